	.target	sm_90a

	.elftype	@"ET_EXEC"


//--------------------- .note.nv.tkinfo           --------------------------
	.section	.note.nv.tkinfo,"",@"SHT_NOTE"
	.sectionflags	@"SHF_NOTE_NV_TKINFO"
	.tkinfo
        /*0018*/ 	.word	0x00000002
        /*0030*/ 	.string	""
        /*0030*/ 	.string	"ptxas"
        /*0030*/ 	.string	"Cuda compilation tools, release 13.0, V13.0.88"
        /*0030*/ 	.string	"Build cuda_13.0.r13.0/compiler.36424714_0"
        /*0030*/ 	.string	"-v  -suppress-debug-info  -lineinfo  -arch sm_90a "



//--------------------- .note.nv.cuinfo           --------------------------
	.section	.note.nv.cuinfo,"",@"SHT_NOTE"
	.sectionflags	@"SHF_NOTE_NV_CUINFO"
        /*0018*/ 	.short	0x0002
        /*001a*/ 	.short	0x005a
        /*001c*/ 	.short	0x0082
	.zero		2


//--------------------- .nv.info                  --------------------------
	.section	.nv.info,"",@"SHT_CUDA_INFO"
	.align	4


	//----- nvinfo : EIATTR_REGCOUNT
	.align		4
        /*0000*/ 	.byte	0x04, 0x2f
        /*0002*/ 	.short	(.L_1 - .L_0)
	.align		4
.L_0:
        /*0004*/ 	.word	index@(matmul_kernel)
        /*0008*/ 	.word	0x000000ff


	//----- nvinfo : EIATTR_FRAME_SIZE
	.align		4
.L_1:
        /*000c*/ 	.byte	0x04, 0x11
        /*000e*/ 	.short	(.L_3 - .L_2)
	.align		4
.L_2:
        /*0010*/ 	.word	index@(matmul_kernel)
        /*0014*/ 	.word	0x00001f60


	//----- nvinfo : EIATTR_MIN_STACK_SIZE
	.align		4
.L_3:
        /*0018*/ 	.byte	0x04, 0x12
        /*001a*/ 	.short	(.L_5 - .L_4)
	.align		4
.L_4:
        /*001c*/ 	.word	index@(matmul_kernel)
        /*0020*/ 	.word	0x00001f60
.L_5:


//--------------------- .nv.compat                --------------------------
	.section	.nv.compat,"",@"SHT_CUDA_COMPAT_INFO"
	.align	4
        /*0000*/ 	.byte	0x02, 0x09, 0x01, 0x00, 0x02, 0x02, 0x04, 0x00, 0x02, 0x05, 0x05, 0x00, 0x03, 0x07, 0x01, 0x01
        /*0010*/ 	.byte	0x02, 0x03, 0x00, 0x00, 0x02, 0x06, 0x01, 0x00, 0x04, 0x0b, 0x08, 0x00, 0x00, 0x00, 0x00, 0x00
        /*0020*/ 	.byte	0x00, 0x00, 0x00, 0x00


//--------------------- .nv.info.matmul_kernel    --------------------------
	.section	.nv.info.matmul_kernel,"",@"SHT_CUDA_INFO"
	.sectionflags	@""
	.align	4


	//----- nvinfo : EIATTR_CUDA_API_VERSION
	.align		4
        /*0000*/ 	.byte	0x04, 0x37
        /*0002*/ 	.short	(.L_7 - .L_6)
.L_6:
        /*0004*/ 	.word	0x00000082


	//----- nvinfo : EIATTR_KPARAM_INFO
	.align		4
.L_7:
        /*0008*/ 	.byte	0x04, 0x17
        /*000a*/ 	.short	(.L_9 - .L_8)
.L_8:
        /*000c*/ 	.word	0x00000000
        /*0010*/ 	.short	0x000d
        /*0012*/ 	.short	0x0048
        /*0014*/ 	.byte	0x00, 0xf4, 0x21, 0x00


	//----- nvinfo : EIATTR_KPARAM_INFO
	.align		4
.L_9:
        /*0018*/ 	.byte	0x04, 0x17
        /*001a*/ 	.short	(.L_11 - .L_10)
.L_10:
        /*001c*/ 	.word	0x00000000
        /*0020*/ 	.short	0x000c
        /*0022*/ 	.short	0x0040
        /*0024*/ 	.byte	0x00, 0xf4, 0x21, 0x00


	//----- nvinfo : EIATTR_KPARAM_INFO
	.align		4
.L_11:
        /*0028*/ 	.byte	0x04, 0x17
        /*002a*/ 	.short	(.L_13 - .L_12)
.L_12:
        /*002c*/ 	.word	0x00000000
        /*0030*/ 	.short	0x000b
        /*0032*/ 	.short	0x0038
        /*0034*/ 	.byte	0x00, 0xf0, 0x11, 0x00


	//----- nvinfo : EIATTR_KPARAM_INFO
	.align		4
.L_13:
        /*0038*/ 	.byte	0x04, 0x17
        /*003a*/ 	.short	(.L_15 - .L_14)
.L_14:
        /*003c*/ 	.word	0x00000000
        /*0040*/ 	.short	0x000a
        /*0042*/ 	.short	0x0034
        /*0044*/ 	.byte	0x00, 0xf0, 0x11, 0x00


	//----- nvinfo : EIATTR_KPARAM_INFO
	.align		4
.L_15:
        /*0048*/ 	.byte	0x04, 0x17
        /*004a*/ 	.short	(.L_17 - .L_16)
.L_16:
        /*004c*/ 	.word	0x00000000
        /*0050*/ 	.short	0x0009
        /*0052*/ 	.short	0x0030
        /*0054*/ 	.byte	0x00, 0xf0, 0x11, 0x00


	//----- nvinfo : EIATTR_KPARAM_INFO
	.align		4
.L_17:
        /*0058*/ 	.byte	0x04, 0x17
        /*005a*/ 	.short	(.L_19 - .L_18)
.L_18:
        /*005c*/ 	.word	0x00000000
        /*0060*/ 	.short	0x0008
        /*0062*/ 	.short	0x002c
        /*0064*/ 	.byte	0x00, 0xf0, 0x11, 0x00


	//----- nvinfo : EIATTR_KPARAM_INFO
	.align		4
.L_19:
        /*0068*/ 	.byte	0x04, 0x17
        /*006a*/ 	.short	(.L_21 - .L_20)
.L_20:
        /*006c*/ 	.word	0x00000000
        /*0070*/ 	.short	0x0007
        /*0072*/ 	.short	0x0028
        /*0074*/ 	.byte	0x00, 0xf0, 0x11, 0x00


	//----- nvinfo : EIATTR_KPARAM_INFO
	.align		4
.L_21:
        /*0078*/ 	.byte	0x04, 0x17
        /*007a*/ 	.short	(.L_23 - .L_22)
.L_22:
        /*007c*/ 	.word	0x00000000
        /*0080*/ 	.short	0x0006
        /*0082*/ 	.short	0x0024
        /*0084*/ 	.byte	0x00, 0xf0, 0x11, 0x00


	//----- nvinfo : EIATTR_KPARAM_INFO
	.align		4
.L_23:
        /*0088*/ 	.byte	0x04, 0x17
        /*008a*/ 	.short	(.L_25 - .L_24)
.L_24:
        /*008c*/ 	.word	0x00000000
        /*0090*/ 	.short	0x0005
        /*0092*/ 	.short	0x0020
        /*0094*/ 	.byte	0x00, 0xf0, 0x11, 0x00


	//----- nvinfo : EIATTR_KPARAM_INFO
	.align		4
.L_25:
        /*0098*/ 	.byte	0x04, 0x17
        /*009a*/ 	.short	(.L_27 - .L_26)
.L_26:
        /*009c*/ 	.word	0x00000000
        /*00a0*/ 	.short	0x0004
        /*00a2*/ 	.short	0x001c
        /*00a4*/ 	.byte	0x00, 0xf0, 0x11, 0x00


	//----- nvinfo : EIATTR_KPARAM_INFO
	.align		4
.L_27:
        /*00a8*/ 	.byte	0x04, 0x17
        /*00aa*/ 	.short	(.L_29 - .L_28)
.L_28:
        /*00ac*/ 	.word	0x00000000
        /*00b0*/ 	.short	0x0003
        /*00b2*/ 	.short	0x0018
        /*00b4*/ 	.byte	0x00, 0xf0, 0x11, 0x00


	//----- nvinfo : EIATTR_KPARAM_INFO
	.align		4
.L_29:
        /*00b8*/ 	.byte	0x04, 0x17
        /*00ba*/ 	.short	(.L_31 - .L_30)
.L_30:
        /*00bc*/ 	.word	0x00000000
        /*00c0*/ 	.short	0x0002
        /*00c2*/ 	.short	0x0010
        /*00c4*/ 	.byte	0x00, 0xf4, 0x21, 0x00


	//----- nvinfo : EIATTR_KPARAM_INFO
	.align		4
.L_31:
        /*00c8*/ 	.byte	0x04, 0x17
        /*00ca*/ 	.short	(.L_33 - .L_32)
.L_32:
        /*00cc*/ 	.word	0x00000000
        /*00d0*/ 	.short	0x0001
        /*00d2*/ 	.short	0x0008
        /*00d4*/ 	.byte	0x00, 0xf4, 0x21, 0x00


	//----- nvinfo : EIATTR_KPARAM_INFO
	.align		4
.L_33:
        /*00d8*/ 	.byte	0x04, 0x17
        /*00da*/ 	.short	(.L_35 - .L_34)
.L_34:
        /*00dc*/ 	.word	0x00000000
        /*00e0*/ 	.short	0x0000
        /*00e2*/ 	.short	0x0000
        /*00e4*/ 	.byte	0x00, 0xf4, 0x21, 0x00


	//----- nvinfo : EIATTR_SPARSE_MMA_MASK
	.align		4
.L_35:
        /*00e8*/ 	.byte	0x03, 0x50
        /*00ea*/ 	.short	0x0000


	//----- nvinfo : EIATTR_MAXREG_COUNT
	.align		4
        /*00ec*/ 	.byte	0x03, 0x1b
        /*00ee*/ 	.short	0x00ff


	//----- nvinfo : EIATTR_NUM_BARRIERS
	.align		4
        /*00f0*/ 	.byte	0x02, 0x4c
        /*00f2*/ 	.byte	0x01
	.zero		1


	//----- nvinfo : EIATTR_ANNOTATIONS
	.align		4
        /*00f4*/ 	.byte	0x04, 0x55
        /*00f6*/ 	.short	(.L_37 - .L_36)


	//   ....[0]....
.L_36:
        /*00f8*/ 	.word	0x00000001
        /*00fc*/ 	.byte	0x70, 0x00, 0x00, 0x00, 0x01, 0x00, 0x00, 0x00, 0xb0, 0x00, 0x00, 0x00, 0x01, 0x00, 0x00, 0x00
        /* <DEDUP_REMOVED lines=3360> */
        /*d30c*/ 	.byte	0x50, 0xeb, 0x03, 0x00


	//----- nvinfo : EIATTR_MERCURY_ISA_VERSION
	.align		4
.L_37:
        /*d310*/ 	.byte	0x03, 0x5f
        /*d312*/ 	.short	0x0101


	//----- nvinfo : EIATTR_EXIT_INSTR_OFFSETS
	.align		4
        /*d314*/ 	.byte	0x04, 0x1c
        /*d316*/ 	.short	(.L_39 - .L_38)


	//   ....[0]....
.L_38:
        /*d318*/ 	.word	0x00040a50


	//   ....[1]....
        /*d31c*/ 	.word	0x00040a80


	//----- nvinfo : EIATTR_REQNTID
	.align		4
.L_39:
        /*d320*/ 	.byte	0x04, 0x10
        /*d322*/ 	.short	(.L_41 - .L_40)
.L_40:
        /*d324*/ 	.word	0x00000080
        /*d328*/ 	.word	0x00000001
        /*d32c*/ 	.word	0x00000001


	//----- nvinfo : EIATTR_CBANK_PARAM_SIZE
	.align		4
.L_41:
        /*d330*/ 	.byte	0x03, 0x19
        /*d332*/ 	.short	0x0050


	//----- nvinfo : EIATTR_PARAM_CBANK
	.align		4
        /*d334*/ 	.byte	0x04, 0x0a
        /*d336*/ 	.short	(.L_43 - .L_42)
	.align		4
.L_42:
        /*d338*/ 	.word	index@(.nv.constant0.matmul_kernel)
        /*d33c*/ 	.short	0x0210
        /*d33e*/ 	.short	0x0050


	//----- nvinfo : EIATTR_SW_WAR
	.align		4
.L_43:
        /*d340*/ 	.byte	0x04, 0x36
        /*d342*/ 	.short	(.L_45 - .L_44)
.L_44:
        /*d344*/ 	.word	0x00000008
.L_45:


//--------------------- .nv.callgraph             --------------------------
	.section	.nv.callgraph,"",@"SHT_CUDA_CALLGRAPH"
	.align	4
	.sectionentsize	8
	.align		4
        /*0000*/ 	.word	0x00000000
	.align		4
        /*0004*/ 	.word	0xffffffff
	.align		4
        /*0008*/ 	.word	0x00000000
	.align		4
        /*000c*/ 	.word	0xfffffffe
	.align		4
        /*0010*/ 	.word	0x00000000
	.align		4
        /*0014*/ 	.word	0xfffffffd
	.align		4
        /*0018*/ 	.word	0x00000000
	.align		4
        /*001c*/ 	.word	0xfffffffc


//--------------------- .text.matmul_kernel       --------------------------
	.section	.text.matmul_kernel,"ax",@progbits
	.align	128
        .global         matmul_kernel
        .type           matmul_kernel,@function
        .size           matmul_kernel,(.L_x_3 - matmul_kernel)
        .other          matmul_kernel,@"STO_CUDA_ENTRY STV_DEFAULT"
matmul_kernel:
.text.matmul_kernel:
[----:B------:R-:W0:Y:S08]  /*0000*/  LDC R1, c[0x0][0x28] ;  /* 0x00000a00ff017b82 */ /* 0x000e300000000800 */
[----:B------:R-:W1:Y:S01]  /*0010*/  LDC.64 R10, c[0x0][0x228] ;  /* 0x00008a00ff0a7b82 */ /* 0x000e620000000a00 */
[----:B0-----:R-:W-:Y:S01]  /*0020*/  VIADD R1, R1, 0xffffe0a0 ;  /* 0xffffe0a001017836 */ /* 0x001fe20000000000 */
[----:B------:R-:W0:Y:S01]  /*0030*/  S2R R5, SR_CTAID.X ;  /* 0x0000000000057919 */ /* 0x000e220000002500 */
[----:B------:R-:W-:Y:S01]  /*0040*/  UMOV UR4, 0x400 ;  /* 0x0000040000047882 */ /* 0x000fe20000000000 */
[----:B------:R-:W-:Y:S01]  /*0050*/  ULDC.64 UR6, c[0x0][0x208] ;  /* 0x0000820000067ab9 */ /* 0x000fe20000000a00 */
[----:B------:R-:W-:Y:S01]  /*0060*/  CS2R R224, SRZ ;  /* 0x0000000000e07805 */ /* 0x000fe2000001ff00 */
[----:B------:R2:W-:Y:S01]  /*0070*/  STL [R1+0x2e0], RZ ;  /* 0x0002e0ff01007387 */ /* 0x0005e20000100800 */
[----:B------:R-:W-:Y:S01]  /*0080*/  CS2R R226, SRZ ;  /* 0x0000000000e27805 */ /* 0x000fe2000001ff00 */
[----:B------:R-:W3:Y:S01]  /*0090*/  S2UR UR5, SR_CgaCtaId ;  /* 0x00000000000579c3 */ /* 0x000ee20000008800 */
[----:B------:R-:W-:Y:S01]  /*00a0*/  CS2R R24, SRZ ;  /* 0x0000000000187805 */ /* 0x000fe2000001ff00 */
[----:B------:R2:W-:Y:S01]  /*00b0*/  STL [R1+0x2e4], RZ ;  /* 0x0002e4ff01007387 */ /* 0x0005e20000100800 */
[----:B------:R-:W-:-:S02]  /*00c0*/  CS2R R26, SRZ ;  /* 0x00000000001a7805 */ /* 0x000fc4000001ff00 */
[----:B------:R-:W-:Y:S02]  /*00d0*/  CS2R R204, SRZ ;  /* 0x0000000000cc7805 */ /* 0x000fe4000001ff00 */
[----:B------:R-:W-:Y:S01]  /*00e0*/  CS2R R206, SRZ ;  /* 0x0000000000ce7805 */ /* 0x000fe2000001ff00 */
[----:B------:R2:W-:Y:S01]  /*00f0*/  STL [R1+0x2e8], RZ ;  /* 0x0002e8ff01007387 */ /* 0x0005e20000100800 */
[----:B------:R-:W-:Y:S02]  /*0100*/  CS2R R200, SRZ ;  /* 0x0000000000c87805 */ /* 0x000fe4000001ff00 */
[----:B------:R-:W-:Y:S02]  /*0110*/  CS2R R202, SRZ ;  /* 0x0000000000ca7805 */ /* 0x000fe4000001ff00 */
[----:B------:R-:W-:Y:S01]  /*0120*/  CS2R R196, SRZ ;  /* 0x0000000000c47805 */ /* 0x000fe2000001ff00 */
[----:B------:R2:W-:Y:S01]  /*0130*/  STL [R1+0x2ec], RZ ;  /* 0x0002ecff01007387 */ /* 0x0005e20000100800 */
[----:B------:R-:W-:-:S02]  /*0140*/  CS2R R198, SRZ ;  /* 0x0000000000c67805 */ /* 0x000fc4000001ff00 */
[----:B------:R-:W-:Y:S02]  /*0150*/  CS2R R28, SRZ ;  /* 0x00000000001c7805 */ /* 0x000fe4000001ff00 */
[----:B------:R-:W-:Y:S01]  /*0160*/  CS2R R30, SRZ ;  /* 0x00000000001e7805 */ /* 0x000fe2000001ff00 */
[----:B------:R2:W-:Y:S01]  /*0170*/  STL [R1+0x2f0], RZ ;  /* 0x0002f0ff01007387 */ /* 0x0005e20000100800 */
[----:B------:R-:W-:Y:S01]  /*0180*/  CS2R R176, SRZ ;  /* 0x0000000000b07805 */ /* 0x000fe2000001ff00 */
[----:B-1----:R-:W-:Y:S01]  /*0190*/  VIADD R0, R11, 0xff ;  /* 0x000000ff0b007836 */ /* 0x002fe20000000000 */
[----:B------:R-:W-:Y:S01]  /*01a0*/  CS2R R178, SRZ ;  /* 0x0000000000b27805 */ /* 0x000fe2000001ff00 */
[----:B------:R2:W-:Y:S01]  /*01b0*/  STL [R1+0x2f4], RZ ;  /* 0x0002f4ff01007387 */ /* 0x0005e20000100800 */
[----:B------:R-:W-:Y:S02]  /*01c0*/  CS2R R172, SRZ ;  /* 0x0000000000ac7805 */ /* 0x000fe4000001ff00 */
[----:B------:R-:W-:-:S02]  /*01d0*/  CS2R R174, SRZ ;  /* 0x0000000000ae7805 */ /* 0x000fc4000001ff00 */
[----:B------:R-:W-:Y:S01]  /*01e0*/  SHF.R.S32.HI R3, RZ, 0x1f, R0 ;  /* 0x0000001fff037819 */ /* 0x000fe20000011400 */
[----:B------:R2:W-:Y:S01]  /*01f0*/  STL [R1+0x2f8], RZ ;  /* 0x0002f8ff01007387 */ /* 0x0005e20000100800 */
[----:B------:R-:W-:Y:S01]  /*0200*/  CS2R R168, SRZ ;  /* 0x0000000000a87805 */ /* 0x000fe2000001ff00 */
[----:B---3--:R-:W-:Y:S01]  /*0210*/  ULEA UR4, UR5, UR4, 0x18 ;  /* 0x0000000405047291 */ /* 0x008fe2000f8ec03f */
[----:B------:R-:W-:Y:S01]  /*0220*/  LEA.HI R3, R3, R0, RZ, 0x8 ;  /* 0x0000000003037211 */ /* 0x000fe200078f40ff */
[----:B------:R2:W-:Y:S01]  /*0230*/  STL [R1+0x2fc], RZ ;  /* 0x0002fcff01007387 */ /* 0x0005e20000100800 */
[----:B0-----:R-:W-:Y:S02]  /*0240*/  IABS R8, R5 ;  /* 0x0000000500087213 */ /* 0x001fe40000000000 */
[----:B------:R-:W-:Y:S02]  /*0250*/  CS2R R170, SRZ ;  /* 0x0000000000aa7805 */ /* 0x000fe4000001ff00 */
[----:B------:R-:W-:Y:S01]  /*0260*/  SHF.R.S32.HI R3, RZ, 0x8, R3 ;  /* 0x00000008ff037819 */ /* 0x000fe20000011403 */
[----:B------:R2:W-:Y:S01]  /*0270*/  STL [R1+0x300], RZ ;  /* 0x000300ff01007387 */ /* 0x0005e20000100800 */
[----:B------:R-:W-:-:S02]  /*0280*/  CS2R R32, SRZ ;  /* 0x0000000000207805 */ /* 0x000fc4000001ff00 */
[----:B------:R-:W-:Y:S02]  /*0290*/  CS2R R34, SRZ ;  /* 0x0000000000227805 */ /* 0x000fe4000001ff00 */
[----:B------:R-:W-:Y:S01]  /*02a0*/  CS2R R148, SRZ ;  /* 0x0000000000947805 */ /* 0x000fe2000001ff00 */
[----:B------:R-:W-:Y:S01]  /*02b0*/  IMAD.SHL.U32 R4, R3, 0x8, RZ ;  /* 0x0000000803047824 */ /* 0x000fe200078e00ff */
[----:B------:R2:W-:Y:S01]  /*02c0*/  STL [R1+0x304], RZ ;  /* 0x000304ff01007387 */ /* 0x0005e20000100800 */
[----:B------:R-:W-:Y:S02]  /*02d0*/  CS2R R150, SRZ ;  /* 0x0000000000967805 */ /* 0x000fe4000001ff00 */
[----:B------:R-:W-:Y:S02]  /*02e0*/  CS2R R144, SRZ ;  /* 0x0000000000907805 */ /* 0x000fe4000001ff00 */
[----:B------:R-:W-:Y:S02]  /*02f0*/  CS2R R146, SRZ ;  /* 0x0000000000927805 */ /* 0x000fe4000001ff00 */
[-C--:B------:R-:W-:Y:S01]  /*0300*/  IABS R7, R4.reuse ;  /* 0x0000000400077213 */ /* 0x080fe20000000000 */
[----:B------:R2:W-:Y:S01]  /*0310*/  STL [R1+0x308], RZ ;  /* 0x000308ff01007387 */ /* 0x0005e20000100800 */
[----:B------:R-:W-:-:S02]  /*0320*/  IABS R12, R4 ;  /* 0x00000004000c7213 */ /* 0x000fc40000000000 */
[----:B------:R-:W-:Y:S01]  /*0330*/  CS2R R140, SRZ ;  /* 0x00000000008c7805 */ /* 0x000fe2000001ff00 */
[----:B------:R-:W0:Y:S01]  /*0340*/  I2F.RP R0, R7 ;  /* 0x0000000700007306 */ /* 0x000e220000209400 */
[----:B------:R2:W-:Y:S01]  /*0350*/  STL [R1+0x30c], RZ ;  /* 0x00030cff01007387 */ /* 0x0005e20000100800 */
[----:B------:R-:W-:Y:S02]  /*0360*/  CS2R R142, SRZ ;  /* 0x00000000008e7805 */ /* 0x000fe4000001ff00 */
[----:B------:R-:W-:Y:S02]  /*0370*/  CS2R R36, SRZ ;  /* 0x0000000000247805 */ /* 0x000fe4000001ff00 */
[----:B------:R-:W-:Y:S01]  /*0380*/  CS2R R38, SRZ ;  /* 0x0000000000267805 */ /* 0x000fe2000001ff00 */
[----:B------:R2:W-:Y:S01]  /*0390*/  STL [R1+0x310], RZ ;  /* 0x000310ff01007387 */ /* 0x0005e20000100800 */
[----:B------:R-:W-:Y:S02]  /*03a0*/  CS2R R120, SRZ ;  /* 0x0000000000787805 */ /* 0x000fe4000001ff00 */
[----:B------:R-:W-:-:S02]  /*03b0*/  CS2R R122, SRZ ;  /* 0x00000000007a7805 */ /* 0x000fc4000001ff00 */
[----:B------:R-:W-:Y:S01]  /*03c0*/  CS2R R116, SRZ ;  /* 0x0000000000747805 */ /* 0x000fe2000001ff00 */
[----:B------:R2:W-:Y:S01]  /*03d0*/  STL [R1+0x314], RZ ;  /* 0x000314ff01007387 */ /* 0x0005e20000100800 */
[----:B------:R-:W-:Y:S02]  /*03e0*/  CS2R R118, SRZ ;  /* 0x0000000000767805 */ /* 0x000fe4000001ff00 */
[----:B------:R-:W-:Y:S02]  /*03f0*/  CS2R R112, SRZ ;  /* 0x0000000000707805 */ /* 0x000fe4000001ff00 */
[----:B------:R-:W-:Y:S01]  /*0400*/  CS2R R114, SRZ ;  /* 0x0000000000727805 */ /* 0x000fe2000001ff00 */
[----:B------:R2:W-:Y:S01]  /*0410*/  STL [R1+0x318], RZ ;  /* 0x000318ff01007387 */ /* 0x0005e20000100800 */
[----:B------:R-:W-:Y:S01]  /*0420*/  CS2R R40, SRZ ;  /* 0x0000000000287805 */ /* 0x000fe2000001ff00 */
[----:B0-----:R-:W0:Y:S01]  /*0430*/  MUFU.RCP R0, R0 ;  /* 0x0000000000007308 */ /* 0x001e220000001000 */
        /* <DEDUP_REMOVED lines=14> */
[----:B------:R-:W-:Y:S02]  /*0520*/  CS2R R70, SRZ ;  /* 0x0000000000467805 */ /* 0x000fe4000001ff00 */
[----:B------:R-:W-:Y:S01]  /*0530*/  CS2R R64, SRZ ;  /* 0x0000000000407805 */ /* 0x000fe2000001ff00 */
[----:B0-----:R-:W-:Y:S01]  /*0540*/  VIADD R2, R0, 0xffffffe ;  /* 0x0ffffffe00027836 */ /* 0x001fe20000000000 */
[----:B------:R2:W-:Y:S01]  /*0550*/  STL [R1+0x32c], RZ ;  /* 0x00032cff01007387 */ /* 0x0005e20000100800 */
[----:B------:R-:W-:Y:S01]  /*0560*/  IMAD.MOV R0, RZ, RZ, -R12 ;  /* 0x000000ffff007224 */ /* 0x000fe200078e0a0c */
[----:B------:R-:W-:Y:S01]  /*0570*/  CS2R R66, SRZ ;  /* 0x0000000000427805 */ /* 0x000fe2000001ff00 */
[----:B------:R0:W1:Y:S01]  /*0580*/  F2I.FTZ.U32.TRUNC.NTZ R3, R2 ;  /* 0x0000000200037305 */ /* 0x000062000021f000 */
        /* <DEDUP_REMOVED lines=9> */
[----:B0-----:R-:W-:Y:S01]  /*0620*/  IMAD.MOV.U32 R2, RZ, RZ, RZ ;  /* 0x000000ffff027224 */ /* 0x001fe200078e00ff */
[----:B------:R-:W-:-:S02]  /*0630*/  CS2R R14, SRZ ;  /* 0x00000000000e7805 */ /* 0x000fc4000001ff00 */
[----:B------:R-:W-:Y:S01]  /*0640*/  CS2R R52, SRZ ;  /* 0x0000000000347805 */ /* 0x000fe2000001ff00 */
[----:B------:R2:W-:Y:S01]  /*0650*/  STL [R1+0x33c], RZ ;  /* 0x00033cff01007387 */ /* 0x0005e20000100800 */
[----:B------:R-:W-:Y:S01]  /*0660*/  CS2R R54, SRZ ;  /* 0x0000000000367805 */ /* 0x000fe2000001ff00 */
[--C-:B-1----:R-:W-:Y:S01]  /*0670*/  IMAD.MOV R6, RZ, RZ, -R3.reuse ;  /* 0x000000ffff067224 */ /* 0x102fe200078e0a03 */
[----:B------:R-:W-:Y:S01]  /*0680*/  CS2R R56, SRZ ;  /* 0x0000000000387805 */ /* 0x000fe2000001ff00 */
[----:B------:R2:W-:Y:S01]  /*0690*/  STL [R1+0x340], RZ ;  /* 0x000340ff01007387 */ /* 0x0005e20000100800 */
[----:B------:R-:W-:Y:S01]  /*06a0*/  CS2R R58, SRZ ;  /* 0x00000000003a7805 */ /* 0x000fe2000001ff00 */
[----:B------:R-:W-:Y:S01]  /*06b0*/  IMAD R9, R6, R7, RZ ;  /* 0x0000000706097224 */ /* 0x000fe200078e02ff */
[----:B------:R-:W-:Y:S01]  /*06c0*/  CS2R R72, SRZ ;  /* 0x0000000000487805 */ /* 0x000fe2000001ff00 */
[----:B------:R2:W-:Y:S01]  /*06d0*/  STL [R1+0x344], RZ ;  /* 0x000344ff01007387 */ /* 0x0005e20000100800 */
[----:B------:R-:W-:Y:S01]  /*06e0*/  IMAD.MOV.U32 R6, RZ, RZ, R8 ;  /* 0x000000ffff067224 */ /* 0x000fe200078e0008 */
[----:B------:R-:W-:Y:S01]  /*06f0*/  CS2R R74, SRZ ;  /* 0x00000000004a7805 */ /* 0x000fe2000001ff00 */
[----:B------:R-:W-:Y:S01]  /*0700*/  IMAD.HI.U32 R3, R3, R9, R2 ;  /* 0x0000000903037227 */ /* 0x000fe200078e0002 */
[----:B------:R2:W-:Y:S01]  /*0710*/  STL [R1+0x348], RZ ;  /* 0x000348ff01007387 */ /* 0x0005e20000100800 */
[----:B------:R-:W-:-:S02]  /*0720*/  CS2R R60, SRZ ;  /* 0x00000000003c7805 */ /* 0x000fc4000001ff00 */
[----:B------:R-:W-:Y:S02]  /*0730*/  CS2R R62, SRZ ;  /* 0x00000000003e7805 */ /* 0x000fe4000001ff00 */
[----:B------:R-:W-:Y:S01]  /*0740*/  CS2R R76, SRZ ;  /* 0x00000000004c7805 */ /* 0x000fe2000001ff00 */
[----:B------:R2:W-:Y:S01]  /*0750*/  STL [R1+0x34c], RZ ;  /* 0x00034cff01007387 */ /* 0x0005e20000100800 */
[----:B------:R-:W-:Y:S01]  /*0760*/  IMAD.HI.U32 R3, R3, R6, RZ ;  /* 0x0000000603037227 */ /* 0x000fe200078e00ff */
[----:B------:R-:W-:Y:S02]  /*0770*/  CS2R R78, SRZ ;  /* 0x00000000004e7805 */ /* 0x000fe4000001ff00 */
[----:B------:R-:W-:Y:S01]  /*0780*/  CS2R R80, SRZ ;  /* 0x0000000000507805 */ /* 0x000fe2000001ff00 */
[----:B------:R2:W-:Y:S01]  /*0790*/  STL [R1+0x350], RZ ;  /* 0x000350ff01007387 */ /* 0x0005e20000100800 */
[----:B------:R-:W-:Y:S01]  /*07a0*/  IMAD R0, R3, R0, R6 ;  /* 0x0000000003007224 */ /* 0x000fe200078e0206 */
[----:B------:R-:W-:-:S02]  /*07b0*/  CS2R R82, SRZ ;  /* 0x0000000000527805 */ /* 0x000fc4000001ff00 */
[----:B------:R-:W-:Y:S01]  /*07c0*/  CS2R R100, SRZ ;  /* 0x0000000000647805 */ /* 0x000fe2000001ff00 */
[----:B------:R2:W-:Y:S01]  /*07d0*/  STL [R1+0x354], RZ ;  /* 0x000354ff01007387 */ /* 0x0005e20000100800 */
[----:B------:R-:W-:Y:S02]  /*07e0*/  CS2R R102, SRZ ;  /* 0x0000000000667805 */ /* 0x000fe4000001ff00 */
[----:B------:R-:W-:Y:S02]  /*07f0*/  ISETP.GT.U32.AND P1, PT, R7, R0, PT ;  /* 0x000000000700720c */ /* 0x000fe40003f24070 */
        /* <DEDUP_REMOVED lines=10> */
[----:B------:R-:W-:Y:S02]  /*08a0*/  CS2R R126, SRZ ;  /* 0x00000000007e7805 */ /* 0x000fe4000001ff00 */
[----:B------:R-:W-:Y:S01]  /*08b0*/  CS2R R128, SRZ ;  /* 0x0000000000807805 */ /* 0x000fe2000001ff00 */
[----:B------:R-:W-:Y:S01]  /*08c0*/  @!P1 IMAD.IADD R0, R0, 0x1, -R7 ;  /* 0x0000000100009824 */ /* 0x000fe200078e0a07 */
[----:B------:R2:W-:Y:S01]  /*08d0*/  STL [R1+0x364], RZ ;  /* 0x000364ff01007387 */ /* 0x0005e20000100800 */
[----:B------:R-:W-:Y:S01]  /*08e0*/  @!P1 VIADD R3, R3, 0x1 ;  /* 0x0000000103039836 */ /* 0x000fe20000000000 */
[----:B------:R-:W-:-:S02]  /*08f0*/  ISETP.NE.AND P1, PT, R4, RZ, PT ;  /* 0x000000ff0400720c */ /* 0x000fc40003f25270 */
[----:B------:R-:W-:Y:S01]  /*0900*/  CS2R R130, SRZ ;  /* 0x0000000000827805 */ /* 0x000fe2000001ff00 */
[----:B------:R2:W-:Y:S01]  /*0910*/  STL [R1+0x368], RZ ;  /* 0x000368ff01007387 */ /* 0x0005e20000100800 */
[----:B------:R-:W-:Y:S02]  /*0920*/  ISETP.GE.U32.AND P0, PT, R0, R7, PT ;  /* 0x000000070000720c */ /* 0x000fe40003f06070 */
[----:B------:R-:W-:Y:S02]  /*0930*/  CS2R R132, SRZ ;  /* 0x0000000000847805 */ /* 0x000fe4000001ff00 */
[----:B------:R-:W-:Y:S01]  /*0940*/  LOP3.LUT R0, R5, R4, RZ, 0x3c, !PT ;  /* 0x0000000405007212 */ /* 0x000fe200078e3cff */
[----:B------:R2:W-:Y:S01]  /*0950*/  STL [R1+0x36c], RZ ;  /* 0x00036cff01007387 */ /* 0x0005e20000100800 */
[----:B------:R-:W-:Y:S02]  /*0960*/  CS2R R134, SRZ ;  /* 0x0000000000867805 */ /* 0x000fe4000001ff00 */
[----:B------:R-:W-:-:S02]  /*0970*/  CS2R R136, SRZ ;  /* 0x0000000000887805 */ /* 0x000fc4000001ff00 */
[----:B------:R-:W-:Y:S01]  /*0980*/  ISETP.GE.AND P2, PT, R0, RZ, PT ;  /* 0x000000ff0000720c */ /* 0x000fe20003f46270 */
[----:B------:R2:W-:Y:S01]  /*0990*/  STL [R1+0x370], RZ ;  /* 0x000370ff01007387 */ /* 0x0005e20000100800 */
[----:B------:R-:W-:Y:S01]  /*09a0*/  VIADD R0, R10, 0x1ff ;  /* 0x000001ff0a007836 */ /* 0x000fe20000000000 */
[----:B------:R-:W-:Y:S02]  /*09b0*/  CS2R R138, SRZ ;  /* 0x00000000008a7805 */ /* 0x000fe4000001ff00 */
[----:B------:R-:W-:Y:S01]  /*09c0*/  CS2R R152, SRZ ;  /* 0x0000000000987805 */ /* 0x000fe2000001ff00 */
[----:B------:R2:W-:Y:S01]  /*09d0*/  STL [R1+0x374], RZ ;  /* 0x000374ff01007387 */ /* 0x0005e20000100800 */
[----:B------:R-:W-:Y:S01]  /*09e0*/  CS2R R154, SRZ ;  /* 0x00000000009a7805 */ /* 0x000fe2000001ff00 */
[----:B------:R-:W-:Y:S01]  /*09f0*/  @P0 VIADD R3, R3, 0x1 ;  /* 0x0000000103030836 */ /* 0x000fe20000000000 */
[----:B------:R-:W-:Y:S01]  /*0a00*/  CS2R R156, SRZ ;  /* 0x00000000009c7805 */ /* 0x000fe2000001ff00 */
[----:B------:R2:W-:Y:S01]  /*0a10*/  STL [R1+0x378], RZ ;  /* 0x000378ff01007387 */ /* 0x0005e20000100800 */
[----:B------:R-:W-:Y:S01]  /*0a20*/  CS2R R158, SRZ ;  /* 0x00000000009e7805 */ /* 0x000fe2000001ff00 */
[----:B------:R-:W-:Y:S01]  /*0a30*/  IMAD.MOV.U32 R2, RZ, RZ, R3 ;  /* 0x000000ffff027224 */ /* 0x000fe200078e0003 */
[----:B------:R-:W-:Y:S01]  /*0a40*/  SHF.R.S32.HI R3, RZ, 0x1f, R0 ;  /* 0x0000001fff037819 */ /* 0x000fe20000011400 */
[----:B------:R2:W-:Y:S01]  /*0a50*/  STL [R1+0x37c], RZ ;  /* 0x00037cff01007387 */ /* 0x0005e20000100800 */
[----:B------:R-:W-:Y:S01]  /*0a60*/  CS2R R160, SRZ ;  /* 0x0000000000a07805 */ /* 0x000fe2000001ff00 */
[----:B------:R-:W-:Y:S01]  /*0a70*/  @!P2 IMAD.MOV R2, RZ, RZ, -R2 ;  /* 0x000000ffff02a224 */ /* 0x000fe200078e0a02 */
[----:B------:R-:W-:Y:S01]  /*0a80*/  @!P1 LOP3.LUT R2, RZ, R4, RZ, 0x33, !PT ;  /* 0x00000004ff029212 */ /* 0x000fe200078e33ff */
[----:B------:R2:W-:Y:S01]  /*0a90*/  STL [R1+0x380], RZ ;  /* 0x000380ff01007387 */ /* 0x0005e20000100800 */
[----:B------:R-:W-:-:S02]  /*0aa0*/  LEA.HI R3, R3, R0, RZ, 0x9 ;  /* 0x0000000003037211 */ /* 0x000fc400078f48ff */
[----:B------:R-:W-:Y:S02]  /*0ab0*/  CS2R R162, SRZ ;  /* 0x0000000000a27805 */ /* 0x000fe4000001ff00 */
[----:B------:R-:W-:Y:S01]  /*0ac0*/  CS2R R164, SRZ ;  /* 0x0000000000a47805 */ /* 0x000fe2000001ff00 */
[----:B------:R2:W-:Y:S01]  /*0ad0*/  STL [R1+0x384], RZ ;  /* 0x000384ff01007387 */ /* 0x0005e20000100800 */
[----:B------:R-:W-:Y:S01]  /*0ae0*/  IMAD.SHL.U32 R6, R2, 0x8, RZ ;  /* 0x0000000802067824 */ /* 0x000fe200078e00ff */
[----:B------:R-:W-:Y:S01]  /*0af0*/  CS2R R166, SRZ ;  /* 0x0000000000a67805 */ /* 0x000fe2000001ff00 */
[----:B------:R-:W-:Y:S01]  /*0b00*/  IMAD.MOV R2, RZ, RZ, -R2 ;  /* 0x000000ffff027224 */ /* 0x000fe200078e0a02 */
[----:B------:R2:W-:Y:S01]  /*0b10*/  STL [R1+0x388], RZ ;  /* 0x000388ff01007387 */ /* 0x0005e20000100800 */
[----:B------:R-:W-:Y:S02]  /*0b20*/  CS2R R184, SRZ ;  /* 0x0000000000b87805 */ /* 0x000fe4000001ff00 */
[----:B------:R-:W-:Y:S01]  /*0b30*/  LEA.HI.SX32 R3, R3, -R6, 0x17 ;  /* 0x8000000603037211 */ /* 0x000fe200078fbaff */
[----:B------:R-:W-:Y:S01]  /*0b40*/  IMAD R8, R4, R2, R5 ;  /* 0x0000000204087224 */ /* 0x000fe200078e0205 */
[----:B------:R2:W-:Y:S01]  /*0b50*/  STL [R1+0x38c], RZ ;  /* 0x00038cff01007387 */ /* 0x0005e20000100800 */
[----:B------:R-:W-:-:S02]  /*0b60*/  CS2R R186, SRZ ;  /* 0x0000000000ba7805 */ /* 0x000fc4000001ff00 */
[----:B------:R-:W-:Y:S02]  /*0b70*/  VIMNMX R13, R3, 0x8, PT ;  /* 0x00000008030d7848 */ /* 0x000fe40003fe0100 */
[----:B------:R-:W-:Y:S01]  /*0b80*/  CS2R R180, SRZ ;  /* 0x0000000000b47805 */ /* 0x000fe2000001ff00 */
[----:B------:R2:W-:Y:S01]  /*0b90*/  STL [R1+0x390], RZ ;  /* 0x000390ff01007387 */ /* 0x0005e20000100800 */
[----:B------:R-:W-:Y:S02]  /*0ba0*/  CS2R R182, SRZ ;  /* 0x0000000000b67805 */ /* 0x000fe4000001ff00 */
[-C--:B------:R-:W-:Y:S02]  /*0bb0*/  IABS R7, R13.reuse ;  /* 0x0000000d00077213 */ /* 0x080fe40000000000 */
[----:B------:R-:W-:Y:S01]  /*0bc0*/  CS2R R188, SRZ ;  /* 0x0000000000bc7805 */ /* 0x000fe2000001ff00 */
[----:B------:R2:W-:Y:S01]  /*0bd0*/  STL [R1+0x394], RZ ;  /* 0x000394ff01007387 */ /* 0x0005e20000100800 */
[----:B------:R-:W-:Y:S01]  /*0be0*/  IABS R4, R13 ;  /* 0x0000000d00047213 */ /* 0x000fe20000000000 */
[----:B------:R-:W0:Y:S01]  /*0bf0*/  I2F.RP R0, R7 ;  /* 0x0000000700007306 */ /* 0x000e220000209400 */
        /* <DEDUP_REMOVED lines=14> */
[----:B0-----:R-:W0:Y:S01]  /*0ce0*/  MUFU.RCP R0, R0 ;  /* 0x0000000000007308 */ /* 0x001e220000001000 */
        /* <DEDUP_REMOVED lines=8> */
[----:B------:R-:W-:Y:S01]  /*0d70*/  CS2R R246, SRZ ;  /* 0x0000000000f67805 */ /* 0x000fe2000001ff00 */
[----:B------:R2:W-:Y:S04]  /*0d80*/  STL [R1+0x3b0], RZ ;  /* 0x0003b0ff01007387 */ /* 0x0005e80000100800 */
[----:B------:R2:W-:Y:S01]  /*0d90*/  STL [R1+0x3b4], RZ ;  /* 0x0003b4ff01007387 */ /* 0x0005e20000100800 */
[----:B0-----:R-:W-:-:S03]  /*0da0*/  VIADD R3, R0, 0xffffffe ;  /* 0x0ffffffe00037836 */ /* 0x001fc60000000000 */
[----:B------:R2:W-:Y:S01]  /*0db0*/  STL [R1+0x3b8], RZ ;  /* 0x0003b8ff01007387 */ /* 0x0005e20000100800 */
[----:B------:R-:W-:-:S03]  /*0dc0*/  IMAD.MOV R0, RZ, RZ, -R4 ;  /* 0x000000ffff007224 */ /* 0x000fc600078e0a04 */
[----:B------:R2:W-:Y:S01]  /*0dd0*/  STL [R1+0x3bc], RZ ;  /* 0x0003bcff01007387 */ /* 0x0005e20000100800 */
[----:B------:R-:W0:Y:S03]  /*0de0*/  F2I.FTZ.U32.TRUNC.NTZ R3, R3 ;  /* 0x0000000300037305 */ /* 0x000e26000021f000 */
[----:B------:R2:W-:Y:S04]  /*0df0*/  STL [R1+0x3c0], RZ ;  /* 0x0003c0ff01007387 */ /* 0x0005e80000100800 */
[----:B------:R2:W-:Y:S04]  /*0e00*/  STL [R1+0x3c4], RZ ;  /* 0x0003c4ff01007387 */ /* 0x0005e80000100800 */
[----:B------:R2:W-:Y:S04]  /*0e10*/  STL [R1+0x3c8], RZ ;  /* 0x0003c8ff01007387 */ /* 0x0005e80000100800 */
[----:B------:R2:W-:Y:S01]  /*0e20*/  STL [R1+0x3cc], RZ ;  /* 0x0003ccff01007387 */ /* 0x0005e20000100800 */
[----:B0-----:R-:W-:-:S03]  /*0e30*/  IMAD.MOV R9, RZ, RZ, -R3 ;  /* 0x000000ffff097224 */ /* 0x001fc600078e0a03 */
[----:B------:R2:W-:Y:S01]  /*0e40*/  STL [R1+0x3d0], RZ ;  /* 0x0003d0ff01007387 */ /* 0x0005e20000100800 */
[----:B------:R-:W-:Y:S01]  /*0e50*/  IMAD.MOV.U32 R2, RZ, RZ, R9 ;  /* 0x000000ffff027224 */ /* 0x000fe200078e0009 */
[----:B------:R-:W-:Y:S02]  /*0e60*/  IABS R9, R8 ;  /* 0x0000000800097213 */ /* 0x000fe40000000000 */
[----:B------:R2:W-:Y:S01]  /*0e70*/  STL [R1+0x3d4], RZ ;  /* 0x0003d4ff01007387 */ /* 0x0005e20000100800 */
[----:B------:R-:W-:Y:S02]  /*0e80*/  IMAD R5, R2, R7, RZ ;  /* 0x0000000702057224 */ /* 0x000fe400078e02ff */
[----:B------:R-:W-:Y:S01]  /*0e90*/  IMAD.MOV.U32 R2, RZ, RZ, RZ ;  /* 0x000000ffff027224 */ /* 0x000fe200078e00ff */
[----:B------:R2:W-:Y:S03]  /*0ea0*/  STL [R1+0x3d8], RZ ;  /* 0x0003d8ff01007387 */ /* 0x0005e60000100800 */
[----:B------:R-:W-:Y:S01]  /*0eb0*/  IMAD.HI.U32 R2, R3, R5, R2 ;  /* 0x0000000503027227 */ /* 0x000fe200078e0002 */
[----:B------:R2:W-:Y:S04]  /*0ec0*/  STL [R1+0x3dc], RZ ;  /* 0x0003dcff01007387 */ /* 0x0005e80000100800 */
[----:B------:R2:W-:Y:S01]  /*0ed0*/  STL [R1+0x3e0], RZ ;  /* 0x0003e0ff01007387 */ /* 0x0005e20000100800 */
[----:B------:R-:W-:-:S03]  /*0ee0*/  IMAD.HI.U32 R4, R2, R9, RZ ;  /* 0x0000000902047227 */ /* 0x000fc600078e00ff */
[----:B------:R2:W-:Y:S01]  /*0ef0*/  STL [R1+0x3e4], RZ ;  /* 0x0003e4ff01007387 */ /* 0x0005e20000100800 */
[----:B------:R-:W-:-:S03]  /*0f00*/  IMAD R0, R4, R0, R9 ;  /* 0x0000000004007224 */ /* 0x000fc600078e0209 */
[----:B------:R2:W-:Y:S02]  /*0f10*/  STL [R1+0x3e8], RZ ;  /* 0x0003e8ff01007387 */ /* 0x0005e40000100800 */
[----:B------:R-:W-:Y:S02]  /*0f20*/  ISETP.GT.U32.AND P1, PT, R7, R0, PT ;  /* 0x000000000700720c */ /* 0x000fe40003f24070 */
[----:B------:R2:W-:Y:S04]  /*0f30*/  STL [R1+0x3ec], RZ ;  /* 0x0003ecff01007387 */ /* 0x0005e80000100800 */
[----:B------:R2:W-:Y:S04]  /*0f40*/  STL [R1+0x3f0], RZ ;  /* 0x0003f0ff01007387 */ /* 0x0005e80000100800 */
[----:B------:R2:W-:Y:S03]  /*0f50*/  STL [R1+0x3f4], RZ ;  /* 0x0003f4ff01007387 */ /* 0x0005e60000100800 */
[----:B------:R-:W-:Y:S01]  /*0f60*/  @!P1 IMAD.IADD R0, R0, 0x1, -R7 ;  /* 0x0000000100009824 */ /* 0x000fe200078e0a07 */
[----:B------:R2:W-:Y:S01]  /*0f70*/  STL [R1+0x3f8], RZ ;  /* 0x0003f8ff01007387 */ /* 0x0005e20000100800 */
[----:B------:R-:W-:Y:S01]  /*0f80*/  @!P1 VIADD R4, R4, 0x1 ;  /* 0x0000000104049836 */ /* 0x000fe20000000000 */
[----:B------:R-:W-:-:S02]  /*0f90*/  ISETP.NE.AND P1, PT, R13, RZ, PT ;  /* 0x000000ff0d00720c */ /* 0x000fc40003f25270 */
[----:B------:R2:W-:Y:S01]  /*0fa0*/  STL [R1+0x3fc], RZ ;  /* 0x0003fcff01007387 */ /* 0x0005e20000100800 */
[----:B------:R-:W-:Y:S02]  /*0fb0*/  ISETP.GE.U32.AND P0, PT, R0, R7, PT ;  /* 0x000000070000720c */ /* 0x000fe40003f06070 */
[----:B------:R-:W-:Y:S01]  /*0fc0*/  LOP3.LUT R0, R8, R13, RZ, 0x3c, !PT ;  /* 0x0000000d08007212 */ /* 0x000fe200078e3cff */
[----:B------:R2:W-:Y:S03]  /*0fd0*/  STL [R1+0x530], RZ ;  /* 0x000530ff01007387 */ /* 0x0005e60000100800 */
[----:B------:R-:W-:Y:S01]  /*0fe0*/  ISETP.GE.AND P2, PT, R0, RZ, PT ;  /* 0x000000ff0000720c */ /* 0x000fe20003f46270 */
[----:B------:R2:W-:Y:S04]  /*0ff0*/  STL [R1+0x534], RZ ;  /* 0x000534ff01007387 */ /* 0x0005e80000100800 */
[----:B------:R2:W-:Y:S02]  /*1000*/  STL [R1+0x538], RZ ;  /* 0x000538ff01007387 */ /* 0x0005e40000100800 */
[----:B------:R-:W-:-:S02]  /*1010*/  @P0 VIADD R4, R4, 0x1 ;  /* 0x0000000104040836 */ /* 0x000fc40000000000 */
[----:B------:R2:W-:Y:S04]  /*1020*/  STL [R1+0x53c], RZ ;  /* 0x00053cff01007387 */ /* 0x0005e80000100800 */
[----:B------:R2:W-:Y:S01]  /*1030*/  STL [R1+0x540], RZ ;  /* 0x000540ff01007387 */ /* 0x0005e20000100800 */
[----:B------:R-:W-:Y:S01]  /*1040*/  @!P2 IMAD.MOV R4, RZ, RZ, -R4 ;  /* 0x000000ffff04a224 */ /* 0x000fe200078e0a04 */
[----:B------:R-:W-:Y:S02]  /*1050*/  @!P1 LOP3.LUT R4, RZ, R13, RZ, 0x33, !PT ;  /* 0x0000000dff049212 */ /* 0x000fe400078e33ff */
[----:B------:R2:W-:Y:S03]  /*1060*/  STL [R1+0x544], RZ ;  /* 0x000544ff01007387 */ /* 0x0005e60000100800 */
[----:B------:R-:W-:Y:S01]  /*1070*/  IMAD.MOV R0, RZ, RZ, -R4 ;  /* 0x000000ffff007224 */ /* 0x000fe200078e0a04 */
[----:B------:R2:W-:Y:S01]  /*1080*/  STL [R1+0x548], RZ ;  /* 0x000548ff01007387 */ /* 0x0005e20000100800 */
[----:B------:R-:W-:-:S02]  /*1090*/  IMAD.SHL.U32 R4, R4, 0x100, RZ ;  /* 0x0000010004047824 */ /* 0x000fc400078e00ff */
[----:B------:R-:W-:Y:S01]  /*10a0*/  IMAD R0, R13, R0, R8 ;  /* 0x000000000d007224 */ /* 0x000fe200078e0208 */
[----:B------:R2:W-:Y:S01]  /*10b0*/  STL [R1+0x54c], RZ ;  /* 0x00054cff01007387 */ /* 0x0005e20000100800 */
[----:B------:R-:W-:Y:S02]  /*10c0*/  CS2R R12, SRZ ;  /* 0x00000000000c7805 */ /* 0x000fe4000001ff00 */
[----:B------:R-:W-:Y:S01]  /*10d0*/  IMAD.IADD R0, R6, 0x1, R0 ;  /* 0x0000000106007824 */ /* 0x000fe200078e0200 */
[----:B------:R2:W-:Y:S04]  /*10e0*/  STL [R1+0x550], RZ ;  /* 0x000550ff01007387 */ /* 0x0005e80000100800 */
        /* <DEDUP_REMOVED lines=139> */
[----:B------:R2:W-:Y:S01]  /*19a0*/  STL [R1+0xde0], RZ ;  /* 0x000de0ff01007387 */ /* 0x0005e20000100800 */
[----:B------:R-:W0:Y:S03]  /*19b0*/  S2R R2, SR_TID.X ;  /* 0x0000000000027919 */ /* 0x000e260000002100 */
        /* <DEDUP_REMOVED lines=8> */
[----:B0-----:R-:W-:-:S02]  /*1a40*/  LOP3.LUT R5, R2, 0x7f, RZ, 0xc0, !PT ;  /* 0x0000007f02057812 */ /* 0x001fc400078ec0ff */
[----:B------:R-:W-:Y:S01]  /*1a50*/  LOP3.LUT R236, R2, 0x60, RZ, 0xc0, !PT ;  /* 0x0000006002ec7812 */ /* 0x000fe200078ec0ff */
[----:B------:R2:W-:Y:S02]  /*1a60*/  STL [R1+0xe04], RZ ;  /* 0x000e04ff01007387 */ /* 0x0005e40000100800 */
[----:B------:R-:W-:Y:S02]  /*1a70*/  IMAD R5, R0, 0x200, R5 ;  /* 0x0000020000057824 */ /* 0x000fe400078e0205 */
[----:B------:R2:W-:Y:S01]  /*1a80*/  STL [R1+0xe08], RZ ;  /* 0x000e08ff01007387 */ /* 0x0005e20000100800 */
[----:B------:R-:W0:Y:S01]  /*1a90*/  LDC R0, c[0x0][0x230] ;  /* 0x00008c00ff007b82 */ /* 0x000e220000000800 */
[C---:B------:R-:W-:Y:S02]  /*1aa0*/  VIADD R6, R5.reuse, 0x80 ;  /* 0x0000008005067836 */ /* 0x040fe40000000000 */
[----:B------:R2:W-:Y:S01]  /*1ab0*/  STL [R1+0xe0c], RZ ;  /* 0x000e0cff01007387 */ /* 0x0005e20000100800 */
[----:B------:R-:W-:-:S02]  /*1ac0*/  VIADD R7, R5, 0x100 ;  /* 0x0000010005077836 */ /* 0x000fc40000000000 */
[----:B------:R-:W-:Y:S01]  /*1ad0*/  VIADD R8, R5, 0x180 ;  /* 0x0000018005087836 */ /* 0x000fe20000000000 */
[----:B------:R2:W-:Y:S04]  /*1ae0*/  STL [R1+0xe10], RZ ;  /* 0x000e10ff01007387 */ /* 0x0005e80000100800 */
[----:B------:R2:W-:Y:S04]  /*1af0*/  STL [R1+0xe14], RZ ;  /* 0x000e14ff01007387 */ /* 0x0005e80000100800 */
[----:B------:R2:W-:Y:S04]  /*1b00*/  STL [R1+0xe18], RZ ;  /* 0x000e18ff01007387 */ /* 0x0005e80000100800 */
[----:B------:R2:W-:Y:S04]  /*1b10*/  STL [R1+0xe1c], RZ ;  /* 0x000e1cff01007387 */ /* 0x0005e80000100800 */
[----:B------:R2:W-:Y:S01]  /*1b20*/  STL [R1+0xe20], RZ ;  /* 0x000e20ff01007387 */ /* 0x0005e20000100800 */
[----:B0-----:R-:W-:-:S03]  /*1b30*/  VIADD R0, R0, 0x1f ;  /* 0x0000001f00007836 */ /* 0x001fc60000000000 */
[----:B------:R2:W-:Y:S02]  /*1b40*/  STL [R1+0xe24], RZ ;  /* 0x000e24ff01007387 */ /* 0x0005e40000100800 */
[----:B------:R-:W-:Y:S02]  /*1b50*/  ISETP.GE.AND P0, PT, R0, 0x20, PT ;  /* 0x000000200000780c */ /* 0x000fe40003f06270 */
        /* <DEDUP_REMOVED lines=46> */
[----:B------:R-:W-:Y:S05]  /*1e40*/  @!P0 BRA `(.L_x_0) ;  /* 0x0000023400d48947 */ /* 0x000fea0003800000 */
[----:B------:R-:W-:Y:S01]  /*1e50*/  IABS R23, R10 ;  /* 0x0000000a00177213 */ /* 0x000fe20000000000 */
[----:B------:R-:W-:Y:S01]  /*1e60*/  ULDC UR60, c[0x0][0x23c] ;  /* 0x00008f00003c7ab9 */ /* 0x000fe20000000800 */
[----:B------:R-:W-:Y:S01]  /*1e70*/  IABS R9, R11 ;  /* 0x0000000b00097213 */ /* 0x000fe20000000000 */
[----:B------:R-:W-:Y:S01]  /*1e80*/  ULDC.64 UR8, c[0x0][0x218] ;  /* 0x0000860000087ab9 */ /* 0x000fe20000000a00 */
[----:B------:R-:W0:Y:S01]  /*1e90*/  I2F.RP R16, R23 ;  /* 0x0000001700107306 */ /* 0x000e220000209400 */
[----:B------:R-:W-:Y:S01]  /*1ea0*/  IABS R20, R7 ;  /* 0x0000000700147213 */ /* 0x000fe20000000000 */
[----:B------:R-:W-:Y:S01]  /*1eb0*/  ULDC UR5, c[0x0][0x240] ;  /* 0x0000900000057ab9 */ /* 0x000fe20000000800 */
[----:B------:R-:W-:Y:S01]  /*1ec0*/  IABS R22, R6 ;  /* 0x0000000600167213 */ /* 0x000fe20000000000 */
[----:B------:R-:W-:Y:S01]  /*1ed0*/  ULDC.64 UR10, c[0x0][0x210] ;  /* 0x00008400000a7ab9 */ /* 0x000fe20000000a00 */
[----:B------:R-:W-:Y:S01]  /*1ee0*/  IABS R24, R5 ;  /* 0x0000000500187213 */ /* 0x000fe20000000000 */
[----:B------:R-:W-:Y:S01]  /*1ef0*/  USHF.R.U32.HI UR12, URZ, 0x4, UR4 ;  /* 0x000000043f0c7899 */ /* 0x000fe20008011604 */
[----:B------:R-:W-:Y:S01]  /*1f00*/  LOP3.LUT R75, R2, 0x1f, RZ, 0xc0, !PT ;  /* 0x0000001f024b7812 */ /* 0x000fe200078ec0ff */
[----:B------:R-:W1:Y:S01]  /*1f10*/  I2F.RP R3, R9 ;  /* 0x0000000900037306 */ /* 0x000e620000209400 */
[----:B------:R-:W-:Y:S01]  /*1f20*/  UMOV UR15, URZ ;  /* 0x0000003f000f7c82 */ /* 0x000fe20008000000 */
[----:B------:R-:W-:Y:S01]  /*1f30*/  USGXT.U32 UR12, UR12, 0xe ;  /* 0x0000000e0c0c789a */ /* 0x000fe20008000000 */
[----:B------:R-:W-:-:S02]  /*1f40*/  CS2R R110, SRZ ;  /* 0x00000000006e7805 */ /* 0x000fc4000001ff00 */
[----:B------:R-:W-:Y:S02]  /*1f50*/  CS2R R112, SRZ ;  /* 0x0000000000707805 */ /* 0x000fe4000001ff00 */
[----:B------:R-:W-:Y:S01]  /*1f60*/  CS2R R114, SRZ ;  /* 0x0000000000727805 */ /* 0x000fe2000001ff00 */
[----:B------:R-:W-:Y:S01]  /*1f70*/  UIADD3 UR13, UP0, UR12, 0x80, URZ ;  /* 0x000000800c0d7890 */ /* 0x000fe2000ff1e03f */
[----:B------:R-:W-:Y:S01]  /*1f80*/  CS2R R116, SRZ ;  /* 0x0000000000747805 */ /* 0x000fe2000001ff00 */
[----:B0-----:R-:W0:Y:S01]  /*1f90*/  MUFU.RCP R16, R16 ;  /* 0x0000001000107308 */ /* 0x001e220000001000 */
[----:B------:R-:W-:Y:S02]  /*1fa0*/  CS2R R118, SRZ ;  /* 0x0000000000767805 */ /* 0x000fe4000001ff00 */
[----:B------:R-:W-:Y:S02]  /*1fb0*/  CS2R R120, SRZ ;  /* 0x0000000000787805 */ /* 0x000fe4000001ff00 */
[----:B------:R-:W-:-:S02]  /*1fc0*/  CS2R R122, SRZ ;  /* 0x00000000007a7805 */ /* 0x000fc4000001ff00 */
[----:B------:R-:W-:Y:S02]  /*1fd0*/  CS2R R124, SRZ ;  /* 0x00000000007c7805 */ /* 0x000fe4000001ff00 */
[----:B------:R-:W-:Y:S02]  /*1fe0*/  CS2R R126, SRZ ;  /* 0x00000000007e7805 */ /* 0x000fe4000001ff00 */
[----:B------:R-:W-:Y:S02]  /*1ff0*/  CS2R R128, SRZ ;  /* 0x0000000000807805 */ /* 0x000fe4000001ff00 */
[----:B------:R-:W-:Y:S01]  /*2000*/  CS2R R130, SRZ ;  /* 0x0000000000827805 */ /* 0x000fe2000001ff00 */
[----:B-1----:R-:W1:Y:S01]  /*2010*/  MUFU.RCP R3, R3 ;  /* 0x0000000300037308 */ /* 0x002e620000001000 */
[----:B------:R-:W-:Y:S02]  /*2020*/  CS2R R132, SRZ ;  /* 0x0000000000847805 */ /* 0x000fe4000001ff00 */
[----:B------:R-:W-:-:S02]  /*2030*/  CS2R R134, SRZ ;  /* 0x0000000000867805 */ /* 0x000fc4000001ff00 */
[----:B------:R-:W-:Y:S02]  /*2040*/  CS2R R136, SRZ ;  /* 0x0000000000887805 */ /* 0x000fe4000001ff00 */
[----:B------:R-:W-:Y:S02]  /*2050*/  CS2R R138, SRZ ;  /* 0x00000000008a7805 */ /* 0x000fe4000001ff00 */
[----:B------:R-:W-:Y:S02]  /*2060*/  CS2R R140, SRZ ;  /* 0x00000000008c7805 */ /* 0x000fe4000001ff00 */
[----:B------:R-:W-:Y:S02]  /*2070*/  CS2R R142, SRZ ;  /* 0x00000000008e7805 */ /* 0x000fe4000001ff00 */
[----:B------:R-:W-:Y:S02]  /*2080*/  CS2R R144, SRZ ;  /* 0x0000000000907805 */ /* 0x000fe4000001ff00 */
[----:B------:R-:W-:Y:S01]  /*2090*/  CS2R R146, SRZ ;  /* 0x0000000000927805 */ /* 0x000fe2000001ff00 */
[----:B0-----:R-:W-:Y:S01]  /*20a0*/  VIADD R14, R16, 0xffffffe ;  /* 0x0ffffffe100e7836 */ /* 0x001fe20000000000 */
[----:B------:R-:W-:-:S02]  /*20b0*/  CS2R R148, SRZ ;  /* 0x0000000000947805 */ /* 0x000fc4000001ff00 */
[----:B------:R-:W-:Y:S01]  /*20c0*/  CS2R R150, SRZ ;  /* 0x0000000000967805 */ /* 0x000fe2000001ff00 */
[----:B------:R0:W3:Y:S01]  /*20d0*/  F2I.FTZ.U32.TRUNC.NTZ R15, R14 ;  /* 0x0000000e000f7305 */ /* 0x0000e2000021f000 */
[----:B-1----:R-:W-:-:S07]  /*20e0*/  VIADD R12, R3, 0xffffffe ;  /* 0x0ffffffe030c7836 */ /* 0x002fce0000000000 */
[----:B------:R1:W4:Y:S01]  /*20f0*/  F2I.FTZ.U32.TRUNC.NTZ R13, R12 ;  /* 0x0000000c000d7305 */ /* 0x000322000021f000 */
[----:B0-----:R-:W-:Y:S02]  /*2100*/  IMAD.MOV.U32 R14, RZ, RZ, RZ ;  /* 0x000000ffff0e7224 */ /* 0x001fe400078e00ff */
[----:B---3--:R-:W-:Y:S02]  /*2110*/  IMAD.MOV R18, RZ, RZ, -R15 ;  /* 0x000000ffff127224 */ /* 0x008fe400078e0a0f */
[----:B-1----:R-:W-:Y:S02]  /*2120*/  IMAD.MOV.U32 R12, RZ, RZ, RZ ;  /* 0x000000ffff0c7224 */ /* 0x002fe400078e00ff */
[----:B------:R-:W-:Y:S01]  /*2130*/  IMAD R17, R18, R23, RZ ;  /* 0x0000001712117224 */ /* 0x000fe200078e02ff */
[----:B------:R-:W-:-:S03]  /*2140*/  IABS R18, R8 ;  /* 0x0000000800127213 */ /* 0x000fc60000000000 */
[----:B------:R-:W-:-:S04]  /*2150*/  IMAD.HI.U32 R15, R15, R17, R14 ;  /* 0x000000110f0f7227 */ /* 0x000fc800078e000e */
[----:B----4-:R-:W-:Y:S02]  /*2160*/  IMAD.MOV R14, RZ, RZ, -R13 ;  /* 0x000000ffff0e7224 */ /* 0x010fe400078e0a0d */
[----:B------:R-:W-:-:S04]  /*2170*/  IMAD.HI.U32 R3, R15, R18, RZ ;  /* 0x000000120f037227 */ /* 0x000fc800078e00ff */
[----:B------:R-:W-:Y:S02]  /*2180*/  IMAD R17, R14, R9, RZ ;  /* 0x000000090e117224 */ /* 0x000fe400078e02ff */
[----:B------:R-:W-:-:S04]  /*2190*/  IMAD.HI.U32 R14, R15, R20, RZ ;  /* 0x000000140f0e7227 */ /* 0x000fc800078e00ff */
[----:B------:R-:W-:Y:S02]  /*21a0*/  IMAD.MOV R19, RZ, RZ, -R3 ;  /* 0x000000ffff137224 */ /* 0x000fe400078e0a03 */
[----:B------:R-:W-:-:S04]  /*21b0*/  IMAD.HI.U32 R3, R13, R17, R12 ;  /* 0x000000110d037227 */ /* 0x000fc800078e000c */
[----:B------:R-:W-:-:S04]  /*21c0*/  IMAD.HI.U32 R16, R15, R22, RZ ;  /* 0x000000160f107227 */ /* 0x000fc800078e00ff */
[----:B------:R-:W-:Y:S01]  /*21d0*/  IMAD.MOV R17, RZ, RZ, -R14 ;  /* 0x000000ffff117224 */ /* 0x000fe200078e0a0e */
[----:B------:R-:W-:Y:S01]  /*21e0*/  LEA.HI R14, R236, R4, RZ, 0x1b ;  /* 0x00000004ec0e7211 */ /* 0x000fe200078fd8ff */
[----:B------:R-:W-:Y:S02]  /*21f0*/  IMAD.MOV R12, RZ, RZ, -R16 ;  /* 0x000000ffff0c7224 */ /* 0x000fe400078e0a10 */
[----:B------:R-:W-:Y:S01]  /*2200*/  IMAD R17, R23, R17, R20 ;  /* 0x0000001117117224 */ /* 0x000fe200078e0214 */
[----:B------:R-:W-:Y:S01]  /*2210*/  IABS R108, R14 ;  /* 0x0000000e006c7213 */ /* 0x000fe20000000000 */
[----:B------:R-:W-:-:S03]  /*2220*/  IMAD.HI.U32 R15, R15, R24, RZ ;  /* 0x000000180f0f7227 */ /* 0x000fc600078e00ff */
[C---:B------:R-:W-:Y:S01]  /*2230*/  ISETP.GT.U32.AND P6, PT, R23.reuse, R17, PT ;  /* 0x000000111700720c */ /* 0x040fe20003fc4070 */
[C---:B------:R-:W-:Y:S02]  /*2240*/  IMAD R16, R23.reuse, R19, R18 ;  /* 0x0000001317107224 */ /* 0x040fe400078e0212 */
[C---:B------:R-:W-:Y:S02]  /*2250*/  IMAD R18, R23.reuse, R12, R22 ;  /* 0x0000000c17127224 */ /* 0x040fe400078e0216 */
[----:B------:R-:W-:Y:S01]  /*2260*/  IMAD.MOV R15, RZ, RZ, -R15 ;  /* 0x000000ffff0f7224 */ /* 0x000fe200078e0a0f */
[C---:B------:R-:W-:Y:S01]  /*2270*/  ISETP.GT.U32.AND P1, PT, R23.reuse, R16, PT ;  /* 0x000000101700720c */ /* 0x040fe20003f24070 */
[C---:B------:R-:W-:Y:S01]  /*2280*/  VIADD R12, R14.reuse, 0xfc ;  /* 0x000000fc0e0c7836 */ /* 0x040fe20000000000 */
[C---:B------:R-:W-:Y:S01]  /*2290*/  ISETP.GT.U32.AND P2, PT, R23.reuse, R18, PT ;  /* 0x000000121700720c */ /* 0x040fe20003f44070 */
[----:B------:R-:W-:Y:S02]  /*22a0*/  IMAD R20, R23, R15, R24 ;  /* 0x0000000f17147224 */ /* 0x000fe400078e0218 */
[C---:B------:R-:W-:Y:S01]  /*22b0*/  VIADD R13, R14.reuse, 0xf8 ;  /* 0x000000f80e0d7836 */ /* 0x040fe20000000000 */
[----:B------:R-:W-:Y:S01]  /*22c0*/  IABS R22, R12 ;  /* 0x0000000c00167213 */ /* 0x000fe20000000000 */
[----:B------:R-:W-:Y:S01]  /*22d0*/  @!P6 IMAD.IADD R17, R17, 0x1, -R23 ;  /* 0x000000011111e824 */ /* 0x000fe200078e0a17 */
[----:B------:R-:W-:Y:S01]  /*22e0*/  ISETP.GT.U32.AND P4, PT, R23, R20, PT ;  /* 0x000000141700720c */ /* 0x000fe20003f84070 */
[----:B------:R-:W-:Y:S01]  /*22f0*/  VIADD R15, R14, 0xf4 ;  /* 0x000000f40e0f7836 */ /* 0x000fe20000000000 */
[----:B------:R-:W-:Y:S01]  /*2300*/  ISETP.GE.AND P3, PT, R12, RZ, PT ;  /* 0x000000ff0c00720c */ /* 0x000fe20003f66270 */
[----:B------:R-:W-:Y:S01]  /*2310*/  IMAD.HI.U32 R12, R3, R22, RZ ;  /* 0x00000016030c7227 */ /* 0x000fe200078e00ff */
[----:B------:R-:W-:-:S02]  /*2320*/  IABS R24, R13 ;  /* 0x0000000d00187213 */ /* 0x000fc40000000000 */
[----:B------:R-:W-:Y:S01]  /*2330*/  ISETP.GE.AND P0, PT, R13, RZ, PT ;  /* 0x000000ff0d00720c */ /* 0x000fe20003f06270 */
[--C-:B------:R-:W-:Y:S01]  /*2340*/  @!P1 IMAD.IADD R16, R16, 0x1, -R23.reuse ;  /* 0x0000000110109824 */ /* 0x100fe200078e0a17 */
[----:B------:R-:W-:Y:S01]  /*2350*/  ISETP.GE.AND P5, PT, R15, RZ, PT ;  /* 0x000000ff0f00720c */ /* 0x000fe20003fa6270 */
[----:B------:R-:W-:Y:S01]  /*2360*/  @!P2 IMAD.IADD R18, R18, 0x1, -R23 ;  /* 0x000000011212a824 */ /* 0x000fe200078e0a17 */
[C---:B------:R-:W-:Y:S01]  /*2370*/  ISETP.GT.U32.AND P2, PT, R23.reuse, R17, PT ;  /* 0x000000111700720c */ /* 0x040fe20003f44070 */
[----:B------:R-:W-:Y:S01]  /*2380*/  VIADD R25, R14, 0xf0 ;  /* 0x000000f00e197836 */ /* 0x000fe20000000000 */
[----:B------:R-:W-:Y:S01]  /*2390*/  ISETP.GT.U32.AND P1, PT, R23, R16, PT ;  /* 0x000000101700720c */ /* 0x000fe20003f24070 */
[----:B------:R-:W-:Y:S01]  /*23a0*/  IMAD.HI.U32 R13, R3, R24, RZ ;  /* 0x00000018030d7227 */ /* 0x000fe200078e00ff */
[----:B------:R-:W-:Y:S02]  /*23b0*/  IABS R15, R15 ;  /* 0x0000000f000f7213 */ /* 0x000fe40000000000 */
[----:B------:R-:W-:Y:S01]  /*23c0*/  IABS R21, R25 ;  /* 0x0000001900157213 */ /* 0x000fe20000000000 */
[----:B------:R-:W-:-:S02]  /*23d0*/  IMAD.MOV R12, RZ, RZ, -R12 ;  /* 0x000000ffff0c7224 */ /* 0x000fc400078e0a0c */
[----:B------:R-:W-:Y:S01]  /*23e0*/  @!P4 IMAD.IADD R20, R20, 0x1, -R23 ;  /* 0x000000011414c824 */ /* 0x000fe200078e0a17 */
[----:B------:R-:W-:Y:S01]  /*23f0*/  ISETP.GT.U32.AND P4, PT, R23, R18, PT ;  /* 0x000000121700720c */ /* 0x000fe20003f84070 */
[----:B------:R-:W-:Y:S02]  /*2400*/  IMAD.MOV R13, RZ, RZ, -R13 ;  /* 0x000000ffff0d7224 */ /* 0x000fe400078e0a0d */
[----:B------:R-:W-:Y:S01]  /*2410*/  IMAD R12, R9, R12, R22 ;  /* 0x0000000c090c7224 */ /* 0x000fe200078e0216 */
[----:B------:R-:W-:Y:S01]  /*2420*/  ISETP.GT.U32.AND P6, PT, R23, R20, PT ;  /* 0x000000141700720c */ /* 0x000fe20003fc4070 */
[----:B------:R-:W-:Y:S02]  /*2430*/  IMAD.MOV.U32 R22, RZ, RZ, R15 ;  /* 0x000000ffff167224 */ /* 0x000fe400078e000f */
[----:B------:R-:W-:Y:S02]  /*2440*/  IMAD R19, R9, R13, R24 ;  /* 0x0000000d09137224 */ /* 0x000fe400078e0218 */
[----:B------:R-:W-:-:S04]  /*2450*/  IMAD.HI.U32 R13, R3, R22, RZ ;  /* 0x00000016030d7227 */ /* 0x000fc800078e00ff */
[----:B------:R-:W-:Y:S01]  /*2460*/  @!P2 IMAD.IADD R17, R17, 0x1, -R23 ;  /* 0x000000011111a824 */ /* 0x000fe200078e0a17 */
[----:B------:R-:W-:Y:S01]  /*2470*/  ISETP.GE.AND P2, PT, R7, RZ, PT ;  /* 0x000000ff0700720c */ /* 0x000fe20003f46270 */
[----:B------:R-:W-:Y:S02]  /*2480*/  IMAD.MOV.U32 R24, RZ, RZ, R21 ;  /* 0x000000ffff187224 */ /* 0x000fe400078e0015 */
[----:B------:R-:W-:Y:S01]  /*2490*/  @!P1 IMAD.IADD R16, R16, 0x1, -R23 ;  /* 0x0000000110109824 */ /* 0x000fe200078e0a17 */
[----:B------:R-:W-:Y:S01]  /*24a0*/  ISETP.GE.AND P1, PT, R8, RZ, PT ;  /* 0x000000ff0800720c */ /* 0x000fe20003f26270 */
[----:B------:R-:W-:Y:S02]  /*24b0*/  IMAD.MOV R21, RZ, RZ, -R13 ;  /* 0x000000ffff157224 */ /* 0x000fe400078e0a0d */
[----:B------:R-:W-:-:S04]  /*24c0*/  IMAD.HI.U32 R13, R3, R24, RZ ;  /* 0x00000018030d7227 */ /* 0x000fc800078e00ff */
[----:B------:R-:W-:Y:S02]  /*24d0*/  IMAD.MOV.U32 R15, RZ, RZ, R16 ;  /* 0x000000ffff0f7224 */ /* 0x000fe400078e0010 */
[C---:B------:R-:W-:Y:S02]  /*24e0*/  IMAD R16, R9.reuse, R21, R22 ;  /* 0x0000001509107224 */ /* 0x040fe400078e0216 */
[----:B------:R-:W-:Y:S01]  /*24f0*/  @!P6 IMAD.IADD R20, R20, 0x1, -R23 ;  /* 0x000000011414e824 */ /* 0x000fe200078e0a17 */
[----:B------:R-:W-:Y:S01]  /*2500*/  ISETP.GT.U32.AND P6, PT, R9, R12, PT ;  /* 0x0000000c0900720c */ /* 0x000fe20003fc4070 */
[----:B------:R-:W-:Y:S02]  /*2510*/  IMAD.MOV R22, RZ, RZ, -R13 ;  /* 0x000000ffff167224 */ /* 0x000fe400078e0a0d */
[----:B------:R-:W-:Y:S02]  /*2520*/  IMAD.MOV.U32 R13, RZ, RZ, R17 ;  /* 0x000000ffff0d7224 */ /* 0x000fe400078e0011 */
[----:B------:R-:W-:Y:S01]  /*2530*/  @!P4 IMAD.IADD R18, R18, 0x1, -R23 ;  /* 0x000000011212c824 */ /* 0x000fe200078e0a17 */
[----:B------:R-:W-:Y:S01]  /*2540*/  ISETP.GE.AND P4, PT, R6, RZ, PT ;  /* 0x000000ff0600720c */ /* 0x000fe20003f86270 */
[----:B------:R-:W-:Y:S01]  /*2550*/  @!P2 IMAD.MOV R13, RZ, RZ, -R13 ;  /* 0x000000ffff0da224 */ /* 0x000fe200078e0a0d */
[----:B------:R-:W-:Y:S01]  /*2560*/  ISETP.GE.AND P2, PT, R5, RZ, PT ;  /* 0x000000ff0500720c */ /* 0x000fe20003f46270 */
[----:B------:R-:W-:Y:S01]  /*2570*/  IMAD.MOV.U32 R21, RZ, RZ, R18 ;  /* 0x000000ffff157224 */ /* 0x000fe200078e0012 */
[----:B------:R-:W-:Y:S01]  /*2580*/  LOP3.LUT R18, RZ, R10, RZ, 0x33, !PT ;  /* 0x0000000aff127212 */ /* 0x000fe200078e33ff */
[----:B------:R-:W-:Y:S01]  /*2590*/  @!P1 IMAD.MOV R15, RZ, RZ, -R15 ;  /* 0x000000ffff0f9224 */ /* 0x000fe200078e0a0f */
[----:B------:R-:W-:Y:S01]  /*25a0*/  ISETP.GT.U32.AND P1, PT, R9, R19, PT ;  /* 0x000000130900720c */ /* 0x000fe20003f24070 */
[----:B------:R-:W-:-:S02]  /*25b0*/  @!P6 IMAD.IADD R12, R12, 0x1, -R9 ;  /* 0x000000010c0ce824 */ /* 0x000fc400078e0a09 */
[C---:B------:R-:W-:Y:S02]  /*25c0*/  IMAD R17, R9.reuse, R22, R24 ;  /* 0x0000001609117224 */ /* 0x040fe400078e0218 */
[----:B------:R-:W-:Y:S01]  /*25d0*/  VIADD R23, R14, 0xec ;  /* 0x000000ec0e177836 */ /* 0x000fe20000000000 */
[----:B------:R-:W-:Y:S01]  /*25e0*/  ISETP.GT.U32.AND P6, PT, R9, R12, PT ;  /* 0x0000000c0900720c */ /* 0x000fe20003fc4070 */
[----:B------:R-:W-:Y:S01]  /*25f0*/  @!P4 IMAD.MOV R21, RZ, RZ, -R21 ;  /* 0x000000ffff15c224 */ /* 0x000fe200078e0a15 */
[----:B------:R-:W-:Y:S01]  /*2600*/  ISETP.NE.AND P4, PT, R10, RZ, PT ;  /* 0x000000ff0a00720c */ /* 0x000fe20003f85270 */
[----:B------:R-:W-:Y:S01]  /*2610*/  @!P2 IMAD.MOV R20, RZ, RZ, -R20 ;  /* 0x000000ffff14a224 */ /* 0x000fe200078e0a14 */
[----:B------:R-:W-:Y:S01]  /*2620*/  IABS R22, R23 ;  /* 0x0000001700167213 */ /* 0x000fe20000000000 */
[----:B------:R-:W-:Y:S01]  /*2630*/  VIADD R26, R14, 0xe8 ;  /* 0x000000e80e1a7836 */ /* 0x000fe20000000000 */
[C---:B------:R-:W-:Y:S01]  /*2640*/  SEL R10, R18.reuse, R15, !P4 ;  /* 0x0000000f120a7207 */ /* 0x040fe20006000000 */
[--C-:B------:R-:W-:Y:S01]  /*2650*/  @!P1 IMAD.IADD R19, R19, 0x1, -R9.reuse ;  /* 0x0000000113139824 */ /* 0x100fe200078e0a09 */
[----:B------:R-:W-:Y:S01]  /*2660*/  SEL R15, R18, R13, !P4 ;  /* 0x0000000d120f7207 */ /* 0x000fe20006000000 */
[----:B------:R-:W-:Y:S01]  /*2670*/  VIADD R27, R14, 0xe4 ;  /* 0x000000e40e1b7836 */ /* 0x000fe20000000000 */
[----:B------:R-:W-:Y:S01]  /*2680*/  SEL R13, R18, R21, !P4 ;  /* 0x00000015120d7207 */ /* 0x000fe20006000000 */
[----:B------:R-:W-:Y:S01]  /*2690*/  VIADD R29, R14, 0xe0 ;  /* 0x000000e00e1d7836 */ /* 0x000fe20000000000 */
[----:B------:R-:W-:Y:S01]  /*26a0*/  SEL R18, R18, R20, !P4 ;  /* 0x0000001412127207 */ /* 0x000fe20006000000 */
[----:B------:R-:W-:Y:S01]  /*26b0*/  @!P6 IMAD.IADD R12, R12, 0x1, -R9 ;  /* 0x000000010c0ce824 */ /* 0x000fe200078e0a09 */
[----:B------:R-:W-:Y:S01]  /*26c0*/  ISETP.GT.U32.AND P4, PT, R9, R16, PT ;  /* 0x000000100900720c */ /* 0x000fe20003f84070 */
[----:B------:R-:W-:Y:S01]  /*26d0*/  IMAD.HI.U32 R20, R3, R22, RZ ;  /* 0x0000001603147227 */ /* 0x000fe200078e00ff */
[----:B------:R-:W-:-:S02]  /*26e0*/  ISETP.GT.U32.AND P6, PT, R9, R17, PT ;  /* 0x000000110900720c */ /* 0x000fc40003fc4070 */
[C---:B------:R-:W-:Y:S01]  /*26f0*/  ISETP.GT.U32.AND P1, PT, R9.reuse, R19, PT ;  /* 0x000000130900720c */ /* 0x040fe20003f24070 */
[----:B------:R-:W-:Y:S01]  /*2700*/  IMAD.MOV R20, RZ, RZ, -R20 ;  /* 0x000000ffff147224 */ /* 0x000fe200078e0a14 */
[----:B------:R-:W-:Y:S01]  /*2710*/  IABS R24, R26 ;  /* 0x0000001a00187213 */ /* 0x000fe20000000000 */
[----:B------:R-:W-:Y:S01]  /*2720*/  @!P3 IMAD.MOV R12, RZ, RZ, -R12 ;  /* 0x000000ffff0cb224 */ /* 0x000fe200078e0a0c */
[----:B------:R-:W-:Y:S01]  /*2730*/  IABS R28, R29 ;  /* 0x0000001d001c7213 */ /* 0x000fe20000000000 */
[----:B------:R-:W-:Y:S01]  /*2740*/  IMAD R20, R9, R20, R22 ;  /* 0x0000001409147224 */ /* 0x000fe200078e0216 */
[----:B------:R-:W-:Y:S01]  /*2750*/  ISETP.GE.AND P3, PT, R23, RZ, PT ;  /* 0x000000ff1700720c */ /* 0x000fe20003f66270 */
[----:B------:R-:W-:Y:S01]  /*2760*/  IMAD.HI.U32 R21, R3, R24, RZ ;  /* 0x0000001803157227 */ /* 0x000fe200078e00ff */
[----:B------:R-:W-:-:S03]  /*2770*/  ISETP.GE.AND P2, PT, R25, RZ, PT ;  /* 0x000000ff1900720c */ /* 0x000fc60003f46270 */
[--C-:B------:R-:W-:Y:S02]  /*2780*/  @!P4 IMAD.IADD R16, R16, 0x1, -R9.reuse ;  /* 0x000000011010c824 */ /* 0x100fe400078e0a09 */
[--C-:B------:R-:W-:Y:S02]  /*2790*/  @!P6 IMAD.IADD R17, R17, 0x1, -R9.reuse ;  /* 0x000000011111e824 */ /* 0x100fe400078e0a09 */
[----:B------:R-:W-:Y:S01]  /*27a0*/  @!P1 IMAD.IADD R19, R19, 0x1, -R9 ;  /* 0x0000000113139824 */ /* 0x000fe200078e0a09 */
[C---:B------:R-:W-:Y:S01]  /*27b0*/  ISETP.GT.U32.AND P4, PT, R9.reuse, R16, PT ;  /* 0x000000100900720c */ /* 0x040fe20003f84070 */
[----:B------:R-:W-:Y:S01]  /*27c0*/  IMAD.MOV R21, RZ, RZ, -R21 ;  /* 0x000000ffff157224 */ /* 0x000fe200078e0a15 */
[----:B------:R-:W-:Y:S01]  /*27d0*/  ISETP.GT.U32.AND P6, PT, R9, R17, PT ;  /* 0x000000110900720c */ /* 0x000fe20003fc4070 */
[----:B------:R-:W-:Y:S01]  /*27e0*/  IMAD.HI.U32 R23, R3, R28, RZ ;  /* 0x0000001c03177227 */ /* 0x000fe200078e00ff */
[----:B------:R-:W-:Y:S02]  /*27f0*/  ISETP.GE.AND P1, PT, R26, RZ, PT ;  /* 0x000000ff1a00720c */ /* 0x000fe40003f26270 */
[----:B------:R-:W-:Y:S01]  /*2800*/  IABS R26, R27 ;  /* 0x0000001b001a7213 */ /* 0x000fe20000000000 */
[----:B------:R-:W-:-:S02]  /*2810*/  IMAD R21, R9, R21, R24 ;  /* 0x0000001509157224 */ /* 0x000fc400078e0218 */
[----:B------:R-:W-:Y:S02]  /*2820*/  IMAD.MOV R23, RZ, RZ, -R23 ;  /* 0x000000ffff177224 */ /* 0x000fe400078e0a17 */
[----:B------:R-:W-:-:S04]  /*2830*/  IMAD.HI.U32 R22, R3, R26, RZ ;  /* 0x0000001a03167227 */ /* 0x000fc800078e00ff */
[--C-:B------:R-:W-:Y:S01]  /*2840*/  @!P4 IMAD.IADD R16, R16, 0x1, -R9.reuse ;  /* 0x000000011010c824 */ /* 0x100fe200078e0a09 */
[----:B------:R-:W-:Y:S01]  /*2850*/  ISETP.GT.U32.AND P4, PT, R9, R20, PT ;  /* 0x000000140900720c */ /* 0x000fe20003f84070 */
[----:B------:R-:W-:Y:S02]  /*2860*/  IMAD.MOV R22, RZ, RZ, -R22 ;  /* 0x000000ffff167224 */ /* 0x000fe400078e0a16 */
[----:B------:R-:W-:Y:S01]  /*2870*/  @!P6 IMAD.IADD R17, R17, 0x1, -R9 ;  /* 0x000000011111e824 */ /* 0x000fe200078e0a09 */
[C---:B------:R-:W-:Y:S01]  /*2880*/  ISETP.GT.U32.AND P6, PT, R9.reuse, R21, PT ;  /* 0x000000150900720c */ /* 0x040fe20003fc4070 */
[C---:B------:R-:W-:Y:S02]  /*2890*/  IMAD R22, R9.reuse, R22, R26 ;  /* 0x0000001609167224 */ /* 0x040fe400078e021a */
[----:B------:R-:W-:Y:S02]  /*28a0*/  VIADD R31, R14, 0xdc ;  /* 0x000000dc0e1f7836 */ /* 0x000fe40000000000 */
[----:B------:R-:W-:-:S02]  /*28b0*/  IMAD R23, R9, R23, R28 ;  /* 0x0000001709177224 */ /* 0x000fc400078e021c */
[----:B------:R-:W-:Y:S01]  /*28c0*/  VIADD R35, R14, 0xd4 ;  /* 0x000000d40e237836 */ /* 0x000fe20000000000 */
[----:B------:R-:W-:Y:S01]  /*28d0*/  IABS R30, R31 ;  /* 0x0000001f001e7213 */ /* 0x000fe20000000000 */
[--C-:B------:R-:W-:Y:S01]  /*28e0*/  @!P4 IMAD.IADD R20, R20, 0x1, -R9.reuse ;  /* 0x000000011414c824 */ /* 0x100fe200078e0a09 */
[----:B------:R-:W-:Y:S01]  /*28f0*/  ISETP.GT.U32.AND P4, PT, R9, R22, PT ;  /* 0x000000160900720c */ /* 0x000fe20003f84070 */
[----:B------:R-:W-:Y:S01]  /*2900*/  VIADD R33, R14, 0xd8 ;  /* 0x000000d80e217836 */ /* 0x000fe20000000000 */
[----:B------:R-:W-:Y:S01]  /*2910*/  IABS R34, R35 ;  /* 0x0000002300227213 */ /* 0x000fe20000000000 */
[----:B------:R-:W-:Y:S01]  /*2920*/  @!P6 IMAD.IADD R21, R21, 0x1, -R9 ;  /* 0x000000011515e824 */ /* 0x000fe200078e0a09 */
[----:B------:R-:W-:Y:S01]  /*2930*/  ISETP.GT.U32.AND P6, PT, R9, R23, PT ;  /* 0x000000170900720c */ /* 0x000fe20003fc4070 */
[----:B------:R-:W-:Y:S01]  /*2940*/  IMAD.HI.U32 R24, R3, R30, RZ ;  /* 0x0000001e03187227 */ /* 0x000fe200078e00ff */
[----:B------:R-:W-:-:S03]  /*2950*/  IABS R32, R33 ;  /* 0x0000002100207213 */ /* 0x000fc60000000000 */
[----:B------:R-:W-:Y:S02]  /*2960*/  IMAD.MOV R24, RZ, RZ, -R24 ;  /* 0x000000ffff187224 */ /* 0x000fe400078e0a18 */
[----:B------:R-:W-:Y:S02]  /*2970*/  @!P5 IMAD.MOV R16, RZ, RZ, -R16 ;  /* 0x000000ffff10d224 */ /* 0x000fe400078e0a10 */
[----:B------:R-:W-:Y:S01]  /*2980*/  @!P4 IMAD.IADD R22, R22, 0x1, -R9 ;  /* 0x000000011616c824 */ /* 0x000fe200078e0a09 */
[----:B------:R-:W-:Y:S01]  /*2990*/  ISETP.GT.U32.AND P4, PT, R9, R21, PT ;  /* 0x000000150900720c */ /* 0x000fe20003f84070 */
[----:B------:R-:W-:-:S03]  /*29a0*/  IMAD.HI.U32 R26, R3, R34, RZ ;  /* 0x00000022031a7227 */ /* 0x000fc600078e00ff */
[C---:B------:R-:W-:Y:S01]  /*29b0*/  ISETP.GT.U32.AND P5, PT, R9.reuse, R22, PT ;  /* 0x000000160900720c */ /* 0x040fe20003fa4070 */
[----:B------:R-:W-:Y:S02]  /*29c0*/  IMAD R24, R9, R24, R30 ;  /* 0x0000001809187224 */ /* 0x000fe400078e021e */
[----:B------:R-:W-:Y:S02]  /*29d0*/  @!P6 IMAD.IADD R23, R23, 0x1, -R9 ;  /* 0x000000011717e824 */ /* 0x000fe400078e0a09 */
[----:B------:R-:W-:Y:S02]  /*29e0*/  IMAD.MOV R26, RZ, RZ, -R26 ;  /* 0x000000ffff1a7224 */ /* 0x000fe400078e0a1a */
[----:B------:R-:W-:Y:S01]  /*29f0*/  @!P0 IMAD.MOV R19, RZ, RZ, -R19 ;  /* 0x000000ffff138224 */ /* 0x000fe200078e0a13 */
[C---:B------:R-:W-:Y:S01]  /*2a00*/  ISETP.GT.U32.AND P0, PT, R9.reuse, R20, PT ;  /* 0x000000140900720c */ /* 0x040fe20003f04070 */
[----:B------:R-:W-:Y:S01]  /*2a10*/  @!P2 IMAD.MOV R17, RZ, RZ, -R17 ;  /* 0x000000ffff11a224 */ /* 0x000fe200078e0a11 */
[C---:B------:R-:W-:Y:S01]  /*2a20*/  ISETP.GT.U32.AND P6, PT, R9.reuse, R23, PT ;  /* 0x000000170900720c */ /* 0x040fe20003fc4070 */
[----:B------:R-:W-:Y:S01]  /*2a30*/  VIADD R36, R14, 0xd0 ;  /* 0x000000d00e247836 */ /* 0x000fe20000000000 */
[----:B------:R-:W-:Y:S01]  /*2a40*/  ISETP.GT.U32.AND P2, PT, R9, R24, PT ;  /* 0x000000180900720c */ /* 0x000fe20003f44070 */
[----:B------:R-:W-:-:S03]  /*2a50*/  IMAD.HI.U32 R25, R3, R32, RZ ;  /* 0x0000002003197227 */ /* 0x000fc600078e00ff */
[----:B------:R-:W-:Y:S01]  /*2a60*/  IABS R30, R36 ;  /* 0x00000024001e7213 */ /* 0x000fe20000000000 */
[C---:B------:R-:W-:Y:S02]  /*2a70*/  IMAD R26, R9.reuse, R26, R34 ;  /* 0x0000001a091a7224 */ /* 0x040fe400078e0222 */
[----:B------:R-:W-:Y:S02]  /*2a80*/  IMAD.MOV R25, RZ, RZ, -R25 ;  /* 0x000000ffff197224 */ /* 0x000fe400078e0a19 */
[----:B------:R-:W-:Y:S02]  /*2a90*/  VIADD R37, R14, 0xcc ;  /* 0x000000cc0e257836 */ /* 0x000fe40000000000 */
[--C-:B------:R-:W-:Y:S01]  /*2aa0*/  @!P5 IMAD.IADD R22, R22, 0x1, -R9.reuse ;  /* 0x000000011616d824 */ /* 0x100fe200078e0a09 */
[----:B------:R-:W-:Y:S01]  /*2ab0*/  ISETP.GT.U32.AND P5, PT, R9, R26, PT ;  /* 0x0000001a0900720c */ /* 0x000fe20003fa4070 */
[----:B------:R-:W-:Y:S01]  /*2ac0*/  @!P4 IMAD.IADD R21, R21, 0x1, -R9 ;  /* 0x000000011515c824 */ /* 0x000fe200078e0a09 */
[----:B------:R-:W-:Y:S01]  /*2ad0*/  ISETP.GE.AND P4, PT, R27, RZ, PT ;  /* 0x000000ff1b00720c */ /* 0x000fe20003f86270 */
[----:B------:R-:W-:Y:S01]  /*2ae0*/  IMAD R25, R9, R25, R32 ;  /* 0x0000001909197224 */ /* 0x000fe200078e0220 */
[----:B------:R-:W-:Y:S01]  /*2af0*/  IABS R32, R37 ;  /* 0x0000002500207213 */ /* 0x000fe20000000000 */
[----:B------:R-:W-:-:S04]  /*2b00*/  IMAD.HI.U32 R27, R3, R30, RZ ;  /* 0x0000001e031b7227 */ /* 0x000fc800078e00ff */
[--C-:B------:R-:W-:Y:S01]  /*2b10*/  @!P0 IMAD.IADD R20, R20, 0x1, -R9.reuse ;  /* 0x0000000114148824 */ /* 0x100fe200078e0a09 */
[----:B------:R-:W-:Y:S01]  /*2b20*/  ISETP.GT.U32.AND P0, PT, R9, R25, PT ;  /* 0x000000190900720c */ /* 0x000fe20003f04070 */
[--C-:B------:R-:W-:Y:S01]  /*2b30*/  @!P6 IMAD.IADD R23, R23, 0x1, -R9.reuse ;  /* 0x000000011717e824 */ /* 0x100fe200078e0a09 */
[----:B------:R-:W-:Y:S01]  /*2b40*/  ISETP.GE.AND P6, PT, R29, RZ, PT ;  /* 0x000000ff1d00720c */ /* 0x000fe20003fc6270 */
[----:B------:R-:W-:Y:S01]  /*2b50*/  @!P2 IMAD.IADD R24, R24, 0x1, -R9 ;  /* 0x000000011818a824 */ /* 0x000fe200078e0a09 */
[----:B------:R-:W-:Y:S01]  /*2b60*/  ISETP.GE.AND P2, PT, R31, RZ, PT ;  /* 0x000000ff1f00720c */ /* 0x000fe20003f46270 */
[----:B------:R-:W-:Y:S02]  /*2b70*/  IMAD.MOV R27, RZ, RZ, -R27 ;  /* 0x000000ffff1b7224 */ /* 0x000fe400078e0a1b */
[----:B------:R-:W-:-:S04]  /*2b80*/  IMAD.HI.U32 R28, R3, R32, RZ ;  /* 0x00000020031c7227 */ /* 0x000fc800078e00ff */
[----:B------:R-:W-:Y:S01]  /*2b90*/  @!P3 IMAD.MOV R20, RZ, RZ, -R20 ;  /* 0x000000ffff14b224 */ /* 0x000fe200078e0a14 */
[C---:B------:R-:W-:Y:S01]  /*2ba0*/  ISETP.GT.U32.AND P3, PT, R9.reuse, R24, PT ;  /* 0x000000180900720c */ /* 0x040fe20003f64070 */
[C---:B------:R-:W-:Y:S02]  /*2bb0*/  IMAD R27, R9.reuse, R27, R30 ;  /* 0x0000001b091b7224 */ /* 0x040fe400078e021e */
[----:B------:R-:W-:Y:S02]  /*2bc0*/  IMAD.MOV R28, RZ, RZ, -R28 ;  /* 0x000000ffff1c7224 */ /* 0x000fe400078e0a1c */
[----:B------:R-:W-:Y:S02]  /*2bd0*/  VIADD R30, R14, 0xc8 ;  /* 0x000000c80e1e7836 */ /* 0x000fe40000000000 */
[--C-:B------:R-:W-:Y:S02]  /*2be0*/  @!P5 IMAD.IADD R26, R26, 0x1, -R9.reuse ;  /* 0x000000011a1ad824 */ /* 0x100fe400078e0a09 */
[----:B------:R-:W-:Y:S01]  /*2bf0*/  IMAD R28, R9, R28, R32 ;  /* 0x0000001c091c7224 */ /* 0x000fe200078e0220 */
[----:B------:R-:W-:Y:S01]  /*2c00*/  IABS R32, R30 ;  /* 0x0000001e00207213 */ /* 0x000fe20000000000 */
[----:B------:R-:W-:Y:S01]  /*2c10*/  @!P0 IMAD.IADD R25, R25, 0x1, -R9 ;  /* 0x0000000119198824 */ /* 0x000fe200078e0a09 */
[C---:B------:R-:W-:Y:S01]  /*2c20*/  ISETP.GT.U32.AND P5, PT, R9.reuse, R26, PT ;  /* 0x0000001a0900720c */ /* 0x040fe20003fa4070 */
[----:B------:R-:W-:Y:S01]  /*2c30*/  @!P4 IMAD.MOV R22, RZ, RZ, -R22 ;  /* 0x000000ffff16c224 */ /* 0x000fe200078e0a16 */
[----:B------:R-:W-:Y:S01]  /*2c40*/  ISETP.GT.U32.AND P4, PT, R9, R27, PT ;  /* 0x0000001b0900720c */ /* 0x000fe20003f84070 */
[----:B------:R-:W-:Y:S01]  /*2c50*/  @!P6 IMAD.MOV R23, RZ, RZ, -R23 ;  /* 0x000000ffff17e224 */ /* 0x000fe200078e0a17 */
[----:B------:R-:W-:Y:S01]  /*2c60*/  ISETP.GE.AND P6, PT, R35, RZ, PT ;  /* 0x000000ff2300720c */ /* 0x000fe20003fc6270 */
[----:B------:R-:W-:Y:S01]  /*2c70*/  IMAD.HI.U32 R29, R3, R32, RZ ;  /* 0x00000020031d7227 */ /* 0x000fe200078e00ff */
[----:B------:R-:W-:-:S03]  /*2c80*/  ISETP.GE.AND P0, PT, R33, RZ, PT ;  /* 0x000000ff2100720c */ /* 0x000fc60003f06270 */
[----:B------:R-:W-:Y:S01]  /*2c90*/  @!P1 IMAD.MOV R21, RZ, RZ, -R21 ;  /* 0x000000ffff159224 */ /* 0x000fe200078e0a15 */
[C---:B------:R-:W-:Y:S01]  /*2ca0*/  ISETP.GT.U32.AND P1, PT, R9.reuse, R25, PT ;  /* 0x000000190900720c */ /* 0x040fe20003f24070 */
[----:B------:R-:W-:Y:S01]  /*2cb0*/  @!P3 IMAD.IADD R24, R24, 0x1, -R9 ;  /* 0x000000011818b824 */ /* 0x000fe200078e0a09 */
[----:B------:R-:W-:Y:S01]  /*2cc0*/  ISETP.GT.U32.AND P3, PT, R9, R28, PT ;  /* 0x0000001c0900720c */ /* 0x000fe20003f64070 */
[----:B------:R-:W-:Y:S02]  /*2cd0*/  IMAD.MOV R29, RZ, RZ, -R29 ;  /* 0x000000ffff1d7224 */ /* 0x000fe400078e0a1d */
[----:B------:R-:W-:Y:S02]  /*2ce0*/  VIADD R31, R14, 0xc4 ;  /* 0x000000c40e1f7836 */ /* 0x000fe40000000000 */
[--C-:B------:R-:W-:Y:S01]  /*2cf0*/  @!P5 IMAD.IADD R26, R26, 0x1, -R9.reuse ;  /* 0x000000011a1ad824 */ /* 0x100fe200078e0a09 */
[----:B------:R-:W-:Y:S01]  /*2d00*/  ISETP.GE.AND P5, PT, R37, RZ, PT ;  /* 0x000000ff2500720c */ /* 0x000fe20003fa6270 */
[----:B------:R-:W-:Y:S01]  /*2d10*/  IMAD R29, R9, R29, R32 ;  /* 0x0000001d091d7224 */ /* 0x000fe200078e0220 */
[----:B------:R-:W-:Y:S01]  /*2d20*/  IABS R34, R31 ;  /* 0x0000001f00227213 */ /* 0x000fe20000000000 */
[--C-:B------:R-:W-:Y:S01]  /*2d30*/  @!P4 IMAD.IADD R27, R27, 0x1, -R9.reuse ;  /* 0x000000011b1bc824 */ /* 0x100fe200078e0a09 */
[----:B------:R-:W-:Y:S01]  /*2d40*/  ISETP.GE.AND P4, PT, R30, RZ, PT ;  /* 0x000000ff1e00720c */ /* 0x000fe20003f86270 */
[----:B------:R-:W-:Y:S01]  /*2d50*/  @!P6 IMAD.MOV R26, RZ, RZ, -R26 ;  /* 0x000000ffff1ae224 */ /* 0x000fe200078e0a1a */
[----:B------:R-:W-:Y:S01]  /*2d60*/  ISETP.GT.U32.AND P6, PT, R9, R29, PT ;  /* 0x0000001d0900720c */ /* 0x000fe20003fc4070 */
[--C-:B------:R-:W-:Y:S01]  /*2d70*/  @!P1 IMAD.IADD R25, R25, 0x1, -R9.reuse ;  /* 0x0000000119199824 */ /* 0x100fe200078e0a09 */
[----:B------:R-:W-:Y:S01]  /*2d80*/  ISETP.GE.AND P1, PT, R36, RZ, PT ;  /* 0x000000ff2400720c */ /* 0x000fe20003f26270 */
[----:B------:R-:W-:Y:S01]  /*2d90*/  @!P3 IMAD.IADD R28, R28, 0x1, -R9 ;  /* 0x000000011c1cb824 */ /* 0x000fe200078e0a09 */
[----:B------:R-:W-:Y:S01]  /*2da0*/  ISETP.GT.U32.AND P3, PT, R9, R27, PT ;  /* 0x0000001b0900720c */ /* 0x000fe20003f64070 */
[----:B------:R-:W-:-:S04]  /*2db0*/  IMAD.HI.U32 R30, R3, R34, RZ ;  /* 0x00000022031e7227 */ /* 0x000fc800078e00ff */
[----:B------:R-:W-:Y:S01]  /*2dc0*/  @!P2 IMAD.MOV R24, RZ, RZ, -R24 ;  /* 0x000000ffff18a224 */ /* 0x000fe200078e0a18 */
[----:B------:R-:W-:Y:S01]  /*2dd0*/  ISETP.GE.AND P2, PT, R31, RZ, PT ;  /* 0x000000ff1f00720c */ /* 0x000fe20003f46270 */
[----:B------:R-:W-:Y:S01]  /*2de0*/  @!P0 IMAD.MOV R25, RZ, RZ, -R25 ;  /* 0x000000ffff198224 */ /* 0x000fe200078e0a19 */
[C---:B------:R-:W-:Y:S01]  /*2df0*/  ISETP.GT.U32.AND P0, PT, R9.reuse, R28, PT ;  /* 0x0000001c0900720c */ /* 0x040fe20003f04070 */
[----:B------:R-:W-:Y:S02]  /*2e00*/  IMAD.MOV R30, RZ, RZ, -R30 ;  /* 0x000000ffff1e7224 */ /* 0x000fe400078e0a1e */
[C---:B------:R-:W-:Y:S02]  /*2e10*/  VIADD R31, R14.reuse, 0xc0 ;  /* 0x000000c00e1f7836 */ /* 0x040fe40000000000 */
[----:B------:R-:W-:Y:S02]  /*2e20*/  IMAD R30, R9, R30, R34 ;  /* 0x0000001e091e7224 */ /* 0x000fe400078e0222 */
[--C-:B------:R-:W-:Y:S01]  /*2e30*/  @!P6 IMAD.IADD R29, R29, 0x1, -R9.reuse ;  /* 0x000000011d1de824 */ /* 0x100fe200078e0a09 */
[----:B------:R-:W-:Y:S01]  /*2e40*/  IABS R34, R31 ;  /* 0x0000001f00227213 */ /* 0x000fe20000000000 */
[----:B------:R-:W-:Y:S01]  /*2e50*/  @!P3 IMAD.IADD R27, R27, 0x1, -R9 ;  /* 0x000000011b1bb824 */ /* 0x000fe200078e0a09 */
[----:B------:R-:W-:Y:S01]  /*2e60*/  ISETP.GE.AND P3, PT, R31, RZ, PT ;  /* 0x000000ff1f00720c */ /* 0x000fe20003f66270 */
[----:B------:R-:W-:Y:S01]  /*2e70*/  VIADD R35, R14, 0xb8 ;  /* 0x000000b80e237836 */ /* 0x000fe20000000000 */
[----:B------:R-:W-:Y:S01]  /*2e80*/  ISETP.GT.U32.AND P6, PT, R9, R29, PT ;  /* 0x0000001d0900720c */ /* 0x000fe20003fc4070 */
[----:B------:R-:W-:-:S03]  /*2e90*/  IMAD.HI.U32 R31, R3, R34, RZ ;  /* 0x00000022031f7227 */ /* 0x000fc600078e00ff */
[----:B------:R-:W-:Y:S01]  /*2ea0*/  IABS R38, R35 ;  /* 0x0000002300267213 */ /* 0x000fe20000000000 */
[----:B------:R-:W-:Y:S01]  /*2eb0*/  @!P0 IMAD.IADD R28, R28, 0x1, -R9 ;  /* 0x000000011c1c8824 */ /* 0x000fe200078e0a09 */
[C---:B------:R-:W-:Y:S01]  /*2ec0*/  ISETP.GT.U32.AND P0, PT, R9.reuse, R30, PT ;  /* 0x0000001e0900720c */ /* 0x040fe20003f04070 */
[----:B------:R-:W-:Y:S02]  /*2ed0*/  IMAD.MOV R31, RZ, RZ, -R31 ;  /* 0x000000ffff1f7224 */ /* 0x000fe400078e0a1f */
[----:B------:R-:W-:Y:S02]  /*2ee0*/  VIADD R32, R14, 0xbc ;  /* 0x000000bc0e207836 */ /* 0x000fe40000000000 */
[----:B------:R-:W-:Y:S02]  /*2ef0*/  IMAD R31, R9, R31, R34 ;  /* 0x0000001f091f7224 */ /* 0x000fe400078e0222 */
[----:B------:R-:W-:Y:S01]  /*2f00*/  @!P6 IMAD.IADD R29, R29, 0x1, -R9 ;  /* 0x000000011d1de824 */ /* 0x000fe200078e0a09 */
[----:B------:R-:W-:Y:S01]  /*2f10*/  IABS R36, R32 ;  /* 0x0000002000247213 */ /* 0x000fe20000000000 */
[----:B------:R-:W-:Y:S01]  /*2f20*/  IMAD.HI.U32 R33, R3, R38, RZ ;  /* 0x0000002603217227 */ /* 0x000fe200078e00ff */
[----:B------:R-:W-:-:S03]  /*2f30*/  ISETP.GT.U32.AND P6, PT, R9, R31, PT ;  /* 0x0000001f0900720c */ /* 0x000fc60003fc4070 */
[----:B------:R-:W-:Y:S01]  /*2f40*/  @!P1 IMAD.MOV R27, RZ, RZ, -R27 ;  /* 0x000000ffff1b9224 */ /* 0x000fe200078e0a1b */
[----:B------:R-:W-:Y:S01]  /*2f50*/  ISETP.GE.AND P1, PT, R32, RZ, PT ;  /* 0x000000ff2000720c */ /* 0x000fe20003f26270 */
[----:B------:R-:W-:Y:S02]  /*2f60*/  @!P0 IMAD.IADD R30, R30, 0x1, -R9 ;  /* 0x000000011e1e8824 */ /* 0x000fe400078e0a09 */
[----:B------:R-:W-:-:S03]  /*2f70*/  IMAD.HI.U32 R32, R3, R36, RZ ;  /* 0x0000002403207227 */ /* 0x000fc600078e00ff */
[----:B------:R-:W-:Y:S01]  /*2f80*/  ISETP.GT.U32.AND P0, PT, R9, R30, PT ;  /* 0x0000001e0900720c */ /* 0x000fe20003f04070 */
[----:B------:R-:W-:Y:S02]  /*2f90*/  IMAD.MOV R33, RZ, RZ, -R33 ;  /* 0x000000ffff217224 */ /* 0x000fe400078e0a21 */
[----:B------:R-:W-:Y:S01]  /*2fa0*/  @!P5 IMAD.MOV R28, RZ, RZ, -R28 ;  /* 0x000000ffff1cd224 */ /* 0x000fe200078e0a1c */
[----:B------:R-:W-:Y:S01]  /*2fb0*/  ISETP.GE.AND P5, PT, R35, RZ, PT ;  /* 0x000000ff2300720c */ /* 0x000fe20003fa6270 */
[----:B------:R-:W-:Y:S02]  /*2fc0*/  IMAD.MOV R32, RZ, RZ, -R32 ;  /* 0x000000ffff207224 */ /* 0x000fe400078e0a20 */
[----:B------:R-:W-:Y:S02]  /*2fd0*/  VIADD R35, R14, 0xb4 ;  /* 0x000000b40e237836 */ /* 0x000fe40000000000 */
[C---:B------:R-:W-:Y:S02]  /*2fe0*/  IMAD R33, R9.reuse, R33, R38 ;  /* 0x0000002109217224 */ /* 0x040fe400078e0226 */
[----:B------:R-:W-:Y:S01]  /*2ff0*/  IMAD R32, R9, R32, R36 ;  /* 0x0000002009207224 */ /* 0x000fe200078e0224 */
[----:B------:R-:W-:Y:S01]  /*3000*/  IABS R36, R35 ;  /* 0x0000002300247213 */ /* 0x000fe20000000000 */
[----:B------:R-:W-:-:S02]  /*3010*/  @!P6 IMAD.IADD R31, R31, 0x1, -R9 ;  /* 0x000000011f1fe824 */ /* 0x000fc400078e0a09 */
[----:B------:R-:W-:Y:S01]  /*3020*/  @!P4 IMAD.MOV R29, RZ, RZ, -R29 ;  /* 0x000000ffff1dc224 */ /* 0x000fe200078e0a1d */
[----:B------:R-:W-:Y:S01]  /*3030*/  ISETP.GT.U32.AND P4, PT, R9, R33, PT ;  /* 0x000000210900720c */ /* 0x000fe20003f84070 */
[----:B------:R-:W-:Y:S01]  /*3040*/  IMAD.HI.U32 R34, R3, R36, RZ ;  /* 0x0000002403227227 */ /* 0x000fe200078e00ff */
[----:B------:R-:W-:-:S03]  /*3050*/  ISETP.GT.U32.AND P6, PT, R9, R31, PT ;  /* 0x0000001f0900720c */ /* 0x000fc60003fc4070 */
[--C-:B------:R-:W-:Y:S01]  /*3060*/  @!P0 IMAD.IADD R30, R30, 0x1, -R9.reuse ;  /* 0x000000011e1e8824 */ /* 0x100fe200078e0a09 */
[C---:B------:R-:W-:Y:S01]  /*3070*/  ISETP.GT.U32.AND P0, PT, R9.reuse, R32, PT ;  /* 0x000000200900720c */ /* 0x040fe20003f04070 */
[C---:B------:R-:W-:Y:S02]  /*3080*/  VIADD R39, R14.reuse, 0xb0 ;  /* 0x000000b00e277836 */ /* 0x040fe40000000000 */
[----:B------:R-:W-:Y:S02]  /*3090*/  IMAD.MOV R34, RZ, RZ, -R34 ;  /* 0x000000ffff227224 */ /* 0x000fe400078e0a22 */
[C---:B------:R-:W-:Y:S01]  /*30a0*/  VIADD R41, R14.reuse, 0xac ;  /* 0x000000ac0e297836 */ /* 0x040fe20000000000 */
[----:B------:R-:W-:Y:S01]  /*30b0*/  IABS R38, R39 ;  /* 0x0000002700267213 */ /* 0x000fe20000000000 */
[----:B------:R-:W-:Y:S02]  /*30c0*/  VIADD R43, R14, 0xa8 ;  /* 0x000000a80e2b7836 */ /* 0x000fe40000000000 */
[----:B------:R-:W-:Y:S01]  /*30d0*/  IMAD R34, R9, R34, R36 ;  /* 0x0000002209227224 */ /* 0x000fe200078e0224 */
[----:B------:R-:W-:Y:S01]  /*30e0*/  IABS R40, R41 ;  /* 0x0000002900287213 */ /* 0x000fe20000000000 */
[--C-:B------:R-:W-:Y:S01]  /*30f0*/  @!P4 IMAD.IADD R33, R33, 0x1, -R9.reuse ;  /* 0x000000012121c824 */ /* 0x100fe200078e0a09 */
[----:B------:R-:W-:Y:S01]  /*3100*/  IABS R42, R43 ;  /* 0x0000002b002a7213 */ /* 0x000fe20000000000 */
[----:B------:R-:W-:Y:S01]  /*3110*/  @!P2 IMAD.MOV R30, RZ, RZ, -R30 ;  /* 0x000000ffff1ea224 */ /* 0x000fe200078e0a1e */
[----:B------:R-:W-:Y:S01]  /*3120*/  ISETP.GE.AND P2, PT, R35, RZ, PT ;  /* 0x000000ff2300720c */ /* 0x000fe20003f46270 */
[----:B------:R-:W-:Y:S01]  /*3130*/  @!P6 IMAD.IADD R31, R31, 0x1, -R9 ;  /* 0x000000011f1fe824 */ /* 0x000fe200078e0a09 */
[----:B------:R-:W-:Y:S01]  /*3140*/  ISETP.GT.U32.AND P6, PT, R9, R34, PT ;  /* 0x000000220900720c */ /* 0x000fe20003fc4070 */
[----:B------:R-:W-:Y:S01]  /*3150*/  IMAD.HI.U32 R35, R3, R38, RZ ;  /* 0x0000002603237227 */ /* 0x000fe200078e00ff */
[----:B------:R-:W-:-:S03]  /*3160*/  ISETP.GT.U32.AND P4, PT, R9, R33, PT ;  /* 0x000000210900720c */ /* 0x000fc60003f84070 */
[----:B------:R-:W-:Y:S02]  /*3170*/  @!P0 IMAD.IADD R32, R32, 0x1, -R9 ;  /* 0x0000000120208824 */ /* 0x000fe400078e0a09 */
[----:B------:R-:W-:-:S03]  /*3180*/  IMAD.HI.U32 R36, R3, R40, RZ ;  /* 0x0000002803247227 */ /* 0x000fc600078e00ff */
[----:B------:R-:W-:Y:S01]  /*3190*/  ISETP.GT.U32.AND P0, PT, R9, R32, PT ;  /* 0x000000200900720c */ /* 0x000fe20003f04070 */
[----:B------:R-:W-:-:S04]  /*31a0*/  IMAD.HI.U32 R37, R3, R42, RZ ;  /* 0x0000002a03257227 */ /* 0x000fc800078e00ff */
[----:B------:R-:W-:Y:S02]  /*31b0*/  IMAD.MOV R35, RZ, RZ, -R35 ;  /* 0x000000ffff237224 */ /* 0x000fe400078e0a23 */
[----:B------:R-:W-:Y:S02]  /*31c0*/  IMAD.MOV R36, RZ, RZ, -R36 ;  /* 0x000000ffff247224 */ /* 0x000fe400078e0a24 */
[C---:B------:R-:W-:Y:S02]  /*31d0*/  IMAD R35, R9.reuse, R35, R38 ;  /* 0x0000002309237224 */ /* 0x040fe400078e0226 */
[----:B------:R-:W-:Y:S02]  /*31e0*/  IMAD.MOV R37, RZ, RZ, -R37 ;  /* 0x000000ffff257224 */ /* 0x000fe400078e0a25 */
[----:B------:R-:W-:Y:S02]  /*31f0*/  IMAD R36, R9, R36, R40 ;  /* 0x0000002409247224 */ /* 0x000fe400078e0228 */
[----:B------:R-:W-:-:S02]  /*3200*/  @!P6 IMAD.IADD R34, R34, 0x1, -R9 ;  /* 0x000000012222e824 */ /* 0x000fc400078e0a09 */
[C---:B------:R-:W-:Y:S02]  /*3210*/  IMAD R37, R9.reuse, R37, R42 ;  /* 0x0000002509257224 */ /* 0x040fe400078e022a */
[----:B------:R-:W-:Y:S01]  /*3220*/  @!P3 IMAD.MOV R31, RZ, RZ, -R31 ;  /* 0x000000ffff1fb224 */ /* 0x000fe200078e0a1f */
[----:B------:R-:W-:Y:S01]  /*3230*/  ISETP.GT.U32.AND P3, PT, R9, R35, PT ;  /* 0x000000230900720c */ /* 0x000fe20003f64070 */
[--C-:B------:R-:W-:Y:S01]  /*3240*/  @!P4 IMAD.IADD R33, R33, 0x1, -R9.reuse ;  /* 0x000000012121c824 */ /* 0x100fe200078e0a09 */
[C---:B------:R-:W-:Y:S01]  /*3250*/  ISETP.GT.U32.AND P6, PT, R9.reuse, R34, PT ;  /* 0x000000220900720c */ /* 0x040fe20003fc4070 */
[----:B------:R-:W-:Y:S01]  /*3260*/  @!P0 IMAD.IADD R32, R32, 0x1, -R9 ;  /* 0x0000000120208824 */ /* 0x000fe200078e0a09 */
[C---:B------:R-:W-:Y:S01]  /*3270*/  ISETP.GT.U32.AND P4, PT, R9.reuse, R36, PT ;  /* 0x000000240900720c */ /* 0x040fe20003f84070 */
[----:B------:R-:W-:Y:S01]  /*3280*/  @!P5 IMAD.MOV R33, RZ, RZ, -R33 ;  /* 0x000000ffff21d224 */ /* 0x000fe200078e0a21 */
[----:B------:R-:W-:Y:S01]  /*3290*/  ISETP.GT.U32.AND P5, PT, R9, R37, PT ;  /* 0x000000250900720c */ /* 0x000fe20003fa4070 */
[----:B------:R-:W-:Y:S01]  /*32a0*/  @!P1 IMAD.MOV R32, RZ, RZ, -R32 ;  /* 0x000000ffff209224 */ /* 0x000fe200078e0a20 */
[----:B------:R-:W-:Y:S01]  /*32b0*/  ISETP.GE.AND P0, PT, R39, RZ, PT ;  /* 0x000000ff2700720c */ /* 0x000fe20003f06270 */
[C---:B------:R-:W-:Y:S01]  /*32c0*/  VIADD R39, R14.reuse, 0xa4 ;  /* 0x000000a40e277836 */ /* 0x040fe20000000000 */
[----:B------:R-:W-:Y:S01]  /*32d0*/  ISETP.GE.AND P1, PT, R41, RZ, PT ;  /* 0x000000ff2900720c */ /* 0x000fe20003f26270 */
[----:B------:R-:W-:-:S02]  /*32e0*/  VIADD R41, R14, 0xa0 ;  /* 0x000000a00e297836 */ /* 0x000fc40000000000 */
[--C-:B------:R-:W-:Y:S01]  /*32f0*/  @!P3 IMAD.IADD R35, R35, 0x1, -R9.reuse ;  /* 0x000000012323b824 */ /* 0x100fe200078e0a09 */
[----:B------:R-:W-:Y:S01]  /*3300*/  IABS R40, R39 ;  /* 0x0000002700287213 */ /* 0x000fe20000000000 */
[--C-:B------:R-:W-:Y:S01]  /*3310*/  @!P6 IMAD.IADD R34, R34, 0x1, -R9.reuse ;  /* 0x000000012222e824 */ /* 0x100fe200078e0a09 */
[----:B------:R-:W-:Y:S01]  /*3320*/  IABS R42, R41 ;  /* 0x00000029002a7213 */ /* 0x000fe20000000000 */
[--C-:B------:R-:W-:Y:S01]  /*3330*/  @!P4 IMAD.IADD R36, R36, 0x1, -R9.reuse ;  /* 0x000000012424c824 */ /* 0x100fe200078e0a09 */
[----:B------:R-:W-:Y:S01]  /*3340*/  ISETP.GT.U32.AND P4, PT, R9, R35, PT ;  /* 0x000000230900720c */ /* 0x000fe20003f84070 */
[----:B------:R-:W-:Y:S01]  /*3350*/  @!P5 IMAD.IADD R37, R37, 0x1, -R9 ;  /* 0x000000012525d824 */ /* 0x000fe200078e0a09 */
[----:B------:R-:W-:Y:S01]  /*3360*/  ISETP.GE.AND P3, PT, R39, RZ, PT ;  /* 0x000000ff2700720c */ /* 0x000fe20003f66270 */
[----:B------:R-:W-:Y:S01]  /*3370*/  IMAD.HI.U32 R38, R3, R40, RZ ;  /* 0x0000002803267227 */ /* 0x000fe200078e00ff */
[----:B------:R-:W-:Y:S02]  /*3380*/  ISETP.GT.U32.AND P5, PT, R9, R36, PT ;  /* 0x000000240900720c */ /* 0x000fe40003fa4070 */
[----:B------:R-:W-:Y:S01]  /*3390*/  ISETP.GE.AND P6, PT, R43, RZ, PT ;  /* 0x000000ff2b00720c */ /* 0x000fe20003fc6270 */
[----:B------:R-:W-:Y:S01]  /*33a0*/  @!P2 IMAD.MOV R34, RZ, RZ, -R34 ;  /* 0x000000ffff22a224 */ /* 0x000fe200078e0a22 */
[----:B------:R-:W-:Y:S01]  /*33b0*/  ISETP.GT.U32.AND P2, PT, R9, R37, PT ;  /* 0x000000250900720c */ /* 0x000fe20003f44070 */
[----:B------:R-:W-:-:S02]  /*33c0*/  IMAD.MOV R38, RZ, RZ, -R38 ;  /* 0x000000ffff267224 */ /* 0x000fc400078e0a26 */
[----:B------:R-:W-:Y:S02]  /*33d0*/  VIADD R45, R14, 0x98 ;  /* 0x000000980e2d7836 */ /* 0x000fe40000000000 */
[----:B------:R-:W-:Y:S02]  /*33e0*/  IMAD R38, R9, R38, R40 ;  /* 0x0000002609267224 */ /* 0x000fe400078e0228 */
[----:B------:R-:W-:Y:S01]  /*33f0*/  IMAD.HI.U32 R39, R3, R42, RZ ;  /* 0x0000002a03277227 */ /* 0x000fe200078e00ff */
[----:B------:R-:W-:-:S03]  /*3400*/  IABS R46, R45 ;  /* 0x0000002d002e7213 */ /* 0x000fc60000000000 */
[----:B------:R-:W-:Y:S01]  /*3410*/  @!P4 IMAD.IADD R35, R35, 0x1, -R9 ;  /* 0x000000012323c824 */ /* 0x000fe200078e0a09 */
[----:B------:R-:W-:Y:S01]  /*3420*/  ISETP.GT.U32.AND P4, PT, R9, R38, PT ;  /* 0x000000260900720c */ /* 0x000fe20003f84070 */
[----:B------:R-:W-:Y:S02]  /*3430*/  VIADD R43, R14, 0x9c ;  /* 0x0000009c0e2b7836 */ /* 0x000fe40000000000 */
[----:B------:R-:W-:Y:S02]  /*3440*/  IMAD.MOV R39, RZ, RZ, -R39 ;  /* 0x000000ffff277224 */ /* 0x000fe400078e0a27 */
[----:B------:R-:W-:Y:S01]  /*3450*/  @!P2 IMAD.IADD R37, R37, 0x1, -R9 ;  /* 0x000000012525a824 */ /* 0x000fe200078e0a09 */
[----:B------:R-:W-:Y:S01]  /*3460*/  ISETP.GE.AND P2, PT, R41, RZ, PT ;  /* 0x000000ff2900720c */ /* 0x000fe20003f46270 */
[----:B------:R-:W-:Y:S01]  /*3470*/  IMAD.HI.U32 R41, R3, R46, RZ ;  /* 0x0000002e03297227 */ /* 0x000fe200078e00ff */
[----:B------:R-:W-:-:S03]  /*3480*/  IABS R44, R43 ;  /* 0x0000002b002c7213 */ /* 0x000fc60000000000 */
[C---:B------:R-:W-:Y:S02]  /*3490*/  IMAD R39, R9.reuse, R39, R42 ;  /* 0x0000002709277224 */ /* 0x040fe400078e022a */
[----:B------:R-:W-:Y:S02]  /*34a0*/  IMAD.MOV R41, RZ, RZ, -R41 ;  /* 0x000000ffff297224 */ /* 0x000fe400078e0a29 */
[----:B------:R-:W-:Y:S01]  /*34b0*/  @!P5 IMAD.IADD R36, R36, 0x1, -R9 ;  /* 0x000000012424d824 */ /* 0x000fe200078e0a09 */
[----:B------:R-:W-:Y:S01]  /*34c0*/  ISETP.GT.U32.AND P5, PT, R9, R39, PT ;  /* 0x000000270900720c */ /* 0x000fe20003fa4070 */
[----:B------:R-:W-:Y:S02]  /*34d0*/  VIADD R47, R14, 0x94 ;  /* 0x000000940e2f7836 */ /* 0x000fe40000000000 */
[----:B------:R-:W-:-:S03]  /*34e0*/  IMAD.HI.U32 R40, R3, R44, RZ ;  /* 0x0000002c03287227 */ /* 0x000fc600078e00ff */
[----:B------:R-:W-:Y:S01]  /*34f0*/  IABS R48, R47 ;  /* 0x0000002f00307213 */ /* 0x000fe20000000000 */
[----:B------:R-:W-:Y:S01]  /*3500*/  @!P4 IMAD.IADD R38, R38, 0x1, -R9 ;  /* 0x000000012626c824 */ /* 0x000fe200078e0a09 */
[----:B------:R-:W-:Y:S01]  /*3510*/  ISETP.GE.AND P4, PT, R43, RZ, PT ;  /* 0x000000ff2b00720c */ /* 0x000fe20003f86270 */
[C---:B------:R-:W-:Y:S02]  /*3520*/  IMAD R41, R9.reuse, R41, R46 ;  /* 0x0000002909297224 */ /* 0x040fe400078e022e */
[----:B------:R-:W-:Y:S02]  /*3530*/  IMAD.MOV R40, RZ, RZ, -R40 ;  /* 0x000000ffff287224 */ /* 0x000fe400078e0a28 */
[----:B------:R-:W-:Y:S01]  /*3540*/  @!P0 IMAD.MOV R35, RZ, RZ, -R35 ;  /* 0x000000ffff238224 */ /* 0x000fe200078e0a23 */
[C---:B------:R-:W-:Y:S01]  /*3550*/  ISETP.GT.U32.AND P0, PT, R9.reuse, R38, PT ;  /* 0x000000260900720c */ /* 0x040fe20003f04070 */
[----:B------:R-:W-:Y:S01]  /*3560*/  @!P6 IMAD.MOV R37, RZ, RZ, -R37 ;  /* 0x000000ffff25e224 */ /* 0x000fe200078e0a25 */
[C---:B------:R-:W-:Y:S01]  /*3570*/  ISETP.GT.U32.AND P6, PT, R9.reuse, R41, PT ;  /* 0x000000290900720c */ /* 0x040fe20003fc4070 */
[----:B------:R-:W-:-:S02]  /*3580*/  IMAD R40, R9, R40, R44 ;  /* 0x0000002809287224 */ /* 0x000fc400078e022c */
[----:B------:R-:W-:-:S04]  /*3590*/  IMAD.HI.U32 R42, R3, R48, RZ ;  /* 0x00000030032a7227 */ /* 0x000fc800078e00ff */
[--C-:B------:R-:W-:Y:S02]  /*35a0*/  @!P5 IMAD.IADD R39, R39, 0x1, -R9.reuse ;  /* 0x000000012727d824 */ /* 0x100fe400078e0a09 */
[----:B------:R-:W-:Y:S01]  /*35b0*/  @!P1 IMAD.MOV R36, RZ, RZ, -R36 ;  /* 0x000000ffff249224 */ /* 0x000fe200078e0a24 */
[C---:B------:R-:W-:Y:S01]  /*35c0*/  ISETP.GT.U32.AND P1, PT, R9.reuse, R40, PT ;  /* 0x000000280900720c */ /* 0x040fe20003f24070 */
[----:B------:R-:W-:Y:S01]  /*35d0*/  IMAD.MOV R42, RZ, RZ, -R42 ;  /* 0x000000ffff2a7224 */ /* 0x000fe200078e0a2a */
[C---:B------:R-:W-:Y:S01]  /*35e0*/  ISETP.GT.U32.AND P5, PT, R9.reuse, R39, PT ;  /* 0x000000270900720c */ /* 0x040fe20003fa4070 */
[----:B------:R-:W-:Y:S02]  /*35f0*/  VIADD R51, R14, 0x8c ;  /* 0x0000008c0e337836 */ /* 0x000fe40000000000 */
[----:B------:R-:W-:Y:S02]  /*3600*/  IMAD R42, R9, R42, R48 ;  /* 0x0000002a092a7224 */ /* 0x000fe400078e0230 */
[--C-:B------:R-:W-:Y:S01]  /*3610*/  @!P0 IMAD.IADD R38, R38, 0x1, -R9.reuse ;  /* 0x0000000126268824 */ /* 0x100fe200078e0a09 */
[----:B------:R-:W-:Y:S01]  /*3620*/  IABS R48, R51 ;  /* 0x0000003300307213 */ /* 0x000fe20000000000 */
[----:B------:R-:W-:Y:S01]  /*3630*/  @!P6 IMAD.IADD R41, R41, 0x1, -R9 ;  /* 0x000000012929e824 */ /* 0x000fe200078e0a09 */
[----:B------:R-:W-:Y:S01]  /*3640*/  ISETP.GE.AND P0, PT, R45, RZ, PT ;  /* 0x000000ff2d00720c */ /* 0x000fe20003f06270 */
[----:B------:R-:W-:-:S02]  /*3650*/  VIADD R49, R14, 0x90 ;  /* 0x000000900e317836 */ /* 0x000fc40000000000 */
[----:B------:R-:W-:Y:S01]  /*3660*/  @!P3 IMAD.MOV R38, RZ, RZ, -R38 ;  /* 0x000000ffff26b224 */ /* 0x000fe200078e0a26 */
[----:B------:R-:W-:Y:S01]  /*3670*/  ISETP.GT.U32.AND P3, PT, R9, R41, PT ;  /* 0x000000290900720c */ /* 0x000fe20003f64070 */
[----:B------:R-:W-:Y:S01]  /*3680*/  IMAD.HI.U32 R44, R3, R48, RZ ;  /* 0x00000030032c7227 */ /* 0x000fe200078e00ff */
[----:B------:R-:W-:-:S03]  /*3690*/  IABS R46, R49 ;  /* 0x00000031002e7213 */ /* 0x000fc60000000000 */
[--C-:B------:R-:W-:Y:S01]  /*36a0*/  @!P1 IMAD.IADD R40, R40, 0x1, -R9.reuse ;  /* 0x0000000128289824 */ /* 0x100fe200078e0a09 */
[----:B------:R-:W-:Y:S01]  /*36b0*/  ISETP.GE.AND P1, PT, R47, RZ, PT ;  /* 0x000000ff2f00720c */ /* 0x000fe20003f26270 */
[----:B------:R-:W-:Y:S02]  /*36c0*/  IMAD.MOV R44, RZ, RZ, -R44 ;  /* 0x000000ffff2c7224 */ /* 0x000fe400078e0a2c */
[----:B------:R-:W-:Y:S01]  /*36d0*/  @!P5 IMAD.IADD R39, R39, 0x1, -R9 ;  /* 0x000000012727d824 */ /* 0x000fe200078e0a09 */
[C---:B------:R-:W-:Y:S01]  /*36e0*/  ISETP.GT.U32.AND P5, PT, R9.reuse, R42, PT ;  /* 0x0000002a0900720c */ /* 0x040fe20003fa4070 */
[----:B------:R-:W-:Y:S01]  /*36f0*/  VIADD R52, R14, 0x88 ;  /* 0x000000880e347836 */ /* 0x000fe20000000000 */
[----:B------:R-:W-:Y:S01]  /*3700*/  ISETP.GT.U32.AND P6, PT, R9, R40, PT ;  /* 0x000000280900720c */ /* 0x000fe20003fc4070 */
[----:B------:R-:W-:-:S03]  /*3710*/  IMAD.HI.U32 R43, R3, R46, RZ ;  /* 0x0000002e032b7227 */ /* 0x000fc600078e00ff */
[----:B------:R-:W-:Y:S01]  /*3720*/  IABS R50, R52 ;  /* 0x0000003400327213 */ /* 0x000fe20000000000 */
[----:B------:R-:W-:Y:S02]  /*3730*/  IMAD R44, R9, R44, R48 ;  /* 0x0000002c092c7224 */ /* 0x000fe400078e0230 */
[----:B------:R-:W-:Y:S02]  /*3740*/  IMAD.MOV R43, RZ, RZ, -R43 ;  /* 0x000000ffff2b7224 */ /* 0x000fe400078e0a2b */
[----:B------:R-:W-:Y:S01]  /*3750*/  @!P3 IMAD.IADD R41, R41, 0x1, -R9 ;  /* 0x000000012929b824 */ /* 0x000fe200078e0a09 */
[C---:B------:R-:W-:Y:S01]  /*3760*/  ISETP.GT.U32.AND P3, PT, R9.reuse, R44, PT ;  /* 0x0000002c0900720c */ /* 0x040fe20003f64070 */
[----:B------:R-:W-:Y:S02]  /*3770*/  IMAD R43, R9, R43, R46 ;  /* 0x0000002b092b7224 */ /* 0x000fe400078e022e */
[----:B------:R-:W-:-:S04]  /*3780*/  IMAD.HI.U32 R45, R3, R50, RZ ;  /* 0x00000032032d7227 */ /* 0x000fc800078e00ff */
[--C-:B------:R-:W-:Y:S02]  /*3790*/  @!P5 IMAD.IADD R42, R42, 0x1, -R9.reuse ;  /* 0x000000012a2ad824 */ /* 0x100fe400078e0a09 */
[----:B------:R-:W-:Y:S01]  /*37a0*/  @!P6 IMAD.IADD R40, R40, 0x1, -R9 ;  /* 0x000000012828e824 */ /* 0x000fe200078e0a09 */
[C---:B------:R-:W-:Y:S01]  /*37b0*/  ISETP.GT.U32.AND P6, PT, R9.reuse, R43, PT ;  /* 0x0000002b0900720c */ /* 0x040fe20003fc4070 */
[C---:B------:R-:W-:Y:S01]  /*37c0*/  VIADD R54, R14.reuse, 0x80 ;  /* 0x000000800e367836 */ /* 0x040fe20000000000 */
[C---:B------:R-:W-:Y:S01]  /*37d0*/  ISETP.GT.U32.AND P5, PT, R9.reuse, R42, PT ;  /* 0x0000002a0900720c */ /* 0x040fe20003fa4070 */
[----:B------:R-:W-:Y:S02]  /*37e0*/  IMAD.MOV R45, RZ, RZ, -R45 ;  /* 0x000000ffff2d7224 */ /* 0x000fe400078e0a2d */
[----:B------:R-:W-:Y:S01]  /*37f0*/  VIADD R53, R14, 0x84 ;  /* 0x000000840e357836 */ /* 0x000fe20000000000 */
[----:B------:R-:W-:Y:S01]  /*3800*/  IABS R47, R54 ;  /* 0x00000036002f7213 */ /* 0x000fe20000000000 */
[----:B------:R-:W-:-:S02]  /*3810*/  IMAD R45, R9, R45, R50 ;  /* 0x0000002d092d7224 */ /* 0x000fc400078e0232 */
[----:B------:R-:W-:Y:S01]  /*3820*/  @!P3 IMAD.IADD R44, R44, 0x1, -R9 ;  /* 0x000000012c2cb824 */ /* 0x000fe200078e0a09 */
[----:B------:R-:W-:Y:S01]  /*3830*/  IABS R48, R53 ;  /* 0x0000003500307213 */ /* 0x000fe20000000000 */
[----:B------:R-:W-:Y:S01]  /*3840*/  @!P4 IMAD.MOV R40, RZ, RZ, -R40 ;  /* 0x000000ffff28c224 */ /* 0x000fe200078e0a28 */
[C---:B------:R-:W-:Y:S01]  /*3850*/  ISETP.GT.U32.AND P4, PT, R9.reuse, R45, PT ;  /* 0x0000002d0900720c */ /* 0x040fe20003f84070 */
[----:B------:R-:W-:Y:S01]  /*3860*/  IMAD.MOV.U32 R50, RZ, RZ, R47 ;  /* 0x000000ffff327224 */ /* 0x000fe200078e002f */
[----:B------:R-:W-:Y:S01]  /*3870*/  ISETP.GT.U32.AND P3, PT, R9, R44, PT ;  /* 0x0000002c0900720c */ /* 0x000fe20003f64070 */
[----:B------:R-:W-:Y:S01]  /*3880*/  @!P6 IMAD.IADD R43, R43, 0x1, -R9 ;  /* 0x000000012b2be824 */ /* 0x000fe200078e0a09 */
[----:B------:R-:W-:Y:S01]  /*3890*/  ISETP.GE.AND P6, PT, R51, RZ, PT ;  /* 0x000000ff3300720c */ /* 0x000fe20003fc6270 */
[----:B------:R-:W-:-:S04]  /*38a0*/  IMAD.HI.U32 R46, R3, R48, RZ ;  /* 0x00000030032e7227 */ /* 0x000fc800078e00ff */
[----:B------:R-:W-:-:S04]  /*38b0*/  IMAD.HI.U32 R47, R3, R50, RZ ;  /* 0x00000032032f7227 */ /* 0x000fc800078e00ff */
[----:B------:R-:W-:Y:S01]  /*38c0*/  @!P5 IMAD.IADD R42, R42, 0x1, -R9 ;  /* 0x000000012a2ad824 */ /* 0x000fe200078e0a09 */
[----:B------:R-:W-:Y:S01]  /*38d0*/  ISETP.GE.AND P5, PT, R49, RZ, PT ;  /* 0x000000ff3100720c */ /* 0x000fe20003fa6270 */
[----:B------:R-:W-:Y:S01]  /*38e0*/  @!P2 IMAD.MOV R39, RZ, RZ, -R39 ;  /* 0x000000ffff27a224 */ /* 0x000fe200078e0a27 */
[C---:B------:R-:W-:Y:S01]  /*38f0*/  ISETP.GT.U32.AND P2, PT, R9.reuse, R43, PT ;  /* 0x0000002b0900720c */ /* 0x040fe20003f44070 */
[----:B------:R-:W-:Y:S02]  /*3900*/  IMAD.MOV R46, RZ, RZ, -R46 ;  /* 0x000000ffff2e7224 */ /* 0x000fe400078e0a2e */
[----:B------:R-:W-:Y:S02]  /*3910*/  VIADD R49, R14, 0x7c ;  /* 0x0000007c0e317836 */ /* 0x000fe40000000000 */
[----:B------:R-:W-:Y:S02]  /*3920*/  IMAD.MOV R47, RZ, RZ, -R47 ;  /* 0x000000ffff2f7224 */ /* 0x000fe400078e0a2f */
[----:B------:R-:W-:Y:S01]  /*3930*/  IMAD R46, R9, R46, R48 ;  /* 0x0000002e092e7224 */ /* 0x000fe200078e0230 */
[----:B------:R-:W-:Y:S01]  /*3940*/  IABS R48, R49 ;  /* 0x0000003100307213 */ /* 0x000fe20000000000 */
[----:B------:R-:W-:-:S02]  /*3950*/  @!P3 IMAD.IADD R44, R44, 0x1, -R9 ;  /* 0x000000012c2cb824 */ /* 0x000fc400078e0a09 */
[----:B------:R-:W-:Y:S01]  /*3960*/  @!P4 IMAD.IADD R45, R45, 0x1, -R9 ;  /* 0x000000012d2dc824 */ /* 0x000fe200078e0a09 */
[C---:B------:R-:W-:Y:S01]  /*3970*/  ISETP.GT.U32.AND P3, PT, R9.reuse, R46, PT ;  /* 0x0000002e0900720c */ /* 0x040fe20003f64070 */
[C---:B------:R-:W-:Y:S02]  /*3980*/  IMAD R47, R9.reuse, R47, R50 ;  /* 0x0000002f092f7224 */ /* 0x040fe400078e0232 */
[----:B------:R-:W-:Y:S01]  /*3990*/  @!P6 IMAD.MOV R44, RZ, RZ, -R44 ;  /* 0x000000ffff2ce224 */ /* 0x000fe200078e0a2c */
[C---:B------:R-:W-:Y:S01]  /*39a0*/  ISETP.GT.U32.AND P4, PT, R9.reuse, R45, PT ;  /* 0x0000002d0900720c */ /* 0x040fe20003f84070 */
[----:B------:R-:W-:Y:S01]  /*39b0*/  IMAD.MOV.U32 R50, RZ, RZ, R48 ;  /* 0x000000ffff327224 */ /* 0x000fe200078e0030 */
[----:B------:R-:W-:Y:S01]  /*39c0*/  ISETP.GT.U32.AND P6, PT, R9, R47, PT ;  /* 0x0000002f0900720c */ /* 0x000fe20003fc4070 */
[----:B------:R-:W-:Y:S01]  /*39d0*/  @!P0 IMAD.MOV R41, RZ, RZ, -R41 ;  /* 0x000000ffff298224 */ /* 0x000fe200078e0a29 */
[----:B------:R-:W-:Y:S01]  /*39e0*/  ISETP.GE.AND P0, PT, R52, RZ, PT ;  /* 0x000000ff3400720c */ /* 0x000fe20003f06270 */
[----:B------:R-:W-:Y:S01]  /*39f0*/  @!P2 IMAD.IADD R43, R43, 0x1, -R9 ;  /* 0x000000012b2ba824 */ /* 0x000fe200078e0a09 */
[----:B------:R-:W-:Y:S01]  /*3a00*/  ISETP.GE.AND P2, PT, R54, RZ, PT ;  /* 0x000000ff3600720c */ /* 0x000fe20003f46270 */
[----:B------:R-:W-:-:S04]  /*3a10*/  IMAD.HI.U32 R48, R3, R50, RZ ;  /* 0x0000003203307227 */ /* 0x000fc800078e00ff */
[----:B------:R-:W-:Y:S01]  /*3a20*/  @!P5 IMAD.MOV R43, RZ, RZ, -R43 ;  /* 0x000000ffff2bd224 */ /* 0x000fe200078e0a2b */
[----:B------:R-:W-:Y:S01]  /*3a30*/  ISETP.GE.AND P5, PT, R49, RZ, PT ;  /* 0x000000ff3100720c */ /* 0x000fe20003fa6270 */
[----:B------:R-:W-:Y:S02]  /*3a40*/  VIADD R49, R14, 0x78 ;  /* 0x000000780e317836 */ /* 0x000fe40000000000 */
[----:B------:R-:W-:Y:S02]  /*3a50*/  IMAD.MOV R48, RZ, RZ, -R48 ;  /* 0x000000ffff307224 */ /* 0x000fe400078e0a30 */
[--C-:B------:R-:W-:Y:S01]  /*3a60*/  @!P4 IMAD.IADD R45, R45, 0x1, -R9.reuse ;  /* 0x000000012d2dc824 */ /* 0x100fe200078e0a09 */
[----:B------:R-:W-:Y:S01]  /*3a70*/  IABS R52, R49 ;  /* 0x0000003100347213 */ /* 0x000fe20000000000 */
[----:B------:R-:W-:Y:S01]  /*3a80*/  IMAD R48, R9, R48, R50 ;  /* 0x0000003009307224 */ /* 0x000fe200078e0232 */
[----:B------:R-:W-:Y:S01]  /*3a90*/  ISETP.GE.AND P4, PT, R49, RZ, PT ;  /* 0x000000ff3100720c */ /* 0x000fe20003f86270 */
[----:B------:R-:W-:-:S02]  /*3aa0*/  @!P6 IMAD.IADD R47, R47, 0x1, -R9 ;  /* 0x000000012f2fe824 */ /* 0x000fc400078e0a09 */
[----:B------:R-:W-:Y:S02]  /*3ab0*/  VIADD R51, R14, 0x74 ;  /* 0x000000740e337836 */ /* 0x000fe40000000000 */
[----:B------:R-:W-:Y:S01]  /*3ac0*/  @!P3 IMAD.IADD R46, R46, 0x1, -R9 ;  /* 0x000000012e2eb824 */ /* 0x000fe200078e0a09 */
[C---:B------:R-:W-:Y:S01]  /*3ad0*/  ISETP.GT.U32.AND P6, PT, R9.reuse, R47, PT ;  /* 0x0000002f0900720c */ /* 0x040fe20003fc4070 */
[----:B------:R-:W-:Y:S01]  /*3ae0*/  @!P0 IMAD.MOV R45, RZ, RZ, -R45 ;  /* 0x000000ffff2d8224 */ /* 0x000fe200078e0a2d */
[----:B------:R-:W-:Y:S01]  /*3af0*/  ISETP.GT.U32.AND P0, PT, R9, R48, PT ;  /* 0x000000300900720c */ /* 0x000fe20003f04070 */
[----:B------:R-:W-:Y:S01]  /*3b00*/  IMAD.HI.U32 R49, R3, R52, RZ ;  /* 0x0000003403317227 */ /* 0x000fe200078e00ff */
[----:B------:R-:W-:Y:S02]  /*3b10*/  IABS R54, R51 ;  /* 0x0000003300367213 */ /* 0x000fe40000000000 */
[----:B------:R-:W-:Y:S01]  /*3b20*/  ISETP.GT.U32.AND P3, PT, R9, R46, PT ;  /* 0x0000002e0900720c */ /* 0x000fe20003f64070 */
[----:B------:R-:W-:-:S02]  /*3b30*/  IMAD.MOV R49, RZ, RZ, -R49 ;  /* 0x000000ffff317224 */ /* 0x000fc400078e0a31 */
[----:B------:R-:W-:-:S04]  /*3b40*/  IMAD.HI.U32 R50, R3, R54, RZ ;  /* 0x0000003603327227 */ /* 0x000fc800078e00ff */
[----:B------:R-:W-:Y:S01]  /*3b50*/  @!P1 IMAD.MOV R42, RZ, RZ, -R42 ;  /* 0x000000ffff2a9224 */ /* 0x000fe200078e0a2a */
[----:B------:R-:W-:Y:S01]  /*3b60*/  ISETP.GE.AND P1, PT, R53, RZ, PT ;  /* 0x000000ff3500720c */ /* 0x000fe20003f26270 */
[----:B------:R-:W-:Y:S02]  /*3b70*/  VIADD R53, R14, 0x70 ;  /* 0x000000700e357836 */ /* 0x000fe40000000000 */
[----:B------:R-:W-:Y:S02]  /*3b80*/  IMAD R49, R9, R49, R52 ;  /* 0x0000003109317224 */ /* 0x000fe400078e0234 */
[----:B------:R-:W-:Y:S01]  /*3b90*/  IMAD.MOV R50, RZ, RZ, -R50 ;  /* 0x000000ffff327224 */ /* 0x000fe200078e0a32 */
[----:B------:R-:W-:Y:S01]  /*3ba0*/  IABS R56, R53 ;  /* 0x0000003500387213 */ /* 0x000fe20000000000 */
[--C-:B------:R-:W-:Y:S01]  /*3bb0*/  @!P6 IMAD.IADD R47, R47, 0x1, -R9.reuse ;  /* 0x000000012f2fe824 */ /* 0x100fe200078e0a09 */
[----:B------:R-:W-:Y:S01]  /*3bc0*/  ISETP.GT.U32.AND P6, PT, R9, R49, PT ;  /* 0x000000310900720c */ /* 0x000fe20003fc4070 */
[----:B------:R-:W-:-:S02]  /*3bd0*/  @!P0 IMAD.IADD R48, R48, 0x1, -R9 ;  /* 0x0000000130308824 */ /* 0x000fc400078e0a09 */
[----:B------:R-:W-:Y:S02]  /*3be0*/  IMAD R50, R9, R50, R54 ;  /* 0x0000003209327224 */ /* 0x000fe400078e0236 */
[----:B------:R-:W-:Y:S01]  /*3bf0*/  @!P3 IMAD.IADD R46, R46, 0x1, -R9 ;  /* 0x000000012e2eb824 */ /* 0x000fe200078e0a09 */
[----:B------:R-:W-:Y:S01]  /*3c00*/  ISETP.GE.AND P3, PT, R51, RZ, PT ;  /* 0x000000ff3300720c */ /* 0x000fe20003f66270 */
[----:B------:R-:W-:Y:S01]  /*3c10*/  @!P2 IMAD.MOV R47, RZ, RZ, -R47 ;  /* 0x000000ffff2fa224 */ /* 0x000fe200078e0a2f */
[----:B------:R-:W-:Y:S01]  /*3c20*/  ISETP.GT.U32.AND P0, PT, R9, R48, PT ;  /* 0x000000300900720c */ /* 0x000fe20003f04070 */
[----:B------:R-:W-:Y:S01]  /*3c30*/  IMAD.HI.U32 R51, R3, R56, RZ ;  /* 0x0000003803337227 */ /* 0x000fe200078e00ff */
[----:B------:R-:W-:-:S03]  /*3c40*/  ISETP.GT.U32.AND P2, PT, R9, R50, PT ;  /* 0x000000320900720c */ /* 0x000fc60003f44070 */
[----:B------:R-:W-:Y:S02]  /*3c50*/  IMAD.MOV R51, RZ, RZ, -R51 ;  /* 0x000000ffff337224 */ /* 0x000fe400078e0a33 */
[C---:B------:R-:W-:Y:S02]  /*3c60*/  VIADD R55, R14.reuse, 0x68 ;  /* 0x000000680e377836 */ /* 0x040fe40000000000 */
[----:B------:R-:W-:Y:S02]  /*3c70*/  IMAD R51, R9, R51, R56 ;  /* 0x0000003309337224 */ /* 0x000fe400078e0238 */
[--C-:B------:R-:W-:Y:S01]  /*3c80*/  @!P6 IMAD.IADD R49, R49, 0x1, -R9.reuse ;  /* 0x000000013131e824 */ /* 0x100fe200078e0a09 */
[----:B------:R-:W-:Y:S01]  /*3c90*/  IABS R58, R55 ;  /* 0x00000037003a7213 */ /* 0x000fe20000000000 */
[----:B------:R-:W-:Y:S02]  /*3ca0*/  VIADD R54, R14, 0x6c ;  /* 0x0000006c0e367836 */ /* 0x000fe40000000000 */
[--C-:B------:R-:W-:Y:S01]  /*3cb0*/  @!P0 IMAD.IADD R48, R48, 0x1, -R9.reuse ;  /* 0x0000000130308824 */ /* 0x100fe200078e0a09 */
[C---:B------:R-:W-:Y:S01]  /*3cc0*/  ISETP.GT.U32.AND P6, PT, R9.reuse, R49, PT ;  /* 0x000000310900720c */ /* 0x040fe20003fc4070 */
[----:B------:R-:W-:Y:S01]  /*3cd0*/  @!P2 IMAD.IADD R50, R50, 0x1, -R9 ;  /* 0x000000013232a824 */ /* 0x000fe200078e0a09 */
[----:B------:R-:W-:Y:S01]  /*3ce0*/  ISETP.GT.U32.AND P0, PT, R9, R51, PT ;  /* 0x000000330900720c */ /* 0x000fe20003f04070 */
[----:B------:R-:W-:Y:S01]  /*3cf0*/  @!P1 IMAD.MOV R46, RZ, RZ, -R46 ;  /* 0x000000ffff2e9224 */ /* 0x000fe200078e0a2e */
[----:B------:R-:W-:Y:S01]  /*3d00*/  IABS R56, R54 ;  /* 0x0000003600387213 */ /* 0x000fe20000000000 */
[----:B------:R-:W-:Y:S01]  /*3d10*/  VIADD R57, R14, 0x64 ;  /* 0x000000640e397836 */ /* 0x000fe20000000000 */
[----:B------:R-:W-:Y:S01]  /*3d20*/  ISETP.GE.AND P1, PT, R53, RZ, PT ;  /* 0x000000ff3500720c */ /* 0x000fe20003f26270 */
[----:B------:R-:W-:Y:S01]  /*3d30*/  IMAD.HI.U32 R53, R3, R58, RZ ;  /* 0x0000003a03357227 */ /* 0x000fe200078e00ff */
[----:B------:R-:W-:-:S02]  /*3d40*/  ISETP.GT.U32.AND P2, PT, R9, R50, PT ;  /* 0x000000320900720c */ /* 0x000fc40003f44070 */
[----:B------:R-:W-:Y:S01]  /*3d50*/  IABS R60, R57 ;  /* 0x00000039003c7213 */ /* 0x000fe20000000000 */
[----:B------:R-:W-:-:S04]  /*3d60*/  IMAD.HI.U32 R52, R3, R56, RZ ;  /* 0x0000003803347227 */ /* 0x000fc800078e00ff */
[----:B------:R-:W-:Y:S02]  /*3d70*/  IMAD.MOV R53, RZ, RZ, -R53 ;  /* 0x000000ffff357224 */ /* 0x000fe400078e0a35 */
[----:B------:R-:W-:Y:S02]  /*3d80*/  IMAD.MOV R52, RZ, RZ, -R52 ;  /* 0x000000ffff347224 */ /* 0x000fe400078e0a34 */
[--C-:B------:R-:W-:Y:S01]  /*3d90*/  @!P6 IMAD.IADD R49, R49, 0x1, -R9.reuse ;  /* 0x000000013131e824 */ /* 0x100fe200078e0a09 */
[----:B------:R-:W-:Y:S01]  /*3da0*/  ISETP.GE.AND P6, PT, R55, RZ, PT ;  /* 0x000000ff3700720c */ /* 0x000fe20003fc6270 */
[----:B------:R-:W-:Y:S02]  /*3db0*/  @!P0 IMAD.IADD R51, R51, 0x1, -R9 ;  /* 0x0000000133338824 */ /* 0x000fe400078e0a09 */
[C---:B------:R-:W-:Y:S02]  /*3dc0*/  IMAD R53, R9.reuse, R53, R58 ;  /* 0x0000003509357224 */ /* 0x040fe400078e023a */
[C---:B------:R-:W-:Y:S01]  /*3dd0*/  IMAD R52, R9.reuse, R52, R56 ;  /* 0x0000003409347224 */ /* 0x040fe200078e0238 */
[C---:B------:R-:W-:Y:S01]  /*3de0*/  ISETP.GT.U32.AND P0, PT, R9.reuse, R51, PT ;  /* 0x000000330900720c */ /* 0x040fe20003f04070 */
[----:B------:R-:W-:Y:S01]  /*3df0*/  @!P4 IMAD.MOV R49, RZ, RZ, -R49 ;  /* 0x000000ffff31c224 */ /* 0x000fe200078e0a31 */
[C---:B------:R-:W-:Y:S01]  /*3e00*/  ISETP.GT.U32.AND P4, PT, R9.reuse, R53, PT ;  /* 0x000000350900720c */ /* 0x040fe20003f84070 */
[----:B------:R-:W-:Y:S01]  /*3e10*/  @!P2 IMAD.IADD R50, R50, 0x1, -R9 ;  /* 0x000000013232a824 */ /* 0x000fe200078e0a09 */
[----:B------:R-:W-:Y:S01]  /*3e20*/  ISETP.GT.U32.AND P2, PT, R9, R52, PT ;  /* 0x000000340900720c */ /* 0x000fe20003f44070 */
[----:B------:R-:W-:Y:S01]  /*3e30*/  @!P5 IMAD.MOV R48, RZ, RZ, -R48 ;  /* 0x000000ffff30d224 */ /* 0x000fe200078e0a30 */
[----:B------:R-:W-:Y:S01]  /*3e40*/  ISETP.GE.AND P5, PT, R54, RZ, PT ;  /* 0x000000ff3600720c */ /* 0x000fe20003fa6270 */
[----:B------:R-:W-:-:S04]  /*3e50*/  IMAD.HI.U32 R54, R3, R60, RZ ;  /* 0x0000003c03367227 */ /* 0x000fc800078e00ff */
[----:B------:R-:W-:Y:S02]  /*3e60*/  IMAD.MOV R54, RZ, RZ, -R54 ;  /* 0x000000ffff367224 */ /* 0x000fe400078e0a36 */
[C---:B------:R-:W-:Y:S02]  /*3e70*/  VIADD R58, R14.reuse, 0x5c ;  /* 0x0000005c0e3a7836 */ /* 0x040fe40000000000 */
[----:B------:R-:W-:Y:S02]  /*3e80*/  VIADD R55, R14, 0x60 ;  /* 0x000000600e377836 */ /* 0x000fe40000000000 */
[----:B------:R-:W-:Y:S01]  /*3e90*/  IMAD R54, R9, R54, R60 ;  /* 0x0000003609367224 */ /* 0x000fe200078e023c */
[----:B------:R-:W-:Y:S01]  /*3ea0*/  IABS R60, R58 ;  /* 0x0000003a003c7213 */ /* 0x000fe20000000000 */
[--C-:B------:R-:W-:Y:S01]  /*3eb0*/  @!P0 IMAD.IADD R51, R51, 0x1, -R9.reuse ;  /* 0x0000000133338824 */ /* 0x100fe200078e0a09 */
[----:B------:R-:W-:Y:S01]  /*3ec0*/  IABS R56, R55 ;  /* 0x0000003700387213 */ /* 0x000fe20000000000 */
[--C-:B------:R-:W-:Y:S01]  /*3ed0*/  @!P4 IMAD.IADD R53, R53, 0x1, -R9.reuse ;  /* 0x000000013535c824 */ /* 0x100fe200078e0a09 */
[----:B------:R-:W-:Y:S01]  /*3ee0*/  ISETP.GT.U32.AND P0, PT, R9, R54, PT ;  /* 0x000000360900720c */ /* 0x000fe20003f04070 */
[----:B------:R-:W-:Y:S01]  /*3ef0*/  @!P2 IMAD.IADD R52, R52, 0x1, -R9 ;  /* 0x000000013434a824 */ /* 0x000fe200078e0a09 */
[----:B------:R-:W-:Y:S01]  /*3f00*/  ISETP.GE.AND P2, PT, R55, RZ, PT ;  /* 0x000000ff3700720c */ /* 0x000fe20003f46270 */
[----:B------:R-:W-:Y:S01]  /*3f10*/  @!P3 IMAD.MOV R50, RZ, RZ, -R50 ;  /* 0x000000ffff32b224 */ /* 0x000fe200078e0a32 */
[----:B------:R-:W-:Y:S01]  /*3f20*/  ISETP.GE.AND P3, PT, R57, RZ, PT ;  /* 0x000000ff3900720c */ /* 0x000fe20003f66270 */
[----:B------:R-:W-:Y:S01]  /*3f30*/  @!P1 IMAD.MOV R51, RZ, RZ, -R51 ;  /* 0x000000ffff339224 */ /* 0x000fe200078e0a33 */
[----:B------:R-:W-:Y:S01]  /*3f40*/  ISETP.GT.U32.AND P1, PT, R9, R53, PT ;  /* 0x000000350900720c */ /* 0x000fe20003f24070 */
[----:B------:R-:W-:Y:S01]  /*3f50*/  IMAD.HI.U32 R57, R3, R60, RZ ;  /* 0x0000003c03397227 */ /* 0x000fe200078e00ff */
[----:B------:R-:W-:-:S03]  /*3f60*/  ISETP.GT.U32.AND P4, PT, R9, R52, PT ;  /* 0x000000340900720c */ /* 0x000fc60003f84070 */
[----:B------:R-:W-:-:S04]  /*3f70*/  IMAD.HI.U32 R55, R3, R56, RZ ;  /* 0x0000003803377227 */ /* 0x000fc800078e00ff */
[----:B------:R-:W-:Y:S02]  /*3f80*/  IMAD.MOV R57, RZ, RZ, -R57 ;  /* 0x000000ffff397224 */ /* 0x000fe400078e0a39 */
[----:B------:R-:W-:Y:S02]  /*3f90*/  IMAD.MOV R55, RZ, RZ, -R55 ;  /* 0x000000ffff377224 */ /* 0x000fe400078e0a37 */
[C---:B------:R-:W-:Y:S02]  /*3fa0*/  IMAD R60, R9.reuse, R57, R60 ;  /* 0x00000039093c7224 */ /* 0x040fe400078e023c */
[----:B------:R-:W-:Y:S02]  /*3fb0*/  IMAD R56, R9, R55, R56 ;  /* 0x0000003709387224 */ /* 0x000fe400078e0238 */
[----:B------:R-:W-:Y:S01]  /*3fc0*/  @!P1 IMAD.IADD R53, R53, 0x1, -R9 ;  /* 0x0000000135359824 */ /* 0x000fe200078e0a09 */
[----:B------:R-:W-:Y:S01]  /*3fd0*/  ISETP.GT.U32.AND P1, PT, R9, R60, PT ;  /* 0x0000003c0900720c */ /* 0x000fe20003f24070 */
[----:B------:R-:W-:-:S02]  /*3fe0*/  VIADD R59, R14, 0x58 ;  /* 0x000000580e3b7836 */ /* 0x000fc40000000000 */
[--C-:B------:R-:W-:Y:S01]  /*3ff0*/  @!P4 IMAD.IADD R52, R52, 0x1, -R9.reuse ;  /* 0x000000013434c824 */ /* 0x100fe200078e0a09 */
[----:B------:R-:W-:Y:S01]  /*4000*/  ISETP.GT.U32.AND P4, PT, R9, R56, PT ;  /* 0x000000380900720c */ /* 0x000fe20003f84070 */
[----:B------:R-:W-:Y:S01]  /*4010*/  VIADD R61, R14, 0x54 ;  /* 0x000000540e3d7836 */ /* 0x000fe20000000000 */
[----:B------:R-:W-:Y:S01]  /*4020*/  IABS R62, R59 ;  /* 0x0000003b003e7213 */ /* 0x000fe20000000000 */
[----:B------:R-:W-:Y:S02]  /*4030*/  @!P0 IMAD.IADD R54, R54, 0x1, -R9 ;  /* 0x0000000136368824 */ /* 0x000fe400078e0a09 */
[----:B------:R-:W-:Y:S01]  /*4040*/  @!P5 IMAD.MOV R52, RZ, RZ, -R52 ;  /* 0x000000ffff34d224 */ /* 0x000fe200078e0a34 */
[----:B------:R-:W-:Y:S01]  /*4050*/  IABS R64, R61 ;  /* 0x0000003d00407213 */ /* 0x000fe20000000000 */
[----:B------:R-:W-:Y:S01]  /*4060*/  IMAD.HI.U32 R55, R3, R62, RZ ;  /* 0x0000003e03377227 */ /* 0x000fe200078e00ff */
[----:B------:R-:W-:-:S03]  /*4070*/  ISETP.GT.U32.AND P0, PT, R9, R54, PT ;  /* 0x000000360900720c */ /* 0x000fc60003f04070 */
[----:B------:R-:W-:Y:S02]  /*4080*/  @!P1 IMAD.IADD R60, R60, 0x1, -R9 ;  /* 0x000000013c3c9824 */ /* 0x000fe400078e0a09 */
[----:B------:R-:W-:Y:S02]  /*4090*/  IMAD.MOV R57, RZ, RZ, -R55 ;  /* 0x000000ffff397224 */ /* 0x000fe400078e0a37 */
[----:B------:R-:W-:Y:S01]  /*40a0*/  @!P4 IMAD.IADD R56, R56, 0x1, -R9 ;  /* 0x000000013838c824 */ /* 0x000fe200078e0a09 */
[C---:B------:R-:W-:Y:S01]  /*40b0*/  ISETP.GT.U32.AND P1, PT, R9.reuse, R60, PT ;  /* 0x0000003c0900720c */ /* 0x040fe20003f24070 */
[----:B------:R-:W-:Y:S01]  /*40c0*/  IMAD R62, R9, R57, R62 ;  /* 0x00000039093e7224 */ /* 0x000fe200078e023e */
[----:B------:R-:W-:Y:S01]  /*40d0*/  ISETP.GE.AND P4, PT, R59, RZ, PT ;  /* 0x000000ff3b00720c */ /* 0x000fe20003f86270 */
[----:B------:R-:W-:Y:S01]  /*40e0*/  IMAD.HI.U32 R55, R3, R64, RZ ;  /* 0x0000004003377227 */ /* 0x000fe200078e00ff */
[----:B------:R-:W-:-:S03]  /*40f0*/  ISETP.GT.U32.AND P5, PT, R9, R56, PT ;  /* 0x000000380900720c */ /* 0x000fc60003fa4070 */
[----:B------:R-:W-:Y:S01]  /*4100*/  @!P6 IMAD.MOV R53, RZ, RZ, -R53 ;  /* 0x000000ffff35e224 */ /* 0x000fe200078e0a35 */
[C---:B------:R-:W-:Y:S01]  /*4110*/  ISETP.GT.U32.AND P6, PT, R9.reuse, R62, PT ;  /* 0x0000003e0900720c */ /* 0x040fe20003fc4070 */
[----:B------:R-:W-:Y:S02]  /*4120*/  IMAD.MOV R55, RZ, RZ, -R55 ;  /* 0x000000ffff377224 */ /* 0x000fe400078e0a37 */
[----:B------:R-:W-:Y:S02]  /*4130*/  VIADD R63, R14, 0x50 ;  /* 0x000000500e3f7836 */ /* 0x000fe40000000000 */
[C---:B------:R-:W-:Y:S02]  /*4140*/  IMAD R64, R9.reuse, R55, R64 ;  /* 0x0000003709407224 */ /* 0x040fe400078e0240 */
[--C-:B------:R-:W-:Y:S01]  /*4150*/  @!P1 IMAD.IADD R60, R60, 0x1, -R9.reuse ;  /* 0x000000013c3c9824 */ /* 0x100fe200078e0a09 */
[----:B------:R-:W-:Y:S01]  /*4160*/  IABS R66, R63 ;  /* 0x0000003f00427213 */ /* 0x000fe20000000000 */
[--C-:B------:R-:W-:Y:S01]  /*4170*/  @!P5 IMAD.IADD R56, R56, 0x1, -R9.reuse ;  /* 0x000000013838d824 */ /* 0x100fe200078e0a09 */
[----:B------:R-:W-:Y:S01]  /*4180*/  ISETP.GT.U32.AND P1, PT, R9, R64, PT ;  /* 0x000000400900720c */ /* 0x000fe20003f24070 */
[----:B------:R-:W-:Y:S01]  /*4190*/  VIADD R55, R14, 0x4c ;  /* 0x0000004c0e377836 */ /* 0x000fe20000000000 */
[----:B------:R-:W-:Y:S01]  /*41a0*/  ISETP.GE.AND P5, PT, R63, RZ, PT ;  /* 0x000000ff3f00720c */ /* 0x000fe20003fa6270 */
[--C-:B------:R-:W-:Y:S01]  /*41b0*/  @!P0 IMAD.IADD R54, R54, 0x1, -R9.reuse ;  /* 0x0000000136368824 */ /* 0x100fe200078e0a09 */
[----:B------:R-:W-:Y:S01]  /*41c0*/  ISETP.GE.AND P0, PT, R58, RZ, PT ;  /* 0x000000ff3a00720c */ /* 0x000fe20003f06270 */
[----:B------:R-:W-:Y:S01]  /*41d0*/  VIADD R59, R14, 0x48 ;  /* 0x000000480e3b7836 */ /* 0x000fe20000000000 */
[----:B------:R-:W-:Y:S01]  /*41e0*/  IABS R68, R55 ;  /* 0x0000003700447213 */ /* 0x000fe20000000000 */
[----:B------:R-:W-:Y:S01]  /*41f0*/  @!P6 IMAD.IADD R62, R62, 0x1, -R9 ;  /* 0x000000013e3ee824 */ /* 0x000fe200078e0a09 */
[----:B------:R-:W-:Y:S01]  /*4200*/  ISETP.GE.AND P6, PT, R55, RZ, PT ;  /* 0x000000ff3700720c */ /* 0x000fe20003fc6270 */
[----:B------:R-:W-:Y:S01]  /*4210*/  IMAD.MOV.U32 R58, RZ, RZ, R56 ;  /* 0x000000ffff3a7224 */ /* 0x000fe200078e0038 */
[----:B------:R-:W-:Y:S01]  /*4220*/  IABS R70, R59 ;  /* 0x0000003b00467213 */ /* 0x000fe20000000000 */
[----:B------:R-:W-:-:S04]  /*4230*/  IMAD.HI.U32 R57, R3, R66, RZ ;  /* 0x0000004203397227 */ /* 0x000fc800078e00ff */
[----:B------:R-:W-:Y:S01]  /*4240*/  @!P2 IMAD.MOV R58, RZ, RZ, -R58 ;  /* 0x000000ffff3aa224 */ /* 0x000fe200078e0a3a */
[----:B------:R-:W-:Y:S01]  /*4250*/  ISETP.GT.U32.AND P2, PT, R9, R62, PT ;  /* 0x0000003e0900720c */ /* 0x000fe20003f44070 */
[----:B------:R-:W-:Y:S02]  /*4260*/  IMAD.MOV R57, RZ, RZ, -R57 ;  /* 0x000000ffff397224 */ /* 0x000fe400078e0a39 */
[----:B------:R-:W-:-:S04]  /*4270*/  IMAD.HI.U32 R55, R3, R68, RZ ;  /* 0x0000004403377227 */ /* 0x000fc800078e00ff */
[----:B------:R-:W-:-:S04]  /*4280*/  IMAD.HI.U32 R56, R3, R70, RZ ;  /* 0x0000004603387227 */ /* 0x000fc800078e00ff */
[----:B------:R-:W-:Y:S02]  /*4290*/  @!P1 IMAD.IADD R64, R64, 0x1, -R9 ;  /* 0x0000000140409824 */ /* 0x000fe400078e0a09 */
[C---:B------:R-:W-:Y:S02]  /*42a0*/  IMAD R66, R9.reuse, R57, R66 ;  /* 0x0000003909427224 */ /* 0x040fe400078e0242 */
[----:B------:R-:W-:Y:S01]  /*42b0*/  IMAD.MOV R55, RZ, RZ, -R55 ;  /* 0x000000ffff377224 */ /* 0x000fe200078e0a37 */
[C---:B------:R-:W-:Y:S01]  /*42c0*/  ISETP.GT.U32.AND P1, PT, R9.reuse, R64, PT ;  /* 0x000000400900720c */ /* 0x040fe20003f24070 */
[----:B------:R-:W-:Y:S02]  /*42d0*/  IMAD.MOV R57, RZ, RZ, -R56 ;  /* 0x000000ffff397224 */ /* 0x000fe400078e0a38 */
[----:B------:R-:W-:Y:S01]  /*42e0*/  @!P0 IMAD.MOV R60, RZ, RZ, -R60 ;  /* 0x000000ffff3c8224 */ /* 0x000fe200078e0a3c */
[C---:B------:R-:W-:Y:S01]  /*42f0*/  ISETP.GT.U32.AND P0, PT, R9.reuse, R66, PT ;  /* 0x000000420900720c */ /* 0x040fe20003f04070 */
[----:B------:R-:W-:-:S02]  /*4300*/  IMAD R56, R9, R55, R68 ;  /* 0x0000003709387224 */ /* 0x000fc400078e0244 */
[--C-:B------:R-:W-:Y:S02]  /*4310*/  @!P2 IMAD.IADD R62, R62, 0x1, -R9.reuse ;  /* 0x000000013e3ea824 */ /* 0x100fe400078e0a09 */
[C---:B------:R-:W-:Y:S01]  /*4320*/  IMAD R70, R9.reuse, R57, R70 ;  /* 0x0000003909467224 */ /* 0x040fe200078e0246 */
[----:B------:R-:W-:Y:S01]  /*4330*/  ISETP.GT.U32.AND P2, PT, R9, R56, PT ;  /* 0x000000380900720c */ /* 0x000fe20003f44070 */
[----:B------:R-:W-:Y:S02]  /*4340*/  VIADD R63, R14, 0x40 ;  /* 0x000000400e3f7836 */ /* 0x000fe40000000000 */
[----:B------:R-:W-:Y:S01]  /*4350*/  @!P3 IMAD.MOV R54, RZ, RZ, -R54 ;  /* 0x000000ffff36b224 */ /* 0x000fe200078e0a36 */
[----:B------:R-:W-:Y:S01]  /*4360*/  ISETP.GE.AND P3, PT, R61, RZ, PT ;  /* 0x000000ff3d00720c */ /* 0x000fe20003f66270 */
[--C-:B------:R-:W-:Y:S01]  /*4370*/  @!P1 IMAD.IADD R64, R64, 0x1, -R9.reuse ;  /* 0x0000000140409824 */ /* 0x100fe200078e0a09 */
[----:B------:R-:W-:Y:S01]  /*4380*/  ISETP.GT.U32.AND P1, PT, R9, R70, PT ;  /* 0x000000460900720c */ /* 0x000fe20003f24070 */
[----:B------:R-:W-:Y:S01]  /*4390*/  VIADD R61, R14, 0x44 ;  /* 0x000000440e3d7836 */ /* 0x000fe20000000000 */
[----:B------:R-:W-:Y:S01]  /*43a0*/  IABS R74, R63 ;  /* 0x0000003f004a7213 */ /* 0x000fe20000000000 */
[--C-:B------:R-:W-:Y:S01]  /*43b0*/  @!P0 IMAD.IADD R66, R66, 0x1, -R9.reuse ;  /* 0x0000000142428824 */ /* 0x100fe200078e0a09 */
[----:B------:R-:W-:Y:S01]  /*43c0*/  ISETP.GE.AND P0, PT, R59, RZ, PT ;  /* 0x000000ff3b00720c */ /* 0x000fe20003f06270 */
[----:B------:R-:W-:Y:S01]  /*43d0*/  VIADD R65, R14, 0x3c ;  /* 0x0000003c0e417836 */ /* 0x000fe20000000000 */
[----:B------:R-:W-:Y:S01]  /*43e0*/  IABS R72, R61 ;  /* 0x0000003d00487213 */ /* 0x000fe20000000000 */
[----:B------:R-:W-:Y:S01]  /*43f0*/  @!P2 IMAD.IADD R56, R56, 0x1, -R9 ;  /* 0x000000013838a824 */ /* 0x000fe200078e0a09 */
[----:B------:R-:W-:Y:S01]  /*4400*/  ISETP.GT.U32.AND P2, PT, R9, R66, PT ;  /* 0x000000420900720c */ /* 0x000fe20003f44070 */
[----:B------:R-:W-:Y:S01]  /*4410*/  IMAD.HI.U32 R57, R3, R74, RZ ;  /* 0x0000004a03397227 */ /* 0x000fe200078e00ff */
[----:B------:R-:W-:-:S03]  /*4420*/  IABS R76, R65 ;  /* 0x00000041004c7213 */ /* 0x000fc60000000000 */
[----:B------:R-:W-:-:S04]  /*4430*/  IMAD.HI.U32 R55, R3, R72, RZ ;  /* 0x0000004803377227 */ /* 0x000fc800078e00ff */
[----:B------:R-:W-:Y:S02]  /*4440*/  IMAD.MOV R57, RZ, RZ, -R57 ;  /* 0x000000ffff397224 */ /* 0x000fe400078e0a39 */
[----:B------:R-:W-:Y:S01]  /*4450*/  @!P1 IMAD.IADD R70, R70, 0x1, -R9 ;  /* 0x0000000146469824 */ /* 0x000fe200078e0a09 */
[C---:B------:R-:W-:Y:S01]  /*4460*/  ISETP.GT.U32.AND P1, PT, R9.reuse, R56, PT ;  /* 0x000000380900720c */ /* 0x040fe20003f24070 */
[----:B------:R-:W-:Y:S02]  /*4470*/  IMAD.MOV R55, RZ, RZ, -R55 ;  /* 0x000000ffff377224 */ /* 0x000fe400078e0a37 */
[C---:B------:R-:W-:Y:S02]  /*4480*/  IMAD R74, R9.reuse, R57, R74 ;  /* 0x00000039094a7224 */ /* 0x040fe400078e024a */
[----:B------:R-:W-:Y:S01]  /*4490*/  @!P4 IMAD.MOV R62, RZ, RZ, -R62 ;  /* 0x000000ffff3ec224 */ /* 0x000fe200078e0a3e */
[C---:B------:R-:W-:Y:S01]  /*44a0*/  ISETP.GT.U32.AND P4, PT, R9.reuse, R70, PT ;  /* 0x000000460900720c */ /* 0x040fe20003f84070 */
[----:B------:R-:W-:-:S02]  /*44b0*/  IMAD R72, R9, R55, R72 ;  /* 0x0000003709487224 */ /* 0x000fc400078e0248 */
[----:B------:R-:W-:Y:S01]  /*44c0*/  @!P2 IMAD.IADD R66, R66, 0x1, -R9 ;  /* 0x000000014242a824 */ /* 0x000fe200078e0a09 */
[----:B------:R-:W-:Y:S01]  /*44d0*/  ISETP.GT.U32.AND P2, PT, R9, R74, PT ;  /* 0x0000004a0900720c */ /* 0x000fe20003f44070 */
[----:B------:R-:W-:-:S04]  /*44e0*/  IMAD.HI.U32 R55, R3, R76, RZ ;  /* 0x0000004c03377227 */ /* 0x000fc800078e00ff */
[----:B------:R-:W-:Y:S02]  /*44f0*/  VIADD R57, R14, 0x38 ;  /* 0x000000380e397836 */ /* 0x000fe40000000000 */
[----:B------:R-:W-:Y:S02]  /*4500*/  IMAD.MOV R55, RZ, RZ, -R55 ;  /* 0x000000ffff377224 */ /* 0x000fe400078e0a37 */
[----:B------:R-:W-:Y:S01]  /*4510*/  @!P3 IMAD.MOV R64, RZ, RZ, -R64 ;  /* 0x000000ffff40b224 */ /* 0x000fe200078e0a40 */
[C---:B------:R-:W-:Y:S01]  /*4520*/  ISETP.GT.U32.AND P3, PT, R9.reuse, R72, PT ;  /* 0x000000480900720c */ /* 0x040fe20003f64070 */
[C---:B------:R-:W-:Y:S01]  /*4530*/  IMAD R76, R9.reuse, R55, R76 ;  /* 0x00000037094c7224 */ /* 0x040fe200078e024c */
[----:B------:R-:W-:Y:S01]  /*4540*/  IABS R80, R57 ;  /* 0x0000003900507213 */ /* 0x000fe20000000000 */
[--C-:B------:R-:W-:Y:S02]  /*4550*/  @!P4 IMAD.IADD R70, R70, 0x1, -R9.reuse ;  /* 0x000000014646c824 */ /* 0x100fe400078e0a09 */
[----:B------:R-:W-:Y:S01]  /*4560*/  VIADD R59, R14, 0x34 ;  /* 0x000000340e3b7836 */ /* 0x000fe20000000000 */
[----:B------:R-:W-:Y:S01]  /*4570*/  ISETP.GT.U32.AND P4, PT, R9, R76, PT ;  /* 0x0000004c0900720c */ /* 0x000fe20003f84070 */
[----:B------:R-:W-:-:S02]  /*4580*/  @!P2 IMAD.IADD R74, R74, 0x1, -R9 ;  /* 0x000000014a4aa824 */ /* 0x000fc400078e0a09 */
[----:B------:R-:W-:Y:S01]  /*4590*/  IMAD.HI.U32 R55, R3, R80, RZ ;  /* 0x0000005003377227 */ /* 0x000fe200078e00ff */
[----:B------:R-:W-:-:S03]  /*45a0*/  IABS R78, R59 ;  /* 0x0000003b004e7213 */ /* 0x000fc60000000000 */
[----:B------:R-:W-:Y:S01]  /*45b0*/  @!P5 IMAD.MOV R66, RZ, RZ, -R66 ;  /* 0x000000ffff42d224 */ /* 0x000fe200078e0a42 */
[----:B------:R-:W-:Y:S01]  /*45c0*/  ISETP.GT.U32.AND P5, PT, R9, R74, PT ;  /* 0x0000004a0900720c */ /* 0x000fe20003fa4070 */
[----:B------:R-:W-:Y:S02]  /*45d0*/  IMAD.MOV R55, RZ, RZ, -R55 ;  /* 0x000000ffff377224 */ /* 0x000fe400078e0a37 */
[----:B------:R-:W-:Y:S01]  /*45e0*/  @!P3 IMAD.IADD R72, R72, 0x1, -R9 ;  /* 0x000000014848b824 */ /* 0x000fe200078e0a09 */
[----:B------:R-:W-:Y:S01]  /*45f0*/  ISETP.GE.AND P3, PT, R63, RZ, PT ;  /* 0x000000ff3f00720c */ /* 0x000fe20003f66270 */
[----:B------:R-:W-:Y:S02]  /*4600*/  IMAD R80, R9, R55, R80 ;  /* 0x0000003709507224 */ /* 0x000fe400078e0250 */
[----:B------:R-:W-:Y:S01]  /*4610*/  IMAD.HI.U32 R55, R3, R78, RZ ;  /* 0x0000004e03377227 */ /* 0x000fe200078e00ff */
[----:B------:R-:W-:-:S03]  /*4620*/  ISETP.GT.U32.AND P2, PT, R9, R72, PT ;  /* 0x000000480900720c */ /* 0x000fc60003f44070 */
[--C-:B------:R-:W-:Y:S01]  /*4630*/  @!P1 IMAD.IADD R56, R56, 0x1, -R9.reuse ;  /* 0x0000000138389824 */ /* 0x100fe200078e0a09 */
[----:B------:R-:W-:Y:S01]  /*4640*/  ISETP.GE.AND P1, PT, R61, RZ, PT ;  /* 0x000000ff3d00720c */ /* 0x000fe20003f26270 */
[----:B------:R-:W-:Y:S02]  /*4650*/  @!P4 IMAD.IADD R76, R76, 0x1, -R9 ;  /* 0x000000014c4cc824 */ /* 0x000fe400078e0a09 */
[----:B------:R-:W-:Y:S02]  /*4660*/  IMAD.MOV R55, RZ, RZ, -R55 ;  /* 0x000000ffff377224 */ /* 0x000fe400078e0a37 */
[----:B------:R-:W-:Y:S01]  /*4670*/  @!P0 IMAD.MOV R70, RZ, RZ, -R70 ;  /* 0x000000ffff468224 */ /* 0x000fe200078e0a46 */
[C---:B------:R-:W-:Y:S01]  /*4680*/  ISETP.GT.U32.AND P0, PT, R9.reuse, R80, PT ;  /* 0x000000500900720c */ /* 0x040fe20003f04070 */
[----:B------:R-:W-:Y:S01]  /*4690*/  IMAD.MOV.U32 R68, RZ, RZ, R56 ;  /* 0x000000ffff447224 */ /* 0x000fe200078e0038 */
[----:B------:R-:W-:Y:S01]  /*46a0*/  ISETP.GT.U32.AND P4, PT, R9, R76, PT ;  /* 0x0000004c0900720c */ /* 0x000fe20003f84070 */
[----:B------:R-:W-:Y:S01]  /*46b0*/  @!P5 IMAD.IADD R74, R74, 0x1, -R9 ;  /* 0x000000014a4ad824 */ /* 0x000fe200078e0a09 */
[----:B------:R-:W-:Y:S01]  /*46c0*/  ISETP.GE.AND P5, PT, R59, RZ, PT ;  /* 0x000000ff3b00720c */ /* 0x000fe20003fa6270 */
[----:B------:R-:W-:-:S02]  /*46d0*/  IMAD R56, R9, R55, R78 ;  /* 0x0000003709387224 */ /* 0x000fc400078e024e */
[----:B------:R-:W-:Y:S02]  /*46e0*/  @!P3 IMAD.MOV R74, RZ, RZ, -R74 ;  /* 0x000000ffff4ab224 */ /* 0x000fe400078e0a4a */
[----:B------:R-:W-:Y:S01]  /*46f0*/  VIADD R55, R14, 0x30 ;  /* 0x000000300e377836 */ /* 0x000fe20000000000 */
[----:B------:R-:W-:Y:S01]  /*4700*/  ISETP.GT.U32.AND P3, PT, R9, R56, PT ;  /* 0x000000380900720c */ /* 0x000fe20003f64070 */
[--C-:B------:R-:W-:Y:S01]  /*4710*/  @!P2 IMAD.IADD R72, R72, 0x1, -R9.reuse ;  /* 0x000000014848a824 */ /* 0x100fe200078e0a09 */
[----:B------:R-:W-:Y:S01]  /*4720*/  ISETP.GE.AND P2, PT, R57, RZ, PT ;  /* 0x000000ff3900720c */ /* 0x000fe20003f46270 */
        /* <DEDUP_REMOVED lines=8> */
[----:B------:R-:W-:Y:S02]  /*47b0*/  @!P3 IMAD.IADD R56, R56, 0x1, -R9 ;  /* 0x000000013838b824 */ /* 0x000fe400078e0a09 */
[----:B------:R-:W-:Y:S02]  /*47c0*/  IMAD.MOV R55, RZ, RZ, -R55 ;  /* 0x000000ffff377224 */ /* 0x000fe400078e0a37 */
[----:B------:R-:W-:Y:S01]  /*47d0*/  IMAD.MOV.U32 R78, RZ, RZ, R76 ;  /* 0x000000ffff4e7224 */ /* 0x000fe200078e004c */
[C---:B------:R-:W-:Y:S01]  /*47e0*/  ISETP.GT.U32.AND P3, PT, R9.reuse, R56, PT ;  /* 0x000000380900720c */ /* 0x040fe20003f64070 */
[----:B------:R-:W-:Y:S02]  /*47f0*/  IMAD R76, R9, R55, R82 ;  /* 0x00000037094c7224 */ /* 0x000fe400078e0252 */
[----:B------:R-:W-:-:S04]  /*4800*/  IMAD.HI.U32 R55, R3, R86, RZ ;  /* 0x0000005603377227 */ /* 0x000fc800078e00ff */
[----:B------:R-:W-:Y:S02]  /*4810*/  @!P0 IMAD.IADD R80, R80, 0x1, -R9 ;  /* 0x0000000150508824 */ /* 0x000fe400078e0a09 */
[----:B------:R-:W-:Y:S02]  /*4820*/  IMAD.MOV R55, RZ, RZ, -R55 ;  /* 0x000000ffff377224 */ /* 0x000fe400078e0a37 */
[----:B------:R-:W-:Y:S01]  /*4830*/  @!P2 IMAD.MOV R80, RZ, RZ, -R80 ;  /* 0x000000ffff50a224 */ /* 0x000fe200078e0a50 */
[C---:B------:R-:W-:Y:S01]  /*4840*/  ISETP.GT.U32.AND P2, PT, R9.reuse, R76, PT ;  /* 0x0000004c0900720c */ /* 0x040fe20003f44070 */
[C---:B------:R-:W-:Y:S02]  /*4850*/  IMAD R86, R9.reuse, R55, R86 ;  /* 0x0000003709567224 */ /* 0x040fe400078e0256 */
[----:B------:R-:W-:Y:S02]  /*4860*/  @!P3 IMAD.IADD R56, R56, 0x1, -R9 ;  /* 0x000000013838b824 */ /* 0x000fe400078e0a09 */
[----:B------:R-:W-:Y:S01]  /*4870*/  @!P6 IMAD.MOV R68, RZ, RZ, -R68 ;  /* 0x000000ffff44e224 */ /* 0x000fe200078e0a44 */
[----:B------:R-:W-:Y:S01]  /*4880*/  ISETP.GT.U32.AND P3, PT, R9, R86, PT ;  /* 0x000000560900720c */ /* 0x000fe20003f64070 */
[C---:B------:R-:W-:Y:S01]  /*4890*/  VIADD R59, R14.reuse, 0x28 ;  /* 0x000000280e3b7836 */ /* 0x040fe20000000000 */
[----:B------:R-:W-:Y:S01]  /*48a0*/  ISETP.GE.AND P6, PT, R65, RZ, PT ;  /* 0x000000ff4100720c */ /* 0x000fe20003fc6270 */
[----:B------:R-:W-:-:S02]  /*48b0*/  VIADD R61, R14, 0x24 ;  /* 0x000000240e3d7836 */ /* 0x000fc40000000000 */
[----:B------:R-:W-:Y:S01]  /*48c0*/  @!P1 IMAD.MOV R72, RZ, RZ, -R72 ;  /* 0x000000ffff489224 */ /* 0x000fe200078e0a48 */
[----:B------:R-:W-:Y:S01]  /*48d0*/  IABS R88, R59 ;  /* 0x0000003b00587213 */ /* 0x000fe20000000000 */
[--C-:B------:R-:W-:Y:S01]  /*48e0*/  @!P2 IMAD.IADD R76, R76, 0x1, -R9.reuse ;  /* 0x000000014c4ca824 */ /* 0x100fe200078e0a09 */
[----:B------:R-:W-:Y:S01]  /*48f0*/  ISETP.GE.AND P1, PT, R57, RZ, PT ;  /* 0x000000ff3900720c */ /* 0x000fe20003f26270 */
[----:B------:R-:W-:Y:S01]  /*4900*/  VIADD R65, R14, 0x20 ;  /* 0x000000200e417836 */ /* 0x000fe20000000000 */
[----:B------:R-:W-:Y:S01]  /*4910*/  IABS R90, R61 ;  /* 0x0000003d005a7213 */ /* 0x000fe20000000000 */
[----:B------:R-:W-:Y:S01]  /*4920*/  IMAD.HI.U32 R57, R3, R88, RZ ;  /* 0x0000005803397227 */ /* 0x000fe200078e00ff */
[----:B------:R-:W-:Y:S02]  /*4930*/  ISETP.GT.U32.AND P2, PT, R9, R76, PT ;  /* 0x0000004c0900720c */ /* 0x000fe40003f44070 */
[----:B------:R-:W-:Y:S01]  /*4940*/  IABS R92, R65 ;  /* 0x00000041005c7213 */ /* 0x000fe20000000000 */
[----:B------:R-:W-:Y:S01]  /*4950*/  @!P3 IMAD.IADD R86, R86, 0x1, -R9 ;  /* 0x000000015656b824 */ /* 0x000fe200078e0a09 */
[----:B------:R-:W-:Y:S01]  /*4960*/  ISETP.GE.AND P0, PT, R61, RZ, PT ;  /* 0x000000ff3d00720c */ /* 0x000fe20003f06270 */
[----:B------:R-:W-:Y:S01]  /*4970*/  @!P6 IMAD.MOV R78, RZ, RZ, -R78 ;  /* 0x000000ffff4ee224 */ /* 0x000fe200078e0a4e */
[----:B------:R-:W-:Y:S01]  /*4980*/  ISETP.GE.AND P6, PT, R59, RZ, PT ;  /* 0x000000ff3b00720c */ /* 0x000fe20003fc6270 */
[----:B------:R-:W-:Y:S01]  /*4990*/  IMAD.HI.U32 R59, R3, R90, RZ ;  /* 0x0000005a033b7227 */ /* 0x000fe200078e00ff */
[----:B------:R-:W-:-:S03]  /*49a0*/  ISETP.GT.U32.AND P3, PT, R9, R86, PT ;  /* 0x000000560900720c */ /* 0x000fc60003f64070 */
[----:B------:R-:W-:Y:S02]  /*49b0*/  IMAD.MOV R57, RZ, RZ, -R57 ;  /* 0x000000ffff397224 */ /* 0x000fe400078e0a39 */
[----:B------:R-:W-:Y:S02]  /*49c0*/  IMAD.MOV R59, RZ, RZ, -R59 ;  /* 0x000000ffff3b7224 */ /* 0x000fe400078e0a3b */
[C---:B------:R-:W-:Y:S02]  /*49d0*/  IMAD R88, R9.reuse, R57, R88 ;  /* 0x0000003909587224 */ /* 0x040fe400078e0258 */
[C---:B------:R-:W-:Y:S02]  /*49e0*/  IMAD R90, R9.reuse, R59, R90 ;  /* 0x0000003b095a7224 */ /* 0x040fe400078e025a */
[--C-:B------:R-:W-:Y:S01]  /*49f0*/  @!P2 IMAD.IADD R76, R76, 0x1, -R9.reuse ;  /* 0x000000014c4ca824 */ /* 0x100fe200078e0a09 */
[C---:B------:R-:W-:Y:S01]  /*4a00*/  ISETP.GT.U32.AND P2, PT, R9.reuse, R88, PT ;  /* 0x000000580900720c */ /* 0x040fe20003f44070 */
[----:B------:R-:W-:Y:S01]  /*4a10*/  @!P3 IMAD.IADD R86, R86, 0x1, -R9 ;  /* 0x000000015656b824 */ /* 0x000fe200078e0a09 */
[----:B------:R-:W-:Y:S01]  /*4a20*/  ISETP.GT.U32.AND P3, PT, R9, R90, PT ;  /* 0x0000005a0900720c */ /* 0x000fe20003f64070 */
[----:B------:R-:W-:-:S02]  /*4a30*/  VIADD R69, R14, 0x18 ;  /* 0x000000180e457836 */ /* 0x000fc40000000000 */
[C---:B------:R-:W-:Y:S02]  /*4a40*/  VIADD R71, R14.reuse, 0x14 ;  /* 0x000000140e477836 */ /* 0x040fe40000000000 */
[----:B------:R-:W-:Y:S01]  /*4a50*/  VIADD R67, R14, 0x1c ;  /* 0x0000001c0e437836 */ /* 0x000fe20000000000 */
[----:B------:R-:W-:Y:S01]  /*4a60*/  IABS R96, R69 ;  /* 0x0000004500607213 */ /* 0x000fe20000000000 */
[----:B------:R-:W-:Y:S01]  /*4a70*/  IMAD.MOV.U32 R84, RZ, RZ, R76 ;  /* 0x000000ffff547224 */ /* 0x000fe200078e004c */
[----:B------:R-:W-:Y:S01]  /*4a80*/  IABS R98, R71 ;  /* 0x0000004700627213 */ /* 0x000fe20000000000 */
[----:B------:R-:W-:Y:S01]  /*4a90*/  IMAD.HI.U32 R55, R3, R92, RZ ;  /* 0x0000005c03377227 */ /* 0x000fe200078e00ff */
[----:B------:R-:W-:Y:S02]  /*4aa0*/  IABS R94, R67 ;  /* 0x00000043005e7213 */ /* 0x000fe40000000000 */
[----:B------:R-:W-:Y:S01]  /*4ab0*/  LOP3.LUT R76, R2, 0x40, RZ, 0xc0, !PT ;  /* 0x00000040024c7812 */ /* 0x000fe200078ec0ff */
[--C-:B------:R-:W-:Y:S01]  /*4ac0*/  @!P2 IMAD.IADD R88, R88, 0x1, -R9.reuse ;  /* 0x000000015858a824 */ /* 0x100fe200078e0a09 */
[----:B------:R-:W-:Y:S01]  /*4ad0*/  ISETP.GE.AND P2, PT, R14, RZ, PT ;  /* 0x000000ff0e00720c */ /* 0x000fe20003f46270 */
[----:B------:R-:W-:-:S02]  /*4ae0*/  @!P3 IMAD.IADD R90, R90, 0x1, -R9 ;  /* 0x000000015a5ab824 */ /* 0x000fc400078e0a09 */
[----:B------:R-:W-:Y:S01]  /*4af0*/  IMAD.HI.U32 R59, R3, R96, RZ ;  /* 0x00000060033b7227 */ /* 0x000fe200078e00ff */
[----:B------:R-:W-:-:S03]  /*4b00*/  ISETP.GT.U32.AND P3, PT, R9, R88, PT ;  /* 0x000000580900720c */ /* 0x000fc60003f64070 */
[----:B------:R-:W-:Y:S01]  /*4b10*/  @!P4 IMAD.MOV R84, RZ, RZ, -R84 ;  /* 0x000000ffff54c224 */ /* 0x000fe200078e0a54 */
[----:B------:R-:W-:Y:S01]  /*4b20*/  ISETP.GT.U32.AND P4, PT, R9, R90, PT ;  /* 0x0000005a0900720c */ /* 0x000fe20003f84070 */
[----:B------:R-:W-:Y:S02]  /*4b30*/  IMAD.MOV R63, RZ, RZ, -R55 ;  /* 0x000000ffff3f7224 */ /* 0x000fe400078e0a37 */
[----:B------:R-:W-:-:S04]  /*4b40*/  IMAD.HI.U32 R55, R3, R98, RZ ;  /* 0x0000006203377227 */ /* 0x000fc800078e00ff */
[----:B------:R-:W-:Y:S02]  /*4b50*/  IMAD.MOV R59, RZ, RZ, -R59 ;  /* 0x000000ffff3b7224 */ /* 0x000fe400078e0a3b */
[----:B------:R-:W-:Y:S02]  /*4b60*/  VIADD R73, R14, 0x10 ;  /* 0x000000100e497836 */ /* 0x000fe40000000000 */
[----:B------:R-:W-:-:S03]  /*4b70*/  IMAD.HI.U32 R57, R3, R94, RZ ;  /* 0x0000005e03397227 */ /* 0x000fc600078e00ff */
[----:B------:R-:W-:Y:S01]  /*4b80*/  IABS R100, R73 ;  /* 0x0000004900647213 */ /* 0x000fe20000000000 */
[----:B------:R-:W-:Y:S02]  /*4b90*/  IMAD.MOV R55, RZ, RZ, -R55 ;  /* 0x000000ffff377224 */ /* 0x000fe400078e0a37 */
[C---:B------:R-:W-:Y:S02]  /*4ba0*/  IMAD R96, R9.reuse, R59, R96 ;  /* 0x0000003b09607224 */ /* 0x040fe400078e0260 */
[----:B------:R-:W-:Y:S02]  /*4bb0*/  IMAD.MOV R57, RZ, RZ, -R57 ;  /* 0x000000ffff397224 */ /* 0x000fe400078e0a39 */
[C---:B------:R-:W-:Y:S02]  /*4bc0*/  IMAD R98, R9.reuse, R55, R98 ;  /* 0x0000003709627224 */ /* 0x040fe400078e0262 */
[----:B------:R-:W-:Y:S01]  /*4bd0*/  @!P3 IMAD.IADD R88, R88, 0x1, -R9 ;  /* 0x000000015858b824 */ /* 0x000fe200078e0a09 */
[C---:B------:R-:W-:Y:S01]  /*4be0*/  ISETP.GT.U32.AND P3, PT, R9.reuse, R96, PT ;  /* 0x000000600900720c */ /* 0x040fe20003f64070 */
[----:B------:R-:W-:-:S02]  /*4bf0*/  IMAD R94, R9, R57, R94 ;  /* 0x00000039095e7224 */ /* 0x000fc400078e025e */
[----:B------:R-:W-:Y:S01]  /*4c00*/  @!P4 IMAD.IADD R90, R90, 0x1, -R9 ;  /* 0x000000015a5ac824 */ /* 0x000fe200078e0a09 */
[----:B------:R-:W-:Y:S01]  /*4c10*/  ISETP.GT.U32.AND P4, PT, R9, R98, PT ;  /* 0x000000620900720c */ /* 0x000fe20003f84070 */
[----:B------:R-:W-:-:S04]  /*4c20*/  IMAD.HI.U32 R61, R3, R100, RZ ;  /* 0x00000064033d7227 */ /* 0x000fc800078e00ff */
[C---:B------:R-:W-:Y:S02]  /*4c30*/  IMAD R92, R9.reuse, R63, R92 ;  /* 0x0000003f095c7224 */ /* 0x040fe400078e025c */
[C---:B------:R-:W-:Y:S02]  /*4c40*/  VIADD R57, R14.reuse, 0xc ;  /* 0x0000000c0e397836 */ /* 0x040fe40000000000 */
[----:B------:R-:W-:Y:S02]  /*4c50*/  IMAD.MOV.U32 R82, RZ, RZ, R56 ;  /* 0x000000ffff527224 */ /* 0x000fe400078e0038 */
[----:B------:R-:W-:Y:S01]  /*4c60*/  IMAD.MOV R61, RZ, RZ, -R61 ;  /* 0x000000ffff3d7224 */ /* 0x000fe200078e0a3d */
[----:B------:R-:W-:Y:S01]  /*4c70*/  IABS R56, R57 ;  /* 0x0000003900387213 */ /* 0x000fe20000000000 */
[----:B------:R-:W-:Y:S01]  /*4c80*/  @!P5 IMAD.MOV R82, RZ, RZ, -R82 ;  /* 0x000000ffff52d224 */ /* 0x000fe200078e0a52 */
[----:B------:R-:W-:Y:S01]  /*4c90*/  ISETP.GT.U32.AND P5, PT, R9, R92, PT ;  /* 0x0000005c0900720c */ /* 0x000fe20003fa4070 */
[----:B------:R-:W-:-:S02]  /*4ca0*/  VIADD R59, R14, 0x8 ;  /* 0x000000080e3b7836 */ /* 0x000fc40000000000 */
[C---:B------:R-:W-:Y:S02]  /*4cb0*/  IMAD R100, R9.reuse, R61, R100 ;  /* 0x0000003d09647224 */ /* 0x040fe400078e0264 */
[----:B------:R-:W-:Y:S01]  /*4cc0*/  @!P1 IMAD.MOV R86, RZ, RZ, -R86 ;  /* 0x000000ffff569224 */ /* 0x000fe200078e0a56 */
[----:B------:R-:W-:Y:S01]  /*4cd0*/  ISETP.GT.U32.AND P1, PT, R9, R94, PT ;  /* 0x0000005e0900720c */ /* 0x000fe20003f24070 */
[----:B------:R-:W-:Y:S01]  /*4ce0*/  VIADD R61, R14, 0x4 ;  /* 0x000000040e3d7836 */ /* 0x000fe20000000000 */
[----:B------:R-:W-:Y:S01]  /*4cf0*/  IABS R104, R59 ;  /* 0x0000003b00687213 */ /* 0x000fe20000000000 */
[----:B------:R-:W-:Y:S02]  /*4d00*/  @!P3 IMAD.IADD R96, R96, 0x1, -R9 ;  /* 0x000000016060b824 */ /* 0x000fe400078e0a09 */
[----:B------:R-:W-:Y:S01]  /*4d10*/  IMAD.HI.U32 R14, R3, R56, RZ ;  /* 0x00000038030e7227 */ /* 0x000fe200078e00ff */
[----:B------:R-:W-:-:S03]  /*4d20*/  IABS R106, R61 ;  /* 0x0000003d006a7213 */ /* 0x000fc60000000000 */
[----:B------:R-:W-:Y:S01]  /*4d30*/  @!P4 IMAD.IADD R98, R98, 0x1, -R9 ;  /* 0x000000016262c824 */ /* 0x000fe200078e0a09 */
[----:B------:R-:W-:Y:S01]  /*4d40*/  ISETP.GT.U32.AND P4, PT, R9, R96, PT ;  /* 0x000000600900720c */ /* 0x000fe20003f84070 */
[----:B------:R-:W-:Y:S02]  /*4d50*/  IMAD.MOV R55, RZ, RZ, -R14 ;  /* 0x000000ffff377224 */ /* 0x000fe400078e0a0e */
[----:B------:R-:W-:-:S04]  /*4d60*/  IMAD.HI.U32 R14, R3, R104, RZ ;  /* 0x00000068030e7227 */ /* 0x000fc800078e00ff */
[--C-:B------:R-:W-:Y:S01]  /*4d70*/  @!P5 IMAD.IADD R92, R92, 0x1, -R9.reuse ;  /* 0x000000015c5cd824 */ /* 0x100fe200078e0a09 */
[C---:B------:R-:W-:Y:S01]  /*4d80*/  ISETP.GT.U32.AND P5, PT, R9.reuse, R100, PT ;  /* 0x000000640900720c */ /* 0x040fe20003fa4070 */
[----:B------:R-:W-:Y:S02]  /*4d90*/  IMAD.MOV R14, RZ, RZ, -R14 ;  /* 0x000000ffff0e7224 */ /* 0x000fe400078e0a0e */
[----:B------:R-:W-:Y:S01]  /*4da0*/  @!P1 IMAD.IADD R94, R94, 0x1, -R9 ;  /* 0x000000015e5e9824 */ /* 0x000fe200078e0a09 */
[C---:B------:R-:W-:Y:S01]  /*4db0*/  ISETP.GT.U32.AND P1, PT, R9.reuse, R92, PT ;  /* 0x0000005c0900720c */ /* 0x040fe20003f24070 */
[----:B------:R-:W-:Y:S01]  /*4dc0*/  @!P6 IMAD.MOV R88, RZ, RZ, -R88 ;  /* 0x000000ffff58e224 */ /* 0x000fe200078e0a58 */
[C---:B------:R-:W-:Y:S01]  /*4dd0*/  ISETP.GT.U32.AND P6, PT, R9.reuse, R98, PT ;  /* 0x000000620900720c */ /* 0x040fe20003fc4070 */
[C---:B------:R-:W-:Y:S01]  /*4de0*/  IMAD R56, R9.reuse, R55, R56 ;  /* 0x0000003709387224 */ /* 0x040fe200078e0238 */
[C---:B------:R-:W-:Y:S01]  /*4df0*/  ISETP.GT.U32.AND P3, PT, R9.reuse, R94, PT ;  /* 0x0000005e0900720c */ /* 0x040fe20003f64070 */
[----:B------:R-:W-:Y:S01]  /*4e00*/  IMAD R104, R9, R14, R104 ;  /* 0x0000000e09687224 */ /* 0x000fe200078e0268 */
[----:B------:R-:W-:Y:S01]  /*4e10*/  SHF.R.S32.HI R14, RZ, 0x6, R2 ;  /* 0x00000006ff0e7819 */ /* 0x000fe20000011402 */
[----:B------:R-:W-:-:S03]  /*4e20*/  IMAD.HI.U32 R55, R3, R106, RZ ;  /* 0x0000006a03377227 */ /* 0x000fc600078e00ff */
[----:B------:R-:W-:Y:S01]  /*4e30*/  SGXT R14, R14, 0x1 ;  /* 0x000000010e0e781a */ /* 0x000fe20000000200 */
[----:B------:R-:W-:Y:S01]  /*4e40*/  @!P4 IMAD.IADD R96, R96, 0x1, -R9 ;  /* 0x000000016060c824 */ /* 0x000fe200078e0a09 */
[----:B------:R-:W-:Y:S01]  /*4e50*/  ISETP.GT.U32.AND P4, PT, R9, R104, PT ;  /* 0x000000680900720c */ /* 0x000fe20003f84070 */
[----:B------:R-:W-:Y:S02]  /*4e60*/  IMAD.MOV R55, RZ, RZ, -R55 ;  /* 0x000000ffff377224 */ /* 0x000fe400078e0a37 */
[----:B------:R-:W-:-:S04]  /*4e70*/  IMAD.HI.U32 R3, R3, R108, RZ ;  /* 0x0000006c03037227 */ /* 0x000fc800078e00ff */
[C---:B------:R-:W-:Y:S02]  /*4e80*/  IMAD R106, R9.reuse, R55, R106 ;  /* 0x00000037096a7224 */ /* 0x040fe400078e026a */
[----:B------:R-:W-:Y:S02]  /*4e90*/  IMAD.MOV R3, RZ, RZ, -R3 ;  /* 0x000000ffff037224 */ /* 0x000fe400078e0a03 */
[--C-:B------:R-:W-:Y:S02]  /*4ea0*/  @!P5 IMAD.IADD R100, R100, 0x1, -R9.reuse ;  /* 0x000000016464d824 */ /* 0x100fe400078e0a09 */
[--C-:B------:R-:W-:Y:S01]  /*4eb0*/  @!P1 IMAD.IADD R92, R92, 0x1, -R9.reuse ;  /* 0x000000015c5c9824 */ /* 0x100fe200078e0a09 */
[C---:B------:R-:W-:Y:S01]  /*4ec0*/  ISETP.GT.U32.AND P1, PT, R9.reuse, R56, PT ;  /* 0x000000380900720c */ /* 0x040fe20003f24070 */
[--C-:B------:R-:W-:Y:S01]  /*4ed0*/  @!P6 IMAD.IADD R98, R98, 0x1, -R9.reuse ;  /* 0x000000016262e824 */ /* 0x100fe200078e0a09 */
[C---:B------:R-:W-:Y:S01]  /*4ee0*/  ISETP.GT.U32.AND P6, PT, R9.reuse, R106, PT ;  /* 0x0000006a0900720c */ /* 0x040fe20003fc4070 */
[C---:B------:R-:W-:Y:S01]  /*4ef0*/  IMAD R108, R9.reuse, R3, R108 ;  /* 0x00000003096c7224 */ /* 0x040fe200078e026c */
[----:B------:R-:W-:Y:S01]  /*4f00*/  ISETP.GT.U32.AND P5, PT, R9, R100, PT ;  /* 0x000000640900720c */ /* 0x000fe20003fa4070 */
[--C-:B------:R-:W-:Y:S01]  /*4f10*/  @!P3 IMAD.IADD R94, R94, 0x1, -R9.reuse ;  /* 0x000000015e5eb824 */ /* 0x100fe200078e0a09 */
[----:B------:R-:W-:Y:S01]  /*4f20*/  ISETP.GE.AND P3, PT, R65, RZ, PT ;  /* 0x000000ff4100720c */ /* 0x000fe20003f66270 */
[----:B------:R-:W-:Y:S01]  /*4f30*/  @!P4 IMAD.IADD R104, R104, 0x1, -R9 ;  /* 0x000000016868c824 */ /* 0x000fe200078e0a09 */
[----:B------:R-:W-:Y:S01]  /*4f40*/  ISETP.GT.U32.AND P4, PT, R9, R108, PT ;  /* 0x0000006c0900720c */ /* 0x000fe20003f84070 */
[----:B------:R-:W-:Y:S01]  /*4f50*/  @!P0 IMAD.MOV R90, RZ, RZ, -R90 ;  /* 0x000000ffff5a8224 */ /* 0x000fe200078e0a5a */
[----:B------:R-:W-:-:S02]  /*4f60*/  ISETP.GE.AND P0, PT, R69, RZ, PT ;  /* 0x000000ff4500720c */ /* 0x000fc40003f06270 */
[----:B------:R-:W-:Y:S01]  /*4f70*/  SHF.R.S32.HI R3, RZ, 0x1f, R0 ;  /* 0x0000001fff037819 */ /* 0x000fe20000011400 */
[--C-:B------:R-:W-:Y:S02]  /*4f80*/  @!P1 IMAD.IADD R56, R56, 0x1, -R9.reuse ;  /* 0x0000000138389824 */ /* 0x100fe400078e0a09 */
[--C-:B------:R-:W-:Y:S01]  /*4f90*/  @!P6 IMAD.IADD R106, R106, 0x1, -R9.reuse ;  /* 0x000000016a6ae824 */ /* 0x100fe200078e0a09 */
[----:B------:R-:W-:Y:S01]  /*4fa0*/  LEA.HI R0, R3, R0, RZ, 0x5 ;  /* 0x0000000003007211 */ /* 0x000fe200078f28ff */
[--C-:B------:R-:W-:Y:S01]  /*4fb0*/  @!P5 IMAD.IADD R100, R100, 0x1, -R9.reuse ;  /* 0x000000016464d824 */ /* 0x100fe200078e0a09 */
[----:B------:R-:W-:Y:S01]  /*4fc0*/  ISETP.GE.AND P5, PT, R67, RZ, PT ;  /* 0x000000ff4300720c */ /* 0x000fe20003fa6270 */
[----:B------:R-:W-:Y:S01]  /*4fd0*/  @!P3 IMAD.MOV R92, RZ, RZ, -R92 ;  /* 0x000000ffff5cb224 */ /* 0x000fe200078e0a5c */
[C---:B------:R-:W-:Y:S01]  /*4fe0*/  ISETP.GT.U32.AND P1, PT, R9.reuse, R56, PT ;  /* 0x000000380900720c */ /* 0x040fe20003f24070 */
[----:B------:R-:W-:Y:S01]  /*4ff0*/  @!P4 IMAD.IADD R108, R108, 0x1, -R9 ;  /* 0x000000016c6cc824 */ /* 0x000fe200078e0a09 */
[C---:B------:R-:W-:Y:S01]  /*5000*/  ISETP.GT.U32.AND P3, PT, R9.reuse, R104, PT ;  /* 0x000000680900720c */ /* 0x040fe20003f64070 */
[----:B------:R-:W-:Y:S01]  /*5010*/  IMAD.SHL.U32 R3, R2, 0x2, RZ ;  /* 0x0000000202037824 */ /* 0x000fe200078e00ff */
[C---:B------:R-:W-:Y:S01]  /*5020*/  ISETP.GT.U32.AND P6, PT, R9.reuse, R106, PT ;  /* 0x0000006a0900720c */ /* 0x040fe20003fc4070 */
[----:B------:R-:W-:Y:S01]  /*5030*/  @!P0 IMAD.MOV R96, RZ, RZ, -R96 ;  /* 0x000000ffff608224 */ /* 0x000fe200078e0a60 */
[----:B------:R-:W-:-:S02]  /*5040*/  ISETP.GT.U32.AND P4, PT, R9, R108, PT ;  /* 0x0000006c0900720c */ /* 0x000fc40003f84070 */
[----:B------:R-:W-:Y:S02]  /*5050*/  ISETP.GE.AND P0, PT, R57, RZ, PT ;  /* 0x000000ff3900720c */ /* 0x000fe40003f06270 */
[----:B------:R-:W-:Y:S01]  /*5060*/  LOP3.LUT R3, R3, 0x7e, RZ, 0xc0, !PT ;  /* 0x0000007e03037812 */ /* 0x000fe200078ec0ff */
[----:B------:R-:W-:Y:S01]  /*5070*/  @!P5 IMAD.MOV R94, RZ, RZ, -R94 ;  /* 0x000000ffff5ed224 */ /* 0x000fe200078e0a5e */
[----:B------:R-:W-:Y:S01]  /*5080*/  ISETP.GE.AND P5, PT, R71, RZ, PT ;  /* 0x000000ff4700720c */ /* 0x000fe20003fa6270 */
[--C-:B------:R-:W-:Y:S01]  /*5090*/  @!P1 IMAD.IADD R56, R56, 0x1, -R9.reuse ;  /* 0x0000000138389824 */ /* 0x100fe200078e0a09 */
[----:B------:R-:W-:Y:S01]  /*50a0*/  ISETP.GE.AND P1, PT, R73, RZ, PT ;  /* 0x000000ff4900720c */ /* 0x000fe20003f26270 */
[--C-:B------:R-:W-:Y:S01]  /*50b0*/  @!P3 IMAD.IADD R104, R104, 0x1, -R9.reuse ;  /* 0x000000016868b824 */ /* 0x100fe200078e0a09 */
[----:B------:R-:W-:Y:S01]  /*50c0*/  ISETP.GE.AND P3, PT, R59, RZ, PT ;  /* 0x000000ff3b00720c */ /* 0x000fe20003f66270 */
[--C-:B------:R-:W-:Y:S01]  /*50d0*/  @!P6 IMAD.IADD R106, R106, 0x1, -R9.reuse ;  /* 0x000000016a6ae824 */ /* 0x100fe200078e0a09 */
[----:B------:R-:W-:Y:S01]  /*50e0*/  ISETP.GE.AND P6, PT, R61, RZ, PT ;  /* 0x000000ff3d00720c */ /* 0x000fe20003fc6270 */
[----:B------:R-:W-:Y:S01]  /*50f0*/  @!P4 IMAD.IADD R108, R108, 0x1, -R9 ;  /* 0x000000016c6cc824 */ /* 0x000fe200078e0a09 */
[----:B------:R-:W-:Y:S01]  /*5100*/  ISETP.NE.AND P4, PT, R11, RZ, PT ;  /* 0x000000ff0b00720c */ /* 0x000fe20003f85270 */
[----:B------:R-:W-:Y:S01]  /*5110*/  IMAD R2, R76, 0x40, R3 ;  /* 0x000000404c027824 */ /* 0x000fe200078e0203 */
[----:B------:R-:W-:Y:S01]  /*5120*/  LOP3.LUT R11, RZ, R11, RZ, 0x33, !PT ;  /* 0x0000000bff0b7212 */ /* 0x000fe200078e33ff */
[----:B------:R-:W-:Y:S01]  /*5130*/  IMAD.MOV.U32 R102, RZ, RZ, R56 ;  /* 0x000000ffff667224 */ /* 0x000fe200078e0038 */
[----:B------:R-:W-:Y:S01]  /*5140*/  LOP3.LUT R3, R3, 0x90, R14, 0x78, !PT ;  /* 0x0000009003037812 */ /* 0x000fe200078e780e */
[----:B------:R-:W-:Y:S01]  /*5150*/  IMAD R14, R75, UR60, RZ ;  /* 0x0000003c4b0e7c24 */ /* 0x000fe2000f8e02ff */
[C---:B------:R-:W-:Y:S01]  /*5160*/  SEL R55, R11.reuse, R12, !P4 ;  /* 0x0000000c0b377207 */ /* 0x040fe20006000000 */
[----:B------:R-:W-:Y:S01]  /*5170*/  @!P5 IMAD.MOV R98, RZ, RZ, -R98 ;  /* 0x000000ffff62d224 */ /* 0x000fe200078e0a62 */
[C---:B------:R-:W-:Y:S01]  /*5180*/  SEL R19, R11.reuse, R19, !P4 ;  /* 0x000000130b137207 */ /* 0x040fe20006000000 */
[----:B------:R-:W-:Y:S01]  /*5190*/  @!P1 IMAD.MOV R100, RZ, RZ, -R100 ;  /* 0x000000ffff649224 */ /* 0x000fe200078e0a64 */
[----:B------:R-:W-:Y:S01]  /*51a0*/  LEA R9, P5, R14, UR8, 0x1 ;  /* 0x000000080e097c11 */ /* 0x000fe2000f8a08ff */
[----:B------:R-:W-:Y:S01]  /*51b0*/  @!P0 IMAD.MOV R102, RZ, RZ, -R102 ;  /* 0x000000ffff668224 */ /* 0x000fe200078e0a66 */
[C---:B------:R-:W-:Y:S01]  /*51c0*/  SEL R16, R11.reuse, R16, !P4 ;  /* 0x000000100b107207 */ /* 0x040fe20006000000 */
[----:B------:R-:W-:Y:S01]  /*51d0*/  @!P3 IMAD.MOV R104, RZ, RZ, -R104 ;  /* 0x000000ffff68b224 */ /* 0x000fe200078e0a68 */
[C---:B------:R-:W-:Y:S01]  /*51e0*/  SEL R17, R11.reuse, R17, !P4 ;  /* 0x000000110b117207 */ /* 0x040fe20006000000 */
[----:B------:R-:W-:Y:S01]  /*51f0*/  @!P6 IMAD.MOV R106, RZ, RZ, -R106 ;  /* 0x000000ffff6ae224 */ /* 0x000fe200078e0a6a */
[----:B------:R-:W-:Y:S01]  /*5200*/  SEL R20, R11, R20, !P4 ;  /* 0x000000140b147207 */ /* 0x000fe20006000000 */
[----:B------:R-:W-:Y:S01]  /*5210*/  @!P2 IMAD.MOV R108, RZ, RZ, -R108 ;  /* 0x000000ffff6ca224 */ /* 0x000fe200078e0a6c */
[----:B------:R-:W-:Y:S01]  /*5220*/  ULDC UR8, c[0x0][0x234] ;  /* 0x00008d0000087ab9 */ /* 0x000fe20000000800 */
[----:B------:R-:W-:Y:S01]  /*5230*/  IMAD R55, R55, UR5, RZ ;  /* 0x0000000537377c24 */ /* 0x000fe2000f8e02ff */
[----:B------:R-:W-:Y:S01]  /*5240*/  SEL R21, R11, R21, !P4 ;  /* 0x000000150b157207 */ /* 0x000fe20006000000 */
[----:B------:R-:W-:Y:S01]  /*5250*/  IMAD R19, R19, UR5, RZ ;  /* 0x0000000513137c24 */ /* 0x000fe2000f8e02ff */
[C---:B------:R-:W-:Y:S01]  /*5260*/  SEL R22, R11.reuse, R22, !P4 ;  /* 0x000000160b167207 */ /* 0x040fe20006000000 */
        /* <DEDUP_REMOVED lines=9> */
[C---:B------:R-:W-:Y:S01]  /*5300*/  SEL R27, R11.reuse, R27, !P4 ;  /* 0x0000001b0b1b7207 */ /* 0x040fe20006000000 */
        /* <DEDUP_REMOVED lines=105> */
[----:B------:R-:W-:Y:S01]  /*59a0*/  LEA.HI.X.SX32 R12, R14, UR9, 0x1, P5 ;  /* 0x000000090e0c7c11 */ /* 0x000fe2000a8f0eff */
[----:B------:R-:W-:Y:S01]  /*59b0*/  IMAD R100, R100, UR5, RZ ;  /* 0x0000000564647c24 */ /* 0x000fe2000f8e02ff */
[-C--:B------:R-:W-:Y:S01]  /*59c0*/  LEA R10, P5, R55, R9.reuse, 0x1 ;  /* 0x00000009370a7211 */ /* 0x080fe200078a08ff */
[----:B------:R-:W-:Y:S01]  /*59d0*/  IMAD R102, R102, UR5, RZ ;  /* 0x0000000566667c24 */ /* 0x000fe2000f8e02ff */
[-C--:B------:R-:W-:Y:S01]  /*59e0*/  LEA R14, P6, R19, R9.reuse, 0x1 ;  /* 0x00000009130e7211 */ /* 0x080fe200078c08ff */
[----:B------:R-:W-:Y:S01]  /*59f0*/  IMAD R104, R104, UR5, RZ ;  /* 0x0000000568687c24 */ /* 0x000fe2000f8e02ff */
[-C--:B------:R-:W-:Y:S01]  /*5a00*/  LEA R57, P0, R16, R9.reuse, 0x1 ;  /* 0x0000000910397211 */ /* 0x080fe200078008ff */
[----:B------:R0:W-:Y:S01]  /*5a10*/  STL [R1+0xecc], R10 ;  /* 0x000ecc0a01007387 */ /* 0x0001e20000100800 */
[----:B------:R-:W1:Y:S01]  /*5a20*/  LDC R76, c[0x0][0x238] ;  /* 0x00008e00ff4c7b82 */ /* 0x000e620000000800 */
[----:B------:R-:W-:Y:S01]  /*5a30*/  IMAD R106, R106, UR5, RZ ;  /* 0x000000056a6a7c24 */ /* 0x000fe2000f8e02ff */
[----:B------:R-:W-:Y:S01]  /*5a40*/  LEA.HI.X.SX32 R16, R16, R12, 0x1, P0 ;  /* 0x0000000c10107211 */ /* 0x000fe200000f0eff */
[----:B------:R3:W-:Y:S01]  /*5a50*/  STL [R1+0xed4], R14 ;  /* 0x000ed40e01007387 */ /* 0x0007e20000100800 */
[----:B------:R-:W-:Y:S01]  /*5a60*/  IMAD R108, R108, UR5, RZ ;  /* 0x000000056c6c7c24 */ /* 0x000fe2000f8e02ff */
[----:B------:R-:W-:Y:S01]  /*5a70*/  USHF.L.U32 UR60, UR60, 0x5, URZ ;  /* 0x000000053c3c7899 */ /* 0x000fe2000800063f */
[----:B------:R-:W-:Y:S01]  /*5a80*/  IMAD R15, R15, UR8, RZ ;  /* 0x000000080f0f7c24 */ /* 0x000fe2000f8e02ff */
[----:B------:R4:W-:Y:S01]  /*5a90*/  STL [R1+0xedc], R57 ;  /* 0x000edc3901007387 */ /* 0x0009e20000100800 */
[----:B------:R-:W-:Y:S01]  /*5aa0*/  IMAD R18, R18, UR8, RZ ;  /* 0x0000000812127c24 */ /* 0x000fe2000f8e02ff */
[-C--:B0-----:R-:W-:Y:S01]  /*5ab0*/  LEA R10, P1, R17, R9.reuse, 0x1 ;  /* 0x00000009110a7211 */ /* 0x081fe200078208ff */
[----:B------:R-:W-:Y:S01]  /*5ac0*/  IMAD R13, R13, UR8, RZ ;  /* 0x000000080d0d7c24 */ /* 0x000fe2000f8e02ff */
[----:B------:R-:W-:Y:S01]  /*5ad0*/  UIADD3 UR8, UR4, 0x8000, URZ ;  /* 0x0000800004087890 */ /* 0x000fe2000fffe03f */
[----:B---3--:R-:W-:-:S02]  /*5ae0*/  LEA R14, P2, R20, R9, 0x1 ;  /* 0x00000009140e7211 */ /* 0x008fc400078408ff */
[----:B------:R0:W-:Y:S01]  /*5af0*/  STL [R1+0xee4], R10 ;  /* 0x000ee40a01007387 */ /* 0x0001e20000100800 */
[----:B------:R-:W-:Y:S01]  /*5b00*/  USHF.R.U32.HI UR8, URZ, 0x4, UR8 ;  /* 0x000000043f087899 */ /* 0x000fe20008011608 */
[-C--:B----4-:R-:W-:Y:S02]  /*5b10*/  LEA R57, P3, R21, R9.reuse, 0x1 ;  /* 0x0000000915397211 */ /* 0x090fe400078608ff */
[----:B------:R3:W-:Y:S01]  /*5b20*/  STL [R1+0xeec], R14 ;  /* 0x000eec0e01007387 */ /* 0x0007e20000100800 */
[----:B------:R-:W-:Y:S02]  /*5b30*/  USGXT.U32 UR14, UR8, 0xe ;  /* 0x0000000e080e789a */ /* 0x000fe40008000000 */
[----:B------:R-:W-:Y:S01]  /*5b40*/  USHF.R.S32.HI UR8, URZ, 0x1f, UR60 ;  /* 0x0000001f3f087899 */ /* 0x000fe2000801143c */
[----:B------:R-:W-:Y:S01]  /*5b50*/  STL [R1+0xef4], R57 ;  /* 0x000ef43901007387 */ /* 0x000fe20000100800 */
[----:B------:R-:W-:Y:S01]  /*5b60*/  UMOV UR5, URZ ;  /* 0x0000003f00057c82 */ /* 0x000fe20008000000 */
[----:B0-----:R-:W-:Y:S01]  /*5b70*/  LEA R10, P4, R22, R9, 0x1 ;  /* 0x00000009160a7211 */ /* 0x001fe200078808ff */
[----:B-1----:R-:W-:Y:S01]  /*5b80*/  IMAD R23, R76, 0x1f, RZ ;  /* 0x0000001f4c177824 */ /* 0x002fe200078e02ff */
[----:B------:R-:W-:Y:S01]  /*5b90*/  UIADD3.X UR9, UR5, 0x40000040, URZ, UP0, !UPT ;  /* 0x4000004005097890 */ /* 0x000fe200087fe43f */
[----:B---3--:R-:W-:-:S02]  /*5ba0*/  LEA.HI.X.SX32 R14, R55, R12, 0x1, P5 ;  /* 0x0000000c370e7211 */ /* 0x008fc400028f0eff */
[----:B------:R0:W-:Y:S01]  /*5bb0*/  STL [R1+0xefc], R10 ;  /* 0x000efc0a01007387 */ /* 0x0001e20000100800 */
[----:B------:R-:W-:Y:S01]  /*5bc0*/  LEA R55, P5, R56, R9, 0x1 ;  /* 0x0000000938377211 */ /* 0x000fe200078a08ff */
[----:B------:R-:W-:Y:S02]  /*5bd0*/  USHF.L.U32 UR5, UR60, 0x1, URZ ;  /* 0x000000013c057899 */ /* 0x000fe4000800063f */
[----:B------:R1:W-:Y:S01]  /*5be0*/  STL [R1+0xec8], R14 ;  /* 0x000ec80e01007387 */ /* 0x0003e20000100800 */
[----:B------:R-:W-:-:S03]  /*5bf0*/  USHF.L.U64.HI UR60, UR60, 0x1, UR8 ;  /* 0x000000013c3c7899 */ /* 0x000fc60008010208 */
[----:B------:R-:W-:Y:S01]  /*5c00*/  STL [R1+0xf04], R55 ;  /* 0x000f043701007387 */ /* 0x000fe20000100800 */
[----:B------:R-:W-:Y:S01]  /*5c10*/  UMOV UR8, UR13 ;  /* 0x0000000d00087c82 */ /* 0x000fe20008000000 */
[----:B0-----:R-:W-:Y:S01]  /*5c20*/  LEA.HI.X.SX32 R10, R19, R12, 0x1, P6 ;  /* 0x0000000c130a7211 */ /* 0x001fe200030f0eff */
[----:B------:R-:W-:Y:S02]  /*5c30*/  UIADD3.64 UR18, UR8, 0x80, URZ ;  /* 0x0000008008127897 */ /* 0x000fe4000fffe03f */
[----:B------:R-:W-:Y:S01]  /*5c40*/  UIADD3.64 UR16, UR8, 0x100, URZ ;  /* 0x0000010008107897 */ /* 0x000fe2000fffe03f */
[----:B-1----:R-:W-:Y:S01]  /*5c50*/  LEA R14, P6, R24, R9, 0x1 ;  /* 0x00000009180e7211 */ /* 0x002fe200078c08ff */
[----:B------:R0:W-:Y:S01]  /*5c60*/  STL [R1+0xed0], R10 ;  /* 0x000ed00a01007387 */ /* 0x0001e20000100800 */
[----:B------:R-:W-:Y:S02]  /*5c70*/  UIADD3.64 UR18, UR8, 0x180, URZ ;  /* 0x0000018008127897 */ /* 0x000fe4000fffe03f */
[----:B------:R-:W-:Y:S01]  /*5c80*/  UIADD3.64 UR16, UR8, 0x200, URZ ;  /* 0x0000020008107897 */ /* 0x000fe2000fffe03f */
[----:B------:R1:W-:Y:S01]  /*5c90*/  STL [R1+0xf0c], R14 ;  /* 0x000f0c0e01007387 */ /* 0x0003e20000100800 */
[----:B------:R-:W-:-:S02]  /*5ca0*/  UIADD3.64 UR20, UR8, 0x280, URZ ;  /* 0x0000028008147897 */ /* 0x000fc4000fffe03f */
[----:B------:R-:W-:Y:S01]  /*5cb0*/  UIADD3.64 UR24, UR8, 0x300, URZ ;  /* 0x0000030008187897 */ /* 0x000fe2000fffe03f */
[----:B------:R3:W-:Y:S01]  /*5cc0*/  STL [R1+0xed8], R16 ;  /* 0x000ed81001007387 */ /* 0x0007e20000100800 */
[----:B------:R-:W-:Y:S01]  /*5cd0*/  UIADD3.64 UR28, UR8, 0x380, URZ ;  /* 0x00000380081c7897 */ /* 0x000fe2000fffe03f */
[-C--:B0-----:R-:W-:Y:S01]  /*5ce0*/  LEA R10, P0, R25, R9.reuse, 0x1 ;  /* 0x00000009190a7211 */ /* 0x081fe200078008ff */
[----:B------:R-:W-:Y:S02]  /*5cf0*/  UIADD3.64 UR32, UR8, 0x400, URZ ;  /* 0x0000040008207897 */ /* 0x000fe4000fffe03f */
[----:B------:R-:W-:Y:S01]  /*5d00*/  UIADD3.64 UR36, UR8, 0x480, URZ ;  /* 0x0000048008247897 */ /* 0x000fe2000fffe03f */
[----:B-1----:R-:W-:Y:S01]  /*5d10*/  LEA.HI.X.SX32 R14, R17, R12, 0x1, P1 ;  /* 0x0000000c110e7211 */ /* 0x002fe200008f0eff */
[----:B------:R0:W-:Y:S01]  /*5d20*/  STL [R1+0xf14], R10 ;  /* 0x000f140a01007387 */ /* 0x0001e20000100800 */
[----:B------:R-:W-:Y:S01]  /*5d30*/  UIADD3.64 UR40, UR8, 0x500, URZ ;  /* 0x0000050008287897 */ /* 0x000fe2000fffe03f */
[----:B---3--:R-:W-:-:S02]  /*5d40*/  LEA R16, P1, R26, R9, 0x1 ;  /* 0x000000091a107211 */ /* 0x008fc400078208ff */
[----:B------:R1:W-:Y:S01]  /*5d50*/  STL [R1+0xee0], R14 ;  /* 0x000ee00e01007387 */ /* 0x0003e20000100800 */
[----:B------:R-:W-:Y:S02]  /*5d60*/  UIADD3.64 UR44, UR8, 0x580, URZ ;  /* 0x00000580082c7897 */ /* 0x000fe4000fffe03f */
[----:B------:R-:W-:Y:S01]  /*5d70*/  UIADD3.64 UR48, UR8, 0x600, URZ ;  /* 0x0000060008307897 */ /* 0x000fe2000fffe03f */
[----:B------:R3:W-:Y:S01]  /*5d80*/  STL [R1+0xf1c], R16 ;  /* 0x000f1c1001007387 */ /* 0x0007e20000100800 */
[----:B------:R-:W-:Y:S01]  /*5d90*/  UIADD3.64 UR52, UR8, 0x680, URZ ;  /* 0x0000068008347897 */ /* 0x000fe2000fffe03f */
[----:B0-----:R-:W-:Y:S01]  /*5da0*/  LEA.HI.X.SX32 R10, R20, R12, 0x1, P2 ;  /* 0x0000000c140a7211 */ /* 0x001fe200010f0eff */
[----:B------:R-:W-:Y:S01]  /*5db0*/  UIADD3.64 UR56, UR8, 0x700, URZ ;  /* 0x0000070008387897 */ /* 0x000fe2000fffe03f */
[----:B-1----:R-:W-:-:S03]  /*5dc0*/  LEA R14, P2, R27, R9, 0x1 ;  /* 0x000000091b0e7211 */ /* 0x002fc600078408ff */
[----:B------:R0:W-:Y:S01]  /*5dd0*/  STL [R1+0xee8], R10 ;  /* 0x000ee80a01007387 */ /* 0x0001e20000100800 */
[----:B---3--:R-:W-:-:S03]  /*5de0*/  LEA.HI.X.SX32 R16, R21, R12, 0x1, P3 ;  /* 0x0000000c15107211 */ /* 0x008fc600018f0eff */
[----:B------:R1:W-:Y:S04]  /*5df0*/  STL [R1+0xf24], R14 ;  /* 0x000f240e01007387 */ /* 0x0003e80000100800 */
[----:B------:R3:W-:Y:S01]  /*5e00*/  STL [R1+0xef0], R16 ;  /* 0x000ef01001007387 */ /* 0x0007e20000100800 */
[----:B0-----:R-:W-:Y:S02]  /*5e10*/  LEA R10, P3, R28, R9, 0x1 ;  /* 0x000000091c0a7211 */ /* 0x001fe400078608ff */
[----:B-1----:R-:W-:-:S03]  /*5e20*/  LEA.HI.X.SX32 R14, R22, R12, 0x1, P4 ;  /* 0x0000000c160e7211 */ /* 0x002fc600020f0eff */
[----:B------:R0:W-:Y:S01]  /*5e30*/  STL [R1+0xf2c], R10 ;  /* 0x000f2c0a01007387 */ /* 0x0001e20000100800 */
[----:B---3--:R-:W-:-:S03]  /*5e40*/  LEA R16, P4, R29, R9, 0x1 ;  /* 0x000000091d107211 */ /* 0x008fc600078808ff */
[----:B------:R1:W-:Y:S04]  /*5e50*/  STL [R1+0xef8], R14 ;  /* 0x000ef80e01007387 */ /* 0x0003e80000100800 */
[----:B------:R3:W-:Y:S01]  /*5e60*/  STL [R1+0xf34], R16 ;  /* 0x000f341001007387 */ /* 0x0007e20000100800 */
[-C--:B0-----:R-:W-:Y:S02]  /*5e70*/  LEA.HI.X.SX32 R10, R56, R12.reuse, 0x1, P5 ;  /* 0x0000000c380a7211 */ /* 0x081fe400028f0eff */
[----:B------:R-:W-:Y:S02]  /*5e80*/  CS2R R56, SRZ ;  /* 0x0000000000387805 */ /* 0x000fe4000001ff00 */
[----:B-1----:R-:W-:Y:S01]  /*5e90*/  LEA R14, P5, R30, R9, 0x1 ;  /* 0x000000091e0e7211 */ /* 0x002fe200078a08ff */
[----:B------:R0:W-:Y:S01]  /*5ea0*/  STL [R1+0xf00], R10 ;  /* 0x000f000a01007387 */ /* 0x0001e20000100800 */
[----:B---3--:R-:W-:-:S03]  /*5eb0*/  LEA.HI.X.SX32 R16, R24, R12, 0x1, P6 ;  /* 0x0000000c18107211 */ /* 0x008fc600030f0eff */
[----:B------:R1:W-:Y:S01]  /*5ec0*/  STL [R1+0xf3c], R14 ;  /* 0x000f3c0e01007387 */ /* 0x0003e20000100800 */
[----:B------:R-:W-:-:S03]  /*5ed0*/  IMAD R24, R76, 0x14, RZ ;  /* 0x000000144c187824 */ /* 0x000fc600078e02ff */
[----:B------:R3:W-:Y:S01]  /*5ee0*/  STL [R1+0xf08], R16 ;  /* 0x000f081001007387 */ /* 0x0007e20000100800 */
[----:B0-----:R-:W-:Y:S02]  /*5ef0*/  LEA R10, P6, R31, R9, 0x1 ;  /* 0x000000091f0a7211 */ /* 0x001fe400078c08ff */
[----:B-1----:R-:W-:-:S03]  /*5f00*/  LEA.HI.X.SX32 R14, R25, R12, 0x1, P0 ;  /* 0x0000000c190e7211 */ /* 0x002fc600000f0eff */
[----:B------:R0:W-:Y:S01]  /*5f10*/  STL [R1+0xf44], R10 ;  /* 0x000f440a01007387 */ /* 0x0001e20000100800 */
[----:B------:R-:W-:Y:S01]  /*5f20*/  IMAD R25, R76, 0x1d, RZ ;  /* 0x0000001d4c197824 */ /* 0x000fe200078e02ff */
[-C--:B---3--:R-:W-:Y:S02]  /*5f30*/  LEA R16, P0, R32, R9.reuse, 0x1 ;  /* 0x0000000920107211 */ /* 0x088fe400078008ff */
[----:B------:R1:W-:Y:S04]  /*5f40*/  STL [R1+0xf10], R14 ;  /* 0x000f100e01007387 */ /* 0x0003e80000100800 */
[----:B------:R3:W-:Y:S01]  /*5f50*/  STL [R1+0xf4c], R16 ;  /* 0x000f4c1001007387 */ /* 0x0007e20000100800 */
[----:B0-----:R-:W-:Y:S02]  /*5f60*/  LEA.HI.X.SX32 R10, R26, R12, 0x1, P1 ;  /* 0x0000000c1a0a7211 */ /* 0x001fe400008f0eff */
[----:B-1----:R-:W-:-:S03]  /*5f70*/  LEA R14, P1, R33, R9, 0x1 ;  /* 0x00000009210e7211 */ /* 0x002fc600078208ff */
[----:B------:R0:W-:Y:S01]  /*5f80*/  STL [R1+0xf18], R10 ;  /* 0x000f180a01007387 */ /* 0x0001e20000100800 */
[----:B---3--:R-:W-:-:S03]  /*5f90*/  LEA.HI.X.SX32 R16, R27, R12, 0x1, P2 ;  /* 0x0000000c1b107211 */ /* 0x008fc600010f0eff */
[----:B------:R1:W-:Y:S01]  /*5fa0*/  STL [R1+0xf54], R14 ;  /* 0x000f540e01007387 */ /* 0x0003e20000100800 */
[----:B------:R-:W-:-:S03]  /*5fb0*/  CS2R R26, SRZ ;  /* 0x00000000001a7805 */ /* 0x000fc6000001ff00 */
        /* <DEDUP_REMOVED lines=12> */
[----:B------:R1:W-:Y:S04]  /*6080*/  STL [R1+0xf6c], R14 ;  /* 0x000f6c0e01007387 */ /* 0x0003e80000100800 */
[----:B------:R3:W-:Y:S01]  /*6090*/  STL [R1+0xf38], R16 ;  /* 0x000f381001007387 */ /* 0x0007e20000100800 */
[----:B0-----:R-:W-:Y:S02]  /*60a0*/  LEA R10, P5, R37, R9, 0x1 ;  /* 0x00000009250a7211 */ /* 0x001fe400078a08ff */
[----:B-1----:R-:W-:-:S03]  /*60b0*/  LEA.HI.X.SX32 R14, R31, R12, 0x1, P6 ;  /* 0x0000000c1f0e7211 */ /* 0x002fc600030f0eff */
[----:B------:R0:W-:Y:S01]  /*60c0*/  STL [R1+0xf74], R10 ;  /* 0x000f740a01007387 */ /* 0x0001e20000100800 */
[----:B------:R-:W-:Y:S02]  /*60d0*/  CS2R R30, SRZ ;  /* 0x00000000001e7805 */ /* 0x000fe4000001ff00 */
[-C--:B---3--:R-:W-:Y:S01]  /*60e0*/  LEA R16, P6, R38, R9.reuse, 0x1 ;  /* 0x0000000926107211 */ /* 0x088fe200078c08ff */
        /* <DEDUP_REMOVED lines=107> */
[----:B------:R-:W-:Y:S02]  /*67a0*/  CS2R R58, SRZ ;  /* 0x00000000003a7805 */ /* 0x000fe4000001ff00 */
[----:B---3--:R-:W-:Y:S01]  /*67b0*/  LEA R16, P2, R72, R9, 0x1 ;  /* 0x0000000948107211 */ /* 0x008fe200078408ff */
[----:B------:R1:W-:Y:S04]  /*67c0*/  STL [R1+0x1000], R14 ;  /* 0x0010000e01007387 */ /* 0x0003e80000100800 */
[----:B------:R3:W-:Y:S01]  /*67d0*/  STL [R1+0x103c], R16 ;  /* 0x00103c1001007387 */ /* 0x0007e20000100800 */
[----:B0-----:R-:W-:Y:S02]  /*67e0*/  LEA.HI.X.SX32 R10, R60, R12, 0x1, P3 ;  /* 0x0000000c3c0a7211 */ /* 0x001fe400018f0eff */
[----:B------:R-:W-:-:S02]  /*67f0*/  CS2R R60, SRZ ;  /* 0x00000000003c7805 */ /* 0x000fc4000001ff00 */
        /* <DEDUP_REMOVED lines=64> */
[-C--:B------:R-:W-:Y:S02]  /*6c00*/  LEA.HI.X.SX32 R17, R100, R12.reuse, 0x1, P1 ;  /* 0x0000000c64117211 */ /* 0x080fe400008f0eff */
[----:B------:R-:W-:Y:S02]  /*6c10*/  CS2R R88, SRZ ;  /* 0x0000000000587805 */ /* 0x000fe4000001ff00 */
[----:B------:R-:W-:Y:S01]  /*6c20*/  CS2R R100, SRZ ;  /* 0x0000000000647805 */ /* 0x000fe2000001ff00 */
        /* <DEDUP_REMOVED lines=18> */
[----:B0-----:R-:W-:Y:S02]  /*6d50*/  LEA R10, P5, R11, UR10, 0x1 ;  /* 0x0000000a0b0a7c11 */ /* 0x001fe4000f8a08ff */
[----:B-1----:R-:W-:Y:S02]  /*6d60*/  LEA.HI.X.SX32 R14, R96, R12, 0x1, P6 ;  /* 0x0000000c600e7211 */ /* 0x002fe400030f0eff */
[----:B------:R-:W-:-:S02]  /*6d70*/  CS2R R96, SRZ ;  /* 0x0000000000607805 */ /* 0x000fc4000001ff00 */
[----:B------:R-:W-:Y:S02]  /*6d80*/  LEA.HI.X.SX32 R11, R11, UR11, 0x1, P5 ;  /* 0x0000000b0b0b7c11 */ /* 0x000fe4000a8f0eff */
[----:B---3--:R-:W-:Y:S01]  /*6d90*/  LEA R16, P6, R108, R9, 0x1 ;  /* 0x000000096c107211 */ /* 0x008fe200078c08ff */
[----:B------:R0:W-:Y:S01]  /*6da0*/  STL [R1+0x1090], R14 ;  /* 0x0010900e01007387 */ /* 0x0001e20000100800 */
[----:B------:R-:W-:Y:S02]  /*6db0*/  LEA.HI.X.SX32 R9, R98, R12, 0x1, P0 ;  /* 0x0000000c62097211 */ /* 0x000fe400000f0eff */
[----:B------:R-:W-:Y:S01]  /*6dc0*/  CS2R R98, SRZ ;  /* 0x0000000000627805 */ /* 0x000fe2000001ff00 */
[----:B------:R1:W-:Y:S04]  /*6dd0*/  STL [R1+0x10c4], R16 ;  /* 0x0010c41001007387 */ /* 0x0003e80000100800 */
[----:B------:R3:W-:Y:S01]  /*6de0*/  STL [R1+0x1098], R9 ;  /* 0x0010980901007387 */ /* 0x0007e20000100800 */
[----:B0-----:R-:W-:-:S03]  /*6df0*/  LEA R14, P0, R15, UR10, 0x1 ;  /* 0x0000000a0f0e7c11 */ /* 0x001fc6000f8008ff */
[----:B------:R-:W-:Y:S01]  /*6e00*/  STL [R1+0x10a0], R17 ;  /* 0x0010a01101007387 */ /* 0x000fe20000100800 */
[-C--:B-1----:R-:W-:Y:S02]  /*6e10*/  LEA.HI.X.SX32 R16, R102, R12.reuse, 0x1, P2 ;  /* 0x0000000c66107211 */ /* 0x082fe400010f0eff */
[----:B------:R-:W-:Y:S02]  /*6e20*/  CS2R R102, SRZ ;  /* 0x0000000000667805 */ /* 0x000fe4000001ff00 */
[----:B------:R-:W-:Y:S02]  /*6e30*/  LEA.HI.X.SX32 R15, R15, UR11, 0x1, P0 ;  /* 0x0000000b0f0f7c11 */ /* 0x000fe400080f0eff */
[----:B---3--:R-:W-:Y:S01]  /*6e40*/  LEA.HI.X.SX32 R9, R104, R12, 0x1, P3 ;  /* 0x0000000c68097211 */ /* 0x008fe200018f0eff */
[----:B------:R0:W-:Y:S01]  /*6e50*/  STL [R1+0x10a8], R16 ;  /* 0x0010a81001007387 */ /* 0x0001e20000100800 */
[----:B------:R-:W-:-:S03]  /*6e60*/  CS2R R104, SRZ ;  /* 0x0000000000687805 */ /* 0x000fc6000001ff00 */
[----:B------:R1:W-:Y:S04]  /*6e70*/  STL [R1+0x10b0], R9 ;  /* 0x0010b00901007387 */ /* 0x0003e80000100800 */
[----:B------:R3:W-:Y:S01]  /*6e80*/  STL [R1+0x10b8], R19 ;  /* 0x0010b81301007387 */ /* 0x0007e20000100800 */
[----:B0-----:R-:W-:Y:S01]  /*6e90*/  IMAD.WIDE R16, R23, 0x2, R10 ;  /* 0x0000000217107825 */ /* 0x001fe200078e020a */
[----:B-1----:R-:W-:Y:S02]  /*6ea0*/  LEA.HI.X.SX32 R9, R108, R12, 0x1, P6 ;  /* 0x0000000c6c097211 */ /* 0x002fe400030f0eff */
[----:B------:R-:W-:Y:S02]  /*6eb0*/  CS2R R108, SRZ ;  /* 0x00000000006c7805 */ /* 0x000fe4000001ff00 */
[----:B------:R-:W-:-:S02]  /*6ec0*/  LEA R12, P1, R13, UR10, 0x1 ;  /* 0x0000000a0d0c7c11 */ /* 0x000fc4000f8208ff */
[C---:B---3--:R-:W-:Y:S01]  /*6ed0*/  LEA R19, P2, R18.reuse, UR10, 0x1 ;  /* 0x0000000a12137c11 */ /* 0x048fe2000f8408ff */
[----:B------:R0:W-:Y:S01]  /*6ee0*/  STL [R1+0x10c0], R9 ;  /* 0x0010c00901007387 */ /* 0x0001e20000100800 */
[----:B------:R-:W-:Y:S01]  /*6ef0*/  LEA.HI.X.SX32 R13, R13, UR11, 0x1, P1 ;  /* 0x0000000b0d0d7c11 */ /* 0x000fe200088f0eff */
[----:B------:R-:W-:Y:S01]  /*6f00*/  UMOV UR10, 0xfffffffe ;  /* 0xfffffffe000a7882 */ /* 0x000fe20000000000 */
[----:B------:R-:W-:Y:S01]  /*6f10*/  LEA.HI.X.SX32 R18, R18, UR11, 0x1, P2 ;  /* 0x0000000b12127c11 */ /* 0x000fe200090f0eff */
[----:B------:R-:W-:Y:S01]  /*6f20*/  STL [R1+0x10cc], R16 ;  /* 0x0010cc1001007387 */ /* 0x000fe20000100800 */
[----:B------:R-:W-:Y:S01]  /*6f30*/  IMAD.MOV.U32 R20, RZ, RZ, R19 ;  /* 0x000000ffff147224 */ /* 0x000fe200078e0013 */
[----:B------:R-:W-:Y:S02]  /*6f40*/  UMOV UR11, 0x7fffffdf ;  /* 0x7fffffdf000b7882 */ /* 0x000fe40000000000 */
[----:B------:R1:W-:Y:S01]  /*6f50*/  STL [R1+0x10c8], R17 ;  /* 0x0010c81101007387 */ /* 0x0003e20000100800 */
[----:B------:R-:W-:Y:S01]  /*6f60*/  IMAD.MOV.U32 R21, RZ, RZ, R18 ;  /* 0x000000ffff157224 */ /* 0x000fe200078e0012 */
[----:B------:R-:W-:Y:S01]  /*6f70*/  UIADD3.64 UR10, UR14, -UR10, URZ ;  /* 0x8000000a0e0a7297 */ /* 0x000fe2000fffe03f */
[----:B0-----:R-:W-:Y:S01]  /*6f80*/  IMAD R9, R76, 0x1e, RZ ;  /* 0x0000001e4c097824 */ /* 0x001fe200078e02ff */
[----:B------:R-:W-:Y:S01]  /*6f90*/  STL [R1+0xe7c], R19 ;  /* 0x000e7c1301007387 */ /* 0x000fe20000100800 */
[----:B------:R-:W-:-:S03]  /*6fa0*/  UMOV UR15, 0x80000020 ;  /* 0x80000020000f7882 */ /* 0x000fc60000000000 */
[----:B------:R0:W-:Y:S01]  /*6fb0*/  STL [R1+0xe78], R18 ;  /* 0x000e781201007387 */ /* 0x0001e20000100800 */
[----:B-1----:R-:W-:-:S05]  /*6fc0*/  IMAD.WIDE R16, R23, 0x2, R14 ;  /* 0x0000000217107825 */ /* 0x002fca00078e020e */
[----:B------:R-:W-:Y:S01]  /*6fd0*/  STL [R1+0x10d4], R16 ;  /* 0x0010d41001007387 */ /* 0x000fe20000100800 */
[----:B0-----:R-:W-:-:S03]  /*6fe0*/  IMAD.WIDE R18, R23, 0x2, R12 ;  /* 0x0000000217127825 */ /* 0x001fc600078e020c */
[----:B------:R0:W-:Y:S01]  /*6ff0*/  STL [R1+0x10d0], R17 ;  /* 0x0010d01101007387 */ /* 0x0001e20000100800 */
[----:B------:R-:W-:-:S03]  /*7000*/  IMAD.WIDE R22, R23, 0x2, R20 ;  /* 0x0000000217167825 */ /* 0x000fc600078e0214 */
[----:B------:R-:W-:Y:S04]  /*7010*/  STL [R1+0x10dc], R18 ;  /* 0x0010dc1201007387 */ /* 0x000fe80000100800 */
[----:B------:R1:W-:Y:S01]  /*7020*/  STL [R1+0x10d8], R19 ;  /* 0x0010d81301007387 */ /* 0x0003e20000100800 */
[----:B0-----:R-:W-:-:S03]  /*7030*/  IMAD.WIDE R16, R9, 0x2, R10 ;  /* 0x0000000209107825 */ /* 0x001fc600078e020a */
[----:B------:R-:W-:Y:S04]  /*7040*/  STL [R1+0x10e4], R22 ;  /* 0x0010e41601007387 */ /* 0x000fe80000100800 */
[----:B------:R0:W-:Y:S01]  /*7050*/  STL [R1+0x10e0], R23 ;  /* 0x0010e01701007387 */ /* 0x0001e20000100800 */
[----:B-1----:R-:W-:-:S03]  /*7060*/  IMAD.WIDE R18, R9, 0x2, R14 ;  /* 0x0000000209127825 */ /* 0x002fc600078e020e */
[----:B------:R-:W-:Y:S04]  /*7070*/  STL [R1+0x10ec], R16 ;  /* 0x0010ec1001007387 */ /* 0x000fe80000100800 */
[----:B------:R1:W-:Y:S01]  /*7080*/  STL [R1+0x10e8], R17 ;  /* 0x0010e81101007387 */ /* 0x0003e20000100800 */
[----:B0-----:R-:W-:-:S03]  /*7090*/  IMAD.WIDE R22, R9, 0x2, R20 ;  /* 0x0000000209167825 */ /* 0x001fc600078e0214 */
[----:B------:R-:W-:Y:S04]  /*70a0*/  STL [R1+0x10f4], R18 ;  /* 0x0010f41201007387 */ /* 0x000fe80000100800 */
[----:B------:R0:W-:Y:S01]  /*70b0*/  STL [R1+0x10f0], R19 ;  /* 0x0010f01301007387 */ /* 0x0001e20000100800 */
[----:B-1----:R-:W-:-:S04]  /*70c0*/  IMAD.WIDE R16, R9, 0x2, R12 ;  /* 0x0000000209107825 */ /* 0x002fc800078e020c */
[----:B------:R-:W-:Y:S01]  /*70d0*/  IMAD R9, R76, 0x1c, RZ ;  /* 0x0000001c4c097824 */ /* 0x000fe200078e02ff */
[----:B------:R-:W-:Y:S01]  /*70e0*/  STL [R1+0x10fc], R16 ;  /* 0x0010fc1001007387 */ /* 0x000fe20000100800 */
[----:B0-----:R-:W-:-:S03]  /*70f0*/  IMAD.WIDE R18, R25, 0x2, R10 ;  /* 0x0000000219127825 */ /* 0x001fc600078e020a */
[----:B------:R0:W-:Y:S04]  /*7100*/  STL [R1+0x10f8], R17 ;  /* 0x0010f81101007387 */ /* 0x0001e80000100800 */
        /* <DEDUP_REMOVED lines=8> */
[----:B0-----:R-:W-:-:S04]  /*7190*/  IMAD.WIDE R18, R25, 0x2, R12 ;  /* 0x0000000219127825 */ /* 0x001fc800078e020c */
[----:B------:R-:W-:Y:S01]  /*71a0*/  IMAD R25, R76, 0x1b, RZ ;  /* 0x0000001b4c197824 */ /* 0x000fe200078e02ff */
[----:B------:R-:W-:Y:S01]  /*71b0*/  STL [R1+0x111c], R18 ;  /* 0x00111c1201007387 */ /* 0x000fe20000100800 */
[----:B-1----:R-:W-:-:S03]  /*71c0*/  IMAD.WIDE R16, R9, 0x2, R10 ;  /* 0x0000000209107825 */ /* 0x002fc600078e020a */
        /* <DEDUP_REMOVED lines=100> */
[----:B0-----:R-:W-:-:S05]  /*7810*/  IMAD.WIDE R18, R25, 0x2, R12 ;  /* 0x0000000219127825 */ /* 0x001fca00078e020c */
        /* <DEDUP_REMOVED lines=38> */
[----:B------:R-:W-:Y:S01]  /*7a80*/  IMAD.SHL.U32 R24, R76, 0x10, RZ ;  /* 0x000000104c187824 */ /* 0x000fe200078e00ff */
        /* <DEDUP_REMOVED lines=204> */
[----:B------:R-:W-:Y:S01]  /*8750*/  STL [R1+0x1474], R18 ;  /* 0x0014741201007387 */ /* 0x000fe20000100800 */
[----:B------:R-:W-:-:S03]  /*8760*/  IMAD.WIDE R24, R24, 0x2, R20 ;  /* 0x0000000218187825 */ /* 0x000fc600078e0214 */
        /* <DEDUP_REMOVED lines=10> */
[----:B-1----:R-:W-:-:S03]  /*8810*/  CS2R R24, SRZ ;  /* 0x0000000000187805 */ /* 0x002fc6000001ff00 */
[----:B------:R1:W-:Y:S04]  /*8820*/  STL [R1+0x1494], R18 ;  /* 0x0014941201007387 */ /* 0x0003e80000100800 */
[----:B------:R-:W-:Y:S01]  /*8830*/  STL [R1+0x1490], R19 ;  /* 0x0014901301007387 */ /* 0x000fe20000100800 */
[----:B0-----:R-:W-:Y:S01]  /*8840*/  IMAD.WIDE R16, R76, 0x2, R20 ;  /* 0x000000024c107825 */ /* 0x001fe200078e0214 */
[----:B------:R-:W-:Y:S02]  /*8850*/  CS2R R76, SRZ ;  /* 0x00000000004c7805 */ /* 0x000fe4000001ff00 */
[----:B------:R-:W-:Y:S01]  /*8860*/  STL [R1+0x149c], R22 ;  /* 0x00149c1601007387 */ /* 0x000fe20000100800 */
[----:B------:R-:W-:-:S03]  /*8870*/  IMAD.MOV.U32 R20, RZ, RZ, RZ ;  /* 0x000000ffff147224 */ /* 0x000fc600078e00ff */
[----:B------:R-:W-:Y:S01]  /*8880*/  STL [R1+0x1498], R23 ;  /* 0x0014981701007387 */ /* 0x000fe20000100800 */
[----:B-1----:R-:W-:-:S03]  /*8890*/  LOP3.LUT R18, R2, 0x30, RZ, 0x3c, !PT ;  /* 0x0000003002127812 */ /* 0x002fc600078e3cff */
[----:B------:R0:W-:Y:S04]  /*88a0*/  STL [R1+0x14a4], R16 ;  /* 0x0014a41001007387 */ /* 0x0001e80000100800 */
[----:B------:R1:W-:Y:S04]  /*88b0*/  STL [R1+0x14a0], R17 ;  /* 0x0014a01101007387 */ /* 0x0003e80000100800 */
[----:B------:R-:W-:Y:S04]  /*88c0*/  STL [R1+0xc00], RZ ;  /* 0x000c00ff01007387 */ /* 0x000fe80000100800 */
[----:B------:R-:W-:Y:S01]  /*88d0*/  STL [R1+0xc04], RZ ;  /* 0x000c04ff01007387 */ /* 0x000fe20000100800 */
[----:B0-----:R-:W-:-:S02]  /*88e0*/  SHF.R.S32.HI R16, RZ, 0x1f, R9 ;  /* 0x0000001fff107819 */ /* 0x001fc40000011409 */
[----:B-1----:R-:W-:Y:S01]  /*88f0*/  SHF.R.S32.HI R17, RZ, 0x5, R0 ;  /* 0x00000005ff117819 */ /* 0x002fe20000011400 */
[----:B------:R-:W-:Y:S01]  /*8900*/  STL [R1+0xc08], RZ ;  /* 0x000c08ff01007387 */ /* 0x000fe20000100800 */
[C---:B------:R-:W-:Y:S01]  /*8910*/  SHF.L.U64.HI R0, R9.reuse, 0x1, R16 ;  /* 0x0000000109007819 */ /* 0x040fe20000010210 */
[----:B------:R-:W-:Y:S01]  /*8920*/  IMAD.SHL.U32 R9, R9, 0x2, RZ ;  /* 0x0000000209097824 */ /* 0x000fe200078e00ff */
[C---:B------:R-:W-:Y:S01]  /*8930*/  LOP3.LUT R16, R2.reuse, 0x20, RZ, 0x3c, !PT ;  /* 0x0000002002107812 */ /* 0x040fe200078e3cff */
[----:B------:R-:W-:Y:S04]  /*8940*/  STL [R1+0xc0c], RZ ;  /* 0x000c0cff01007387 */ /* 0x000fe80000100800 */
        /* <DEDUP_REMOVED lines=764> */
[----:B------:R-:W-:Y:S04]  /*b910*/  STL [R1], RZ ;  /* 0x000000ff01007387 */ /* 0x000fe80000100800 */
        /* <DEDUP_REMOVED lines=127> */
[----:B------:R0:W-:Y:S02]  /*c110*/  STL [R1+0x14dc], R17 ;  /* 0x0014dc1101007387 */ /* 0x0001e40000100800 */
[----:B0-----:R-:W-:-:S05]  /*c120*/  LOP3.LUT R17, R2, 0x10, RZ, 0x3c, !PT ;  /* 0x0000001002117812 */ /* 0x001fca00078e3cff */
[----:B------:R0:W-:Y:S04]  /*c130*/  STL [R1+0x14f8], R17 ;  /* 0x0014f81101007387 */ /* 0x0001e80000100800 */
[----:B------:R1:W-:Y:S04]  /*c140*/  STL [R1+0x14f4], R16 ;  /* 0x0014f41001007387 */ /* 0x0003e80000100800 */
[----:B------:R3:W-:Y:S01]  /*c150*/  STL [R1+0x14f0], R18 ;  /* 0x0014f01201007387 */ /* 0x0007e20000100800 */
[C---:B0-----:R-:W-:Y:S02]  /*c160*/  LOP3.LUT R17, R2.reuse, 0x40, RZ, 0x3c, !PT ;  /* 0x0000004002117812 */ /* 0x041fe400078e3cff */
[----:B-1----:R-:W-:-:S03]  /*c170*/  LOP3.LUT R16, R2, 0x50, RZ, 0x3c, !PT ;  /* 0x0000005002107812 */ /* 0x002fc600078e3cff */
[----:B------:R0:W-:Y:S01]  /*c180*/  STL [R1+0x14ec], R17 ;  /* 0x0014ec1101007387 */ /* 0x0001e20000100800 */
[----:B---3--:R-:W-:-:S03]  /*c190*/  LOP3.LUT R18, R2, 0x60, RZ, 0x3c, !PT ;  /* 0x0000006002127812 */ /* 0x008fc600078e3cff */
[----:B------:R1:W-:Y:S04]  /*c1a0*/  STL [R1+0x14e8], R16 ;  /* 0x0014e81001007387 */ /* 0x0003e80000100800 */
[----:B------:R3:W-:Y:S01]  /*c1b0*/  STL [R1+0x14e4], R18 ;  /* 0x0014e41201007387 */ /* 0x0007e20000100800 */
[----:B0-----:R-:W-:Y:S02]  /*c1c0*/  LOP3.LUT R17, R2, 0x70, RZ, 0x3c, !PT ;  /* 0x0000007002117812 */ /* 0x001fe400078e3cff */
[----:B-1----:R-:W-:-:S03]  /*c1d0*/  LOP3.LUT R16, R3, 0x20, RZ, 0x3c, !PT ;  /* 0x0000002003107812 */ /* 0x002fc600078e3cff */
[----:B------:R3:W-:Y:S04]  /*c1e0*/  STL [R1+0x14e0], R17 ;  /* 0x0014e01101007387 */ /* 0x0007e80000100800 */
.L_x_1:
[----:B---3--:R-:W3:Y:S01]  /*c1f0*/  LDL R18, [R1+0xe78] ;  /* 0x000e780001127983 */ /* 0x008ee20000100800 */
[----:B------:R-:W0:Y:S03]  /*c200*/  LDC R16, c[0x0][0x230] ;  /* 0x00008c00ff107b82 */ /* 0x000e260000000800 */
[----:B-----5:R-:W-:Y:S04]  /*c210*/  STL [R1+0x1f5c], R189 ;  /* 0x001f5cbd01007387 */ /* 0x020fe80000100800 */
[----:B------:R-:W-:Y:S04]  /*c220*/  STL [R1+0x1f58], R188 ;  /* 0x001f58bc01007387 */ /* 0x000fe80000100800 */
[----:B------:R-:W-:Y:S04]  /*c230*/  STL [R1+0x1f54], R187 ;  /* 0x001f54bb01007387 */ /* 0x000fe80000100800 */
[----:B------:R-:W-:Y:S04]  /*c240*/  STL [R1+0x1f50], R186 ;  /* 0x001f50ba01007387 */ /* 0x000fe80000100800 */
[----:B------:R-:W-:Y:S04]  /*c250*/  STL [R1+0x1f4c], R185 ;  /* 0x001f4cb901007387 */ /* 0x000fe80000100800 */
[----:B------:R-:W-:Y:S04]  /*c260*/  STL [R1+0x1f48], R184 ;  /* 0x001f48b801007387 */ /* 0x000fe80000100800 */
[----:B------:R-:W-:Y:S04]  /*c270*/  STL [R1+0x1f44], R183 ;  /* 0x001f44b701007387 */ /* 0x000fe80000100800 */
[----:B------:R-:W-:Y:S04]  /*c280*/  STL [R1+0x1f40], R182 ;  /* 0x001f40b601007387 */ /* 0x000fe80000100800 */
[----:B------:R-:W-:Y:S04]  /*c290*/  STL [R1+0x1f3c], R181 ;  /* 0x001f3cb501007387 */ /* 0x000fe80000100800 */
[----:B------:R-:W4:Y:S04]  /*c2a0*/  LDL.LU R17, [R1+0xe7c] ;  /* 0x000e7c0001117983 */ /* 0x000f280000300800 */
[----:B------:R-:W-:Y:S04]  /*c2b0*/  STL [R1+0x1f14], R3 ;  /* 0x001f140301007387 */ /* 0x000fe80000100800 */
[----:B------:R-:W-:Y:S04]  /*c2c0*/  STL [R1+0x1f10], R0 ;  /* 0x001f100001007387 */ /* 0x000fe80000100800 */
[----:B------:R1:W-:Y:S04]  /*c2d0*/  STL [R1+0x15fc], R125 ;  /* 0x0015fc7d01007387 */ /* 0x0003e80000100800 */
[----:B-1----:R-:W2:Y:S04]  /*c2e0*/  LDL.LU R125, [R1+0x145c] ;  /* 0x00145c00017d7983 */ /* 0x002ea80000300800 */
        /* <DEDUP_REMOVED lines=36> */
[----:B------:R1:W-:Y:S01]  /*c530*/  STL [R1+0x15b0], R144 ;  /* 0x0015b09001007387 */ /* 0x0003e20000100800 */
[----:B0-----:R-:W-:-:S03]  /*c540*/  IMAD R16, R20, -0x20, R16 ;  /* 0xffffffe014107824 */ /* 0x001fc600078e0210 */
[----:B-1----:R-:W2:Y:S04]  /*c550*/  LDL.LU R144, [R1+0x1438] ;  /* 0x0014380001907983 */ /* 0x002ea80000300800 */
[----:B------:R0:W-:Y:S04]  /*c560*/  STL [R1+0x15ac], R145 ;  /* 0x0015ac9101007387 */ /* 0x0001e80000100800 */
[----:B0-----:R-:W2:Y:S04]  /*c570*/  LDL.LU R145, [R1+0x140c] ;  /* 0x00140c0001917983 */ /* 0x001ea80000300800 */
[----:B------:R0:W-:Y:S04]  /*c580*/  STL [R1+0x15a8], R146 ;  /* 0x0015a89201007387 */ /* 0x0001e80000100800 */
[----:B0-----:R-:W2:Y:S04]  /*c590*/  LDL.LU R146, [R1+0x1430] ;  /* 0x0014300001927983 */ /* 0x001ea80000300800 */
[----:B------:R0:W-:Y:S01]  /*c5a0*/  STL [R1+0x15a4], R147 ;  /* 0x0015a49301007387 */ /* 0x0001e20000100800 */
[----:B------:R-:W-:-:S03]  /*c5b0*/  ISETP.GT.AND P0, PT, R16, RZ, PT ;  /* 0x000000ff1000720c */ /* 0x000fc60003f04270 */
[----:B0-----:R-:W2:Y:S04]  /*c5c0*/  LDL.LU R147, [R1+0x1404] ;  /* 0x0014040001937983 */ /* 0x001ea80000300800 */
[----:B------:R0:W-:Y:S04]  /*c5d0*/  STL [R1+0x15a0], R148 ;  /* 0x0015a09401007387 */ /* 0x0001e80000100800 */
[----:B0-----:R-:W2:Y:S04]  /*c5e0*/  LDL.LU R148, [R1+0x1428] ;  /* 0x0014280001947983 */ /* 0x001ea80000300800 */
[----:B------:R0:W-:Y:S04]  /*c5f0*/  STL [R1+0x159c], R149 ;  /* 0x00159c9501007387 */ /* 0x0001e80000100800 */
[----:B0-----:R-:W2:Y:S04]  /*c600*/  LDL.LU R149, [R1+0x13fc] ;  /* 0x0013fc0001957983 */ /* 0x001ea80000300800 */
[----:B------:R0:W-:Y:S01]  /*c610*/  STL [R1+0x1598], R150 ;  /* 0x0015989601007387 */ /* 0x0001e20000100800 */
[----:B------:R-:W-:-:S03]  /*c620*/  MOV R9, UR48 ;  /* 0x0000003000097c02 */ /* 0x000fc60008000f00 */
[----:B0-----:R-:W2:Y:S04]  /*c630*/  LDL.LU R150, [R1+0x1420] ;  /* 0x0014200001967983 */ /* 0x001ea80000300800 */
[----:B------:R0:W-:Y:S04]  /*c640*/  STL [R1+0x1594], R151 ;  /* 0x0015949701007387 */ /* 0x0001e80000100800 */
[----:B0-----:R-:W2:Y:S04]  /*c650*/  LDL.LU R151, [R1+0x13f4] ;  /* 0x0013f40001977983 */ /* 0x001ea80000300800 */
[----:B------:R-:W-:Y:S04]  /*c660*/  STL [R1+0x150c], R8 ;  /* 0x00150c0801007387 */ /* 0x000fe80000100800 */
[----:B------:R-:W-:Y:S04]  /*c670*/  STL [R1+0x1508], R7 ;  /* 0x0015080701007387 */ /* 0x000fe80000100800 */
[----:B------:R0:W-:Y:S01]  /*c680*/  STL [R1+0x1504], R6 ;  /* 0x0015040601007387 */ /* 0x0001e20000100800 */
[----:B------:R-:W-:-:S03]  /*c690*/  PRMT R173, RZ, 0x7610, R173 ;  /* 0x00007610ffad7816 */ /* 0x000fc600000000ad */
[----:B0-----:R-:W2:Y:S01]  /*c6a0*/  LDL.LU R6, [R1+0xecc] ;  /* 0x000ecc0001067983 */ /* 0x001ea20000300800 */
[----:B---3--:R-:W-:Y:S01]  /*c6b0*/  @P0 IMAD.MOV.U32 R19, RZ, RZ, R18 ;  /* 0x000000ffff130224 */ /* 0x008fe200078e0012 */
[----:B------:R-:W-:Y:S01]  /*c6c0*/  ISETP.GT.AND P1, PT, R16, 0x1, PT ;  /* 0x000000011000780c */ /* 0x000fe20003f24270 */
[----:B----4-:R-:W-:Y:S01]  /*c6d0*/  @P0 IMAD.MOV.U32 R18, RZ, RZ, R17 ;  /* 0x000000ffff120224 */ /* 0x010fe200078e0011 */
[----:B------:R-:W-:Y:S01]  /*c6e0*/  STL [R1+0x1500], R5 ;  /* 0x0015000501007387 */ /* 0x000fe20000100800 */
[----:B------:R-:W-:Y:S02]  /*c6f0*/  PRMT R177, RZ, 0x7610, R177 ;  /* 0x00007610ffb17816 */ /* 0x000fe400000000b1 */
[----:B------:R-:W-:Y:S01]  /*c700*/  PRMT R178, RZ, 0x7610, R178 ;  /* 0x00007610ffb27816 */ /* 0x000fe200000000b2 */
[----:B------:R0:W-:Y:S01]  /*c710*/  STL [R1+0x14fc], R4 ;  /* 0x0014fc0401007387 */ /* 0x0001e20000100800 */
[----:B------:R-:W-:Y:S02]  /*c720*/  PRMT R179, RZ, 0x7610, R179 ;  /* 0x00007610ffb37816 */ /* 0x000fe400000000b3 */
[----:B------:R-:W-:Y:S01]  /*c730*/  PRMT R180, RZ, 0x7610, R180 ;  /* 0x00007610ffb47816 */ /* 0x000fe200000000b4 */
[----:B------:R-:W-:Y:S01]  /*c740*/  STL [R1+0x1f18], R9 ;  /* 0x001f180901007387 */ /* 0x000fe20000100800 */
[----:B------:R-:W-:-:S02]  /*c750*/  PRMT R174, RZ, 0x7610, R174 ;  /* 0x00007610ffae7816 */ /* 0x000fc400000000ae */
[----:B------:R-:W-:Y:S01]  /*c760*/  PRMT R175, RZ, 0x7610, R175 ;  /* 0x00007610ffaf7816 */ /* 0x000fe200000000af */
[----:B------:R1:W3:Y:S01]  /*c770*/  @P0 LDG.E.U16 R173, desc[UR6][R18.64] ;  /* 0x0000000612ad0981 */ /* 0x0002e2000c1e1500 */
[----:B------:R-:W-:Y:S02]  /*c780*/  PRMT R176, RZ, 0x7610, R176 ;  /* 0x00007610ffb07816 */ /* 0x000fe400000000b0 */
[----:B0-----:R-:W-:Y:S01]  /*c790*/  MOV R4, UR49 ;  /* 0x0000003100047c02 */ /* 0x001fe20008000f00 */
[----:B------:R-:W4:Y:S01]  /*c7a0*/  @P0 LDG.E.U16 R174, desc[UR6][R12.64] ;  /* 0x000000060cae0981 */ /* 0x000f22000c1e1500 */
[----:B------:R-:W-:Y:S02]  /*c7b0*/  PRMT R189, RZ, 0x7610, R189 ;  /* 0x00007610ffbd7816 */ /* 0x000fe400000000bd */
[----:B------:R-:W-:Y:S01]  /*c7c0*/  PRMT R188, RZ, 0x7610, R188 ;  /* 0x00007610ffbc7816 */ /* 0x000fe200000000bc */
[----:B------:R0:W-:Y:S01]  /*c7d0*/  STL [R1+0x14d4], R4 ;  /* 0x0014d40401007387 */ /* 0x0001e20000100800 */
[----:B------:R-:W-:-:S02]  /*c7e0*/  PRMT R187, RZ, 0x7610, R187 ;  /* 0x00007610ffbb7816 */ /* 0x000fc400000000bb */
[----:B------:R-:W-:Y:S01]  /*c7f0*/  PRMT R186, RZ, 0x7610, R186 ;  /* 0x00007610ffba7816 */ /* 0x000fe200000000ba */
[----:B------:R-:W4:Y:S01]  /*c800*/  @P0 LDG.E.U16 R175, desc[UR6][R14.64] ;  /* 0x000000060eaf0981 */ /* 0x000f22000c1e1500 */
[----:B------:R-:W-:Y:S02]  /*c810*/  PRMT R7, RZ, 0x7610, R7 ;  /* 0x00007610ff077816 */ /* 0x000fe40000000007 */
[----:B------:R-:W-:Y:S01]  /*c820*/  PRMT R185, RZ, 0x7610, R185 ;  /* 0x00007610ffb97816 */ /* 0x000fe200000000b9 */
[----:B------:R-:W4:Y:S01]  /*c830*/  @P0 LDG.E.U16 R176, desc[UR6][R10.64] ;  /* 0x000000060ab00981 */ /* 0x000f22000c1e1500 */
[----:B------:R-:W-:Y:S02]  /*c840*/  PRMT R182, RZ, 0x7610, R182 ;  /* 0x00007610ffb67816 */ /* 0x000fe400000000b6 */
[----:B0-----:R-:W-:Y:S02]  /*c850*/  MOV R4, UR52 ;  /* 0x0000003400047c02 */ /* 0x001fe40008000f00 */
[----:B------:R-:W-:-:S02]  /*c860*/  PRMT R184, RZ, 0x7610, R184 ;  /* 0x00007610ffb87816 */ /* 0x000fc400000000b8 */
[----:B------:R-:W-:Y:S01]  /*c870*/  PRMT R183, RZ, 0x7610, R183 ;  /* 0x00007610ffb77816 */ /* 0x000fe200000000b7 */
[----:B------:R-:W-:Y:S01]  /*c880*/  STL [R1+0x1f38], R4 ;  /* 0x001f380401007387 */ /* 0x000fe20000100800 */
[----:B------:R-:W-:Y:S02]  /*c890*/  MOV R181, UR53 ;  /* 0x0000003500b57c02 */ /* 0x000fe40008000f00 */
[----:B------:R-:W-:Y:S01]  /*c8a0*/  PRMT R3, RZ, 0x7610, R3 ;  /* 0x00007610ff037816 */ /* 0x000fe20000000003 */
[----:B------:R-:W-:Y:S01]  /*c8b0*/  STL [R1+0x1f1c], R20 ;  /* 0x001f1c1401007387 */ /* 0x000fe20000100800 */
[----:B------:R-:W-:Y:S02]  /*c8c0*/  PRMT R0, RZ, 0x7610, R0 ;  /* 0x00007610ff007816 */ /* 0x000fe40000000000 */
[----:B------:R-:W-:Y:S01]  /*c8d0*/  PRMT R165, RZ, 0x7610, R165 ;  /* 0x00007610ffa57816 */ /* 0x000fe200000000a5 */
[----:B------:R-:W1:Y:S01]  /*c8e0*/  LDL R18, [R1+0x14a0] ;  /* 0x0014a00001127983 */ /* 0x000e620000100800 */
[----:B------:R-:W-:-:S02]  /*c8f0*/  PRMT R166, RZ, 0x7610, R166 ;  /* 0x00007610ffa67816 */ /* 0x000fc400000000a6 */
[----:B------:R-:W-:Y:S01]  /*c900*/  PRMT R167, RZ, 0x7610, R167 ;  /* 0x00007610ffa77816 */ /* 0x000fe200000000a7 */
[----:B------:R-:W1:Y:S01]  /*c910*/  LDL R19, [R1+0x14a4] ;  /* 0x0014a40001137983 */ /* 0x000e620000100800 */
[----:B------:R-:W-:Y:S02]  /*c920*/  PRMT R168, RZ, 0x7610, R168 ;  /* 0x00007610ffa87816 */ /* 0x000fe400000000a8 */
[----:B------:R-:W-:Y:S01]  /*c930*/  PRMT R170, RZ, 0x7610, R170 ;  /* 0x00007610ffaa7816 */ /* 0x000fe200000000aa */
[----:B------:R-:W-:Y:S01]  /*c940*/  STL [R1+0x1f24], R12 ;  /* 0x001f240c01007387 */ /* 0x000fe20000100800 */
[----:B------:R-:W-:Y:S02]  /*c950*/  PRMT R172, RZ, 0x7610, R172 ;  /* 0x00007610ffac7816 */ /* 0x000fe400000000ac */
[----:B------:R-:W-:Y:S01]  /*c960*/  PRMT R169, RZ, 0x7610, R169 ;  /* 0x00007610ffa97816 */ /* 0x000fe200000000a9 */
[----:B------:R-:W-:Y:S01]  /*c970*/  STL [R1+0x1f20], R13 ;  /* 0x001f200d01007387 */ /* 0x000fe20000100800 */
[----:B------:R-:W-:-:S02]  /*c980*/  PRMT R171, RZ, 0x7610, R171 ;  /* 0x00007610ffab7816 */ /* 0x000fc400000000ab */
[----:B------:R-:W-:Y:S01]  /*c990*/  PRMT R157, RZ, 0x7610, R157 ;  /* 0x00007610ff9d7816 */ /* 0x000fe2000000009d */
[----:B------:R-:W-:Y:S01]  /*c9a0*/  STL [R1+0x1f2c], R14 ;  /* 0x001f2c0e01007387 */ /* 0x000fe20000100800 */
        /* <DEDUP_REMOVED lines=10> */
[----:B------:R-:W-:Y:S02]  /*ca50*/  PRMT R235, RZ, 0x7610, R235 ;  /* 0x00007610ffeb7816 */ /* 0x000fe400000000eb */
[----:B------:R-:W-:Y:S02]  /*ca60*/  PRMT R236, RZ, 0x7610, R236 ;  /* 0x00007610ffec7816 */ /* 0x000fe400000000ec */
[----:B------:R-:W-:Y:S02]  /*ca70*/  PRMT R238, RZ, 0x7610, R238 ;  /* 0x00007610ffee7816 */ /* 0x000fe400000000ee */
[----:B------:R-:W-:-:S02]  /*ca80*/  PRMT R239, RZ, 0x7610, R239 ;  /* 0x00007610ffef7816 */ /* 0x000fc400000000ef */
[----:B------:R-:W-:Y:S02]  /*ca90*/  PRMT R252, RZ, 0x7610, R252 ;  /* 0x00007610fffc7816 */ /* 0x000fe400000000fc */
        /* <DEDUP_REMOVED lines=29> */
[----:B------:R-:W-:Y:S02]  /*cc70*/  MOV R8, UR56 ;  /* 0x0000003800087c02 */ /* 0x000fe40008000f00 */
        /* <DEDUP_REMOVED lines=16> */
[----:B------:R-:W-:-:S02]  /*cd80*/  MOV R5, UR57 ;  /* 0x0000003900057c02 */ /* 0x000fc40008000f00 */
[----:B-1----:R-:W-:-:S04]  /*cd90*/  @P1 LOP3.LUT R19, R19, R18, RZ, 0x3c, !PT ;  /* 0x0000001213131212 */ /* 0x002fc800078e3cff */
[----:B------:R-:W-:-:S04]  /*cda0*/  @P1 LOP3.LUT R18, R19, R18, RZ, 0x3c, !PT ;  /* 0x0000001213121212 */ /* 0x000fc800078e3cff */
[----:B------:R-:W-:-:S05]  /*cdb0*/  @P1 LOP3.LUT R19, R19, R18, RZ, 0x3c, !PT ;  /* 0x0000001213131212 */ /* 0x000fca00078e3cff */
[----:B------:R0:W4:Y:S04]  /*cdc0*/  @P1 LDG.E.U16 R177, desc[UR6][R18.64] ;  /* 0x0000000612b11981 */ /* 0x000128000c1e1500 */
[----:B------:R-:W0:Y:S04]  /*cdd0*/  LDL R18, [R1+0x1498] ;  /* 0x0014980001127983 */ /* 0x000e280000100800 */
[----:B------:R-:W0:Y:S02]  /*cde0*/  LDL R19, [R1+0x149c] ;  /* 0x00149c0001137983 */ /* 0x000e240000100800 */
[----:B0-----:R-:W-:-:S04]  /*cdf0*/  @P1 LOP3.LUT R19, R19, R18, RZ, 0x3c, !PT ;  /* 0x0000001213131212 */ /* 0x001fc800078e3cff */
        /* <DEDUP_REMOVED lines=15> */
[----:B------:R-:W0:Y:S01]  /*cef0*/  LDL R19, [R1+0x1484] ;  /* 0x0014840001137983 */ /* 0x000e220000100800 */
[----:B------:R-:W-:-:S13]  /*cf00*/  ISETP.GT.AND P0, PT, R16, 0x2, PT ;  /* 0x000000021000780c */ /* 0x000fda0003f04270 */
[----:B0-----:R-:W-:Y:S02]  /*cf10*/  @P0 IMAD.MOV.U32 R18, RZ, RZ, R19 ;  /* 0x000000ffff120224 */ /* 0x001fe400078e0013 */
[----:B--2---:R-:W-:-:S05]  /*cf20*/  @P0 IMAD.MOV.U32 R19, RZ, RZ, R126 ;  /* 0x000000ffff130224 */ /* 0x004fca00078e007e */
[----:B------:R-:W2:Y:S04]  /*cf30*/  @P0 LDG.E.U16 R189, desc[UR6][R18.64] ;  /* 0x0000000612bd0981 */ /* 0x000ea8000c1e1500 */
[----:B--2---:R0:W-:Y:S04]  /*cf40*/  STL [R1+0xe80], R189 ;  /* 0x000e80bd01007387 */ /* 0x0041e80000100800 */
[----:B0-----:R-:W2:Y:S04]  /*cf50*/  LDL.LU R189, [R1+0x1f5c] ;  /* 0x001f5c0001bd7983 */ /* 0x001ea80000300800 */
[----:B------:R-:W3:Y:S02]  /*cf60*/  LDL R19, [R1+0x147c] ;  /* 0x00147c0001137983 */ /* 0x000ee40000100800 */
[----:B---3--:R-:W-:-:S02]  /*cf70*/  @P0 IMAD.MOV.U32 R18, RZ, RZ, R19 ;  /* 0x000000ffff120224 */ /* 0x008fc400078e0013 */
[----:B------:R-:W-:-:S05]  /*cf80*/  @P0 IMAD.MOV.U32 R19, RZ, RZ, R128 ;  /* 0x000000ffff130224 */ /* 0x000fca00078e0080 */
[----:B------:R-:W3:Y:S04]  /*cf90*/  @P0 LDG.E.U16 R188, desc[UR6][R18.64] ;  /* 0x0000000612bc0981 */ /* 0x000ee8000c1e1500 */
[----:B---3--:R0:W-:Y:S04]  /*cfa0*/  STL [R1+0xe84], R188 ;  /* 0x000e84bc01007387 */ /* 0x0081e80000100800 */
[----:B0-----:R-:W3:Y:S04]  /*cfb0*/  LDL.LU R188, [R1+0x1f58] ;  /* 0x001f580001bc7983 */ /* 0x001ee80000300800 */
[----:B------:R-:W4:Y:S02]  /*cfc0*/  LDL R19, [R1+0x1474] ;  /* 0x0014740001137983 */ /* 0x000f240000100800 */
[----:B----4-:R-:W-:-:S02]  /*cfd0*/  @P0 IMAD.MOV.U32 R18, RZ, RZ, R19 ;  /* 0x000000ffff120224 */ /* 0x010fc400078e0013 */
[----:B------:R-:W-:-:S05]  /*cfe0*/  @P0 IMAD.MOV.U32 R19, RZ, RZ, R130 ;  /* 0x000000ffff130224 */ /* 0x000fca00078e0082 */
[----:B------:R-:W4:Y:S04]  /*cff0*/  @P0 LDG.E.U16 R187, desc[UR6][R18.64] ;  /* 0x0000000612bb0981 */ /* 0x000f28000c1e1500 */
[----:B----4-:R0:W-:Y:S04]  /*d000*/  STL [R1+0xe88], R187 ;  /* 0x000e88bb01007387 */ /* 0x0101e80000100800 */
[----:B0-----:R-:W4:Y:S04]  /*d010*/  LDL.LU R187, [R1+0x1f54] ;  /* 0x001f540001bb7983 */ /* 0x001f280000300800 */
[----:B------:R-:W2:Y:S02]  /*d020*/  LDL R19, [R1+0x146c] ;  /* 0x00146c0001137983 */ /* 0x000ea40000100800 */
[----:B--2---:R-:W-:-:S02]  /*d030*/  @P0 IMAD.MOV.U32 R18, RZ, RZ, R19 ;  /* 0x000000ffff120224 */ /* 0x004fc400078e0013 */
[----:B------:R-:W-:-:S05]  /*d040*/  @P0 IMAD.MOV.U32 R19, RZ, RZ, R132 ;  /* 0x000000ffff130224 */ /* 0x000fca00078e0084 */
[----:B------:R-:W2:Y:S01]  /*d050*/  @P0 LDG.E.U16 R186, desc[UR6][R18.64] ;  /* 0x0000000612ba0981 */ /* 0x000ea2000c1e1500 */
[----:B------:R-:W-:-:S03]  /*d060*/  ISETP.GT.AND P1, PT, R16, 0x3, PT ;  /* 0x000000031000780c */ /* 0x000fc60003f24270 */
[----:B--2---:R0:W-:Y:S04]  /*d070*/  STL [R1+0xe8c], R186 ;  /* 0x000e8cba01007387 */ /* 0x0041e80000100800 */
[----:B0-----:R-:W2:Y:S04]  /*d080*/  LDL.LU R186, [R1+0x1f50] ;  /* 0x001f500001ba7983 */ /* 0x001ea80000300800 */
[----:B------:R-:W3:Y:S01]  /*d090*/  LDL R19, [R1+0x1464] ;  /* 0x0014640001137983 */ /* 0x000ee20000100800 */
[----:B------:R-:W-:Y:S01]  /*d0a0*/  PRMT R4, RZ, 0x7610, R4 ;  /* 0x00007610ff047816 */ /* 0x000fe20000000004 */
[----:B---3--:R-:W-:-:S02]  /*d0b0*/  @P1 IMAD.MOV.U32 R18, RZ, RZ, R19 ;  /* 0x000000ffff121224 */ /* 0x008fc400078e0013 */
[----:B------:R-:W-:-:S05]  /*d0c0*/  @P1 IMAD.MOV.U32 R19, RZ, RZ, R134 ;  /* 0x000000ffff131224 */ /* 0x000fca00078e0086 */
[----:B------:R0:W3:Y:S02]  /*d0d0*/  @P1 LDG.E.U16 R4, desc[UR6][R18.64] ;  /* 0x0000000612041981 */ /* 0x0000e4000c1e1500 */
[----:B0-----:R-:W-:Y:S02]  /*d0e0*/  @P1 IMAD.MOV.U32 R18, RZ, RZ, R125 ;  /* 0x000000ffff121224 */ /* 0x001fe400078e007d */
[----:B------:R-:W-:-:S05]  /*d0f0*/  @P1 IMAD.MOV.U32 R19, RZ, RZ, R136 ;  /* 0x000000ffff131224 */ /* 0x000fca00078e0088 */
[----:B------:R0:W3:Y:S02]  /*d100*/  @P1 LDG.E.U16 R7, desc[UR6][R18.64] ;  /* 0x0000000612071981 */ /* 0x0000e4000c1e1500 */
[----:B0-----:R-:W-:Y:S02]  /*d110*/  @P1 IMAD.MOV.U32 R18, RZ, RZ, R127 ;  /* 0x000000ffff121224 */ /* 0x001fe400078e007f */
[----:B------:R-:W-:-:S05]  /*d120*/  @P1 IMAD.MOV.U32 R19, RZ, RZ, R138 ;  /* 0x000000ffff131224 */ /* 0x000fca00078e008a */
[----:B------:R0:W4:Y:S02]  /*d130*/  @P1 LDG.E.U16 R185, desc[UR6][R18.64] ;  /* 0x0000000612b91981 */ /* 0x000124000c1e1500 */
[----:B0-----:R-:W-:Y:S02]  /*d140*/  @P1 IMAD.MOV.U32 R18, RZ, RZ, R129 ;  /* 0x000000ffff121224 */ /* 0x001fe400078e0081 */
[----:B------:R-:W-:-:S05]  /*d150*/  @P1 IMAD.MOV.U32 R19, RZ, RZ, R140 ;  /* 0x000000ffff131224 */ /* 0x000fca00078e008c */
[----:B------:R0:W2:Y:S01]  /*d160*/  @P1 LDG.E.U16 R182, desc[UR6][R18.64] ;  /* 0x0000000612b61981 */ /* 0x0000a2000c1e1500 */
[----:B------:R-:W-:-:S13]  /*d170*/  ISETP.GT.AND P0, PT, R16, 0x4, PT ;  /* 0x000000041000780c */ /* 0x000fda0003f04270 */
[----:B0-----:R-:W-:Y:S02]  /*d180*/  @P0 IMAD.MOV.U32 R18, RZ, RZ, R131 ;  /* 0x000000ffff120224 */ /* 0x001fe400078e0083 */
[----:B------:R-:W-:-:S05]  /*d190*/  @P0 IMAD.MOV.U32 R19, RZ, RZ, R142 ;  /* 0x000000ffff130224 */ /* 0x000fca00078e008e */
[----:B------:R0:W3:Y:S02]  /*d1a0*/  @P0 LDG.E.U16 R184, desc[UR6][R18.64] ;  /* 0x0000000612b80981 */ /* 0x0000e4000c1e1500 */
[----:B0-----:R-:W-:Y:S02]  /*d1b0*/  @P0 IMAD.MOV.U32 R18, RZ, RZ, R133 ;  /* 0x000000ffff120224 */ /* 0x001fe400078e0085 */
[----:B------:R-:W-:-:S05]  /*d1c0*/  @P0 IMAD.MOV.U32 R19, RZ, RZ, R144 ;  /* 0x000000ffff130224 */ /* 0x000fca00078e0090 */
[----:B------:R0:W3:Y:S04]  /*d1d0*/  @P0 LDG.E.U16 R183, desc[UR6][R18.64] ;  /* 0x0000000612b70981 */ /* 0x0000e8000c1e1500 */
[----:B----4-:R1:W-:Y:S04]  /*d1e0*/  STL [R1+0xebc], R185 ;  /* 0x000ebcb901007387 */ /* 0x0103e80000100800 */
[----:B-1----:R-:W4:Y:S04]  /*d1f0*/  LDL.LU R185, [R1+0x1f4c] ;  /* 0x001f4c0001b97983 */ /* 0x002f280000300800 */
[----:B--2---:R1:W-:Y:S04]  /*d200*/  STL [R1+0xec0], R182 ;  /* 0x000ec0b601007387 */ /* 0x0043e80000100800 */
[----:B-1----:R-:W2:Y:S01]  /*d210*/  LDL.LU R182, [R1+0x1418] ;  /* 0x0014180001b67983 */ /* 0x002ea20000300800 */
[----:B------:R-:W-:Y:S01]  /*d220*/  ISETP.GT.AND P1, PT, R16, 0x5, PT ;  /* 0x000000051000780c */ /* 0x000fe20003f24270 */
[----:B0-----:R-:W-:Y:S01]  /*d230*/  @P0 IMAD.MOV.U32 R18, RZ, RZ, R135 ;  /* 0x000000ffff120224 */ /* 0x001fe200078e0087 */
[----:B------:R-:W-:Y:S01]  /*d240*/  PRMT R10, RZ, 0x7610, R10 ;  /* 0x00007610ff0a7816 */ /* 0x000fe2000000000a */
[----:B------:R-:W-:Y:S01]  /*d250*/  @P0 IMAD.MOV.U32 R19, RZ, RZ, R146 ;  /* 0x000000ffff130224 */ /* 0x000fe200078e0092 */
[----:B------:R-:W-:-:S04]  /*d260*/  PRMT R11, RZ, 0x7610, R11 ;  /* 0x00007610ff0b7816 */ /* 0x000fc8000000000b */
[----:B------:R0:W4:Y:S01]  /*d270*/  @P0 LDG.E.U16 R10, desc[UR6][R18.64] ;  /* 0x00000006120a0981 */ /* 0x000122000c1e1500 */
[----:B------:R-:W-:Y:S01]  /*d280*/  PRMT R14, RZ, 0x7610, R14 ;  /* 0x00007610ff0e7816 */ /* 0x000fe2000000000e */
[----:B0-----:R-:W-:Y:S02]  /*d290*/  @P0 IMAD.MOV.U32 R18, RZ, RZ, R137 ;  /* 0x000000ffff120224 */ /* 0x001fe400078e0089 */
[----:B------:R-:W-:-:S05]  /*d2a0*/  @P0 IMAD.MOV.U32 R19, RZ, RZ, R148 ;  /* 0x000000ffff130224 */ /* 0x000fca00078e0094 */
[----:B------:R0:W4:Y:S01]  /*d2b0*/  @P0 LDG.E.U16 R11, desc[UR6][R18.64] ;  /* 0x00000006120b0981 */ /* 0x000122000c1e1500 */
[----:B------:R-:W-:Y:S01]  /*d2c0*/  PRMT R15, RZ, 0x7610, R15 ;  /* 0x00007610ff0f7816 */ /* 0x000fe2000000000f */
[----:B0-----:R-:W-:Y:S02]  /*d2d0*/  @P1 IMAD.MOV.U32 R18, RZ, RZ, R139 ;  /* 0x000000ffff121224 */ /* 0x001fe400078e008b */
[----:B------:R-:W-:Y:S01]  /*d2e0*/  @P1 IMAD.MOV.U32 R19, RZ, RZ, R150 ;  /* 0x000000ffff131224 */ /* 0x000fe200078e0096 */
[----:B---3--:R0:W-:Y:S04]  /*d2f0*/  STL [R1+0x14bc], R184 ;  /* 0x0014bcb801007387 */ /* 0x0081e80000100800 */
[----:B------:R1:W3:Y:S04]  /*d300*/  @P1 LDG.E.U16 R14, desc[UR6][R18.64] ;  /* 0x00000006120e1981 */ /* 0x0002e8000c1e1500 */
[----:B0-----:R-:W3:Y:S01]  /*d310*/  LDL.LU R184, [R1+0x1f48] ;  /* 0x001f480001b87983 */ /* 0x001ee20000300800 */
[----:B-1----:R-:W-:-:S03]  /*d320*/  @P1 IMAD.MOV.U32 R18, RZ, RZ, R141 ;  /* 0x000000ffff121224 */ /* 0x002fc600078e008d */
[----:B------:R0:W-:Y:S04]  /*d330*/  STL [R1+0x14b8], R183 ;  /* 0x0014b8b701007387 */ /* 0x0001e80000100800 */
[----:B0-----:R-:W3:Y:S01]  /*d340*/  LDL.LU R183, [R1+0x1f44] ;  /* 0x001f440001b77983 */ /* 0x001ee20000300800 */
[----:B--2---:R-:W-:-:S05]  /*d350*/  @P1 IMAD.MOV.U32 R19, RZ, RZ, R182 ;  /* 0x000000ffff131224 */ /* 0x004fca00078e00b6 */
[----:B------:R0:W2:Y:S04]  /*d360*/  @P1 LDG.E.U16 R15, desc[UR6][R18.64] ;  /* 0x00000006120f1981 */ /* 0x0000a8000c1e1500 */
[----:B------:R-:W4:Y:S01]  /*d370*/  LDL R19, [R1+0x1410] ;  /* 0x0014100001137983 */ /* 0x000f220000100800 */
[----:B------:R-:W-:Y:S01]  /*d380*/  PRMT R12, RZ, 0x7610, R12 ;  /* 0x00007610ff0c7816 */ /* 0x000fe2000000000c */
[----:B0-----:R-:W-:Y:S01]  /*d390*/  @P1 IMAD.MOV.U32 R18, RZ, RZ, R143 ;  /* 0x000000ffff121224 */ /* 0x001fe200078e008f */
[----:B------:R-:W-:-:S04]  /*d3a0*/  PRMT R13, RZ, 0x7610, R13 ;  /* 0x00007610ff0d7816 */ /* 0x000fc8000000000d */
[----:B----4-:R0:W4:Y:S04]  /*d3b0*/  @P1 LDG.E.U16 R12, desc[UR6][R18.64] ;  /* 0x00000006120c1981 */ /* 0x010128000c1e1500 */
[----:B------:R-:W3:Y:S01]  /*d3c0*/  LDL R19, [R1+0x1408] ;  /* 0x0014080001137983 */ /* 0x000ee20000100800 */
[----:B0-----:R-:W-:Y:S01]  /*d3d0*/  @P1 IMAD.MOV.U32 R18, RZ, RZ, R145 ;  /* 0x000000ffff121224 */ /* 0x001fe200078e0091 */
[----:B------:R-:W-:Y:S02]  /*d3e0*/  ISETP.GT.AND P0, PT, R16, 0x6, PT ;  /* 0x000000061000780c */ /* 0x000fe40003f04270 */
[----:B------:R-:W-:Y:S02]  /*d3f0*/  PRMT R20, RZ, 0x7610, R20 ;  /* 0x00007610ff147816 */ /* 0x000fe40000000014 */
[----:B---3--:R0:W3:Y:S04]  /*d400*/  @P1 LDG.E.U16 R13, desc[UR6][R18.64] ;  /* 0x00000006120d1981 */ /* 0x0080e8000c1e1500 */
[----:B------:R-:W2:Y:S05]  /*d410*/  LDL R19, [R1+0x1400] ;  /* 0x0014000001137983 */ /* 0x000eaa0000100800 */
[----:B0-----:R-:W-:Y:S01]  /*d420*/  @P0 IMAD.MOV.U32 R18, RZ, RZ, R147 ;  /* 0x000000ffff120224 */ /* 0x001fe200078e0093 */
[----:B------:R-:W-:-:S04]  /*d430*/  PRMT R9, RZ, 0x7610, R9 ;  /* 0x00007610ff097816 */ /* 0x000fc80000000009 */
[----:B--2---:R0:W2:Y:S04]  /*d440*/  @P0 LDG.E.U16 R20, desc[UR6][R18.64] ;  /* 0x0000000612140981 */ /* 0x0040a8000c1e1500 */
[----:B------:R-:W4:Y:S01]  /*d450*/  LDL R19, [R1+0x13f8] ;  /* 0x0013f80001137983 */ /* 0x000f220000100800 */
[----:B0-----:R-:W-:-:S05]  /*d460*/  @P0 IMAD.MOV.U32 R18, RZ, RZ, R149 ;  /* 0x000000ffff120224 */ /* 0x001fca00078e0095 */
[----:B----4-:R0:W4:Y:S04]  /*d470*/  @P0 LDG.E.U16 R9, desc[UR6][R18.64] ;  /* 0x0000000612090981 */ /* 0x010128000c1e1500 */
[----:B------:R-:W3:Y:S01]  /*d480*/  LDL R19, [R1+0x13f0] ;  /* 0x0013f00001137983 */ /* 0x000ee20000100800 */
[----:B0-----:R-:W-:-:S03]  /*d490*/  @P0 IMAD.MOV.U32 R18, RZ, RZ, R151 ;  /* 0x000000ffff120224 */ /* 0x001fc600078e0097 */
[----:B------:R0:W-:Y:S02]  /*d4a0*/  STL.64 [R1+0x17f8], R150 ;  /* 0x0017f89601007387 */ /* 0x0001e40000100a00 */
[----:B0-----:R-:W-:Y:S02]  /*d4b0*/  IMAD.MOV.U32 R150, RZ, RZ, R182 ;  /* 0x000000ffff967224 */ /* 0x001fe400078e00b6 */
[----:B------:R-:W2:Y:S04]  /*d4c0*/  LDL.LU R182, [R1+0x1f40] ;  /* 0x001f400001b67983 */ /* 0x000ea80000300800 */
[----:B------:R-:W4:Y:S04]  /*d4d0*/  LDL R151, [R1+0x13cc] ;  /* 0x0013cc0001977983 */ /* 0x000f280000100800 */
[----:B------:R0:W-:Y:S02]  /*d4e0*/  STL.64 [R1+0x17f0], R148 ;  /* 0x0017f09401007387 */ /* 0x0001e40000100a00 */
[----:B0-----:R-:W-:-:S02]  /*d4f0*/  IMAD.MOV.U32 R149, RZ, RZ, R181 ;  /* 0x000000ffff957224 */ /* 0x001fc400078e00b5 */
[----:B------:R-:W2:Y:S04]  /*d500*/  LDL.LU R181, [R1+0x1f3c] ;  /* 0x001f3c0001b57983 */ /* 0x000ea80000300800 */
[----:B------:R-:W2:Y:S04]  /*d510*/  LDL R148, [R1+0x13c8] ;  /* 0x0013c80001947983 */ /* 0x000ea80000100800 */
[----:B------:R0:W-:Y:S04]  /*d520*/  STL.64 [R1+0x17e8], R146 ;  /* 0x0017e89201007387 */ /* 0x0001e80000100a00 */
[----:B0-----:R-:W4:Y:S04]  /*d530*/  LDL R146, [R1+0x13d0] ;  /* 0x0013d00001927983 */ /* 0x001f280000100800 */
[----:B------:R-:W2:Y:S04]  /*d540*/  LDL R147, [R1+0x13d4] ;  /* 0x0013d40001937983 */ /* 0x000ea80000100800 */
[----:B------:R0:W-:Y:S04]  /*d550*/  STL.64 [R1+0x17e0], R144 ;  /* 0x0017e09001007387 */ /* 0x0001e80000100a00 */
[----:B0-----:R-:W4:Y:S04]  /*d560*/  LDL R144, [R1+0x13dc] ;  /* 0x0013dc0001907983 */ /* 0x001f280000100800 */
[----:B------:R0:W-:Y:S04]  /*d570*/  STL.64 [R1+0x17d8], R142 ;  /* 0x0017d88e01007387 */ /* 0x0001e80000100a00 */
[----:B0-----:R-:W2:Y:S04]  /*d580*/  LDL R142, [R1+0x13e4] ;  /* 0x0013e400018e7983 */ /* 0x001ea80000100800 */
[----:B------:R-:W4:Y:S04]  /*d590*/  LDL R143, [R1+0x13d8] ;  /* 0x0013d800018f7983 */ /* 0x000f280000100800 */
[----:B------:R0:W-:Y:S04]  /*d5a0*/  STL.64 [R1+0x17d0], R140 ;  /* 0x0017d08c01007387 */ /* 0x0001e80000100a00 */
[----:B0-----:R-:W2:Y:S04]  /*d5b0*/  LDL R140, [R1+0x13ec] ;  /* 0x0013ec00018c7983 */ /* 0x001ea80000100800 */
[----:B------:R-:W4:Y:S04]  /*d5c0*/  LDL R141, [R1+0x13e0] ;  /* 0x0013e000018d7983 */ /* 0x000f280000100800 */
[----:B------:R0:W-:Y:S04]  /*d5d0*/  STL.64 [R1+0x17c8], R138 ;  /* 0x0017c88a01007387 */ /* 0x0001e80000100a00 */
[----:B0-----:R-:W4:Y:S04]  /*d5e0*/  LDL R139, [R1+0x13e8] ;  /* 0x0013e800018b7983 */ /* 0x001f280000100800 */
[----:B------:R-:W-:Y:S04]  /*d5f0*/  STL.64 [R1+0x17c0], R136 ;  /* 0x0017c08801007387 */ /* 0x000fe80000100a00 */
        /* <DEDUP_REMOVED lines=48> */
[----:B------:R0:W-:Y:S04]  /*d900*/  STL.64 [R1+0x1638], R38 ;  /* 0x0016382601007387 */ /* 0x0001e80000100a00 */
[----:B------:R1:W-:Y:S04]  /*d910*/  STL.64 [R1+0x1630], R36 ;  /* 0x0016302401007387 */ /* 0x0003e80000100a00 */
[----:B------:R3:W-:Y:S04]  /*d920*/  STL.64 [R1+0x1628], R34 ;  /* 0x0016282201007387 */ /* 0x0007e80000100a00 */
[----:B------:R-:W-:Y:S04]  /*d930*/  STL.64 [R1+0x1620], R32 ;  /* 0x0016202001007387 */ /* 0x000fe80000100a00 */
[----:B------:R-:W-:Y:S04]  /*d940*/  STL.64 [R1+0x1618], R30 ;  /* 0x0016181e01007387 */ /* 0x000fe80000100a00 */
[----:B------:R-:W-:Y:S04]  /*d950*/  STL.64 [R1+0x1610], R28 ;  /* 0x0016101c01007387 */ /* 0x000fe80000100a00 */
[----:B------:R3:W-:Y:S04]  /*d960*/  STL.64 [R1+0x1608], R26 ;  /* 0x0016081a01007387 */ /* 0x0007e80000100a00 */
[----:B------:R3:W-:Y:S04]  /*d970*/  STL.64 [R1+0x1600], R24 ;  /* 0x0016001801007387 */ /* 0x0007e80000100a00 */
[----:B0-----:R-:W4:Y:S04]  /*d980*/  LDL R39, [R1+0x13c0] ;  /* 0x0013c00001277983 */ /* 0x001f280000100800 */
[----:B-1----:R-:W4:Y:S04]  /*d990*/  LDL R37, [R1+0x13c4] ;  /* 0x0013c40001257983 */ /* 0x002f280000100800 */
[----:B---3--:R-:W3:Y:S04]  /*d9a0*/  LDL R34, [R1+0x13b8] ;  /* 0x0013b80001227983 */ /* 0x008ee80000100800 */
[----:B------:R-:W3:Y:S04]  /*d9b0*/  LDL R27, [R1+0x13bc] ;  /* 0x0013bc00011b7983 */ /* 0x000ee80000100800 */
[----:B------:R-:W3:Y:S04]  /*d9c0*/  LDL R33, [R1+0x13b0] ;  /* 0x0013b00001217983 */ /* 0x000ee80000100800 */
[----:B------:R-:W3:Y:S04]  /*d9d0*/  LDL R32, [R1+0x13b4] ;  /* 0x0013b40001207983 */ /* 0x000ee80000100800 */
[----:B------:R-:W3:Y:S04]  /*d9e0*/  LDL R26, [R1+0x13a8] ;  /* 0x0013a800011a7983 */ /* 0x000ee80000100800 */
[----:B------:R-:W3:Y:S01]  /*d9f0*/  LDL R24, [R1+0x13ac] ;  /* 0x0013ac0001187983 */ /* 0x000ee20000100800 */
[----:B------:R-:W-:-:S03]  /*da00*/  ISETP.GT.AND P1, PT, R16, 0x7, PT ;  /* 0x000000071000780c */ /* 0x000fc60003f24270 */
[----:B------:R2:W3:Y:S01]  /*da10*/  @P0 LDG.E.U16 R3, desc[UR6][R18.64] ;  /* 0x0000000612030981 */ /* 0x0004e2000c1e1500 */
[----:B------:R-:W-:Y:S02]  /*da20*/  PRMT R145, RZ, 0x7610, R145 ;  /* 0x00007610ff917816 */ /* 0x000fe40000000091 */
[----:B------:R-:W-:Y:S01]  /*da30*/  PRMT R57, RZ, 0x7610, R57 ;  /* 0x00007610ff397816 */ /* 0x000fe20000000039 */
[----:B------:R-:W3:Y:S01]  /*da40*/  LDL R31, [R1+0x13a0] ;  /* 0x0013a000011f7983 */ /* 0x000ee20000100800 */
[----:B------:R-:W-:-:S03]  /*da50*/  PRMT R56, RZ, 0x7610, R56 ;  /* 0x00007610ff387816 */ /* 0x000fc60000000038 */
[----:B------:R-:W3:Y:S04]  /*da60*/  LDL R30, [R1+0x13a4] ;  /* 0x0013a400011e7983 */ /* 0x000ee80000100800 */
[----:B------:R-:W3:Y:S01]  /*da70*/  LDL R25, [R1+0x1398] ;  /* 0x0013980001197983 */ /* 0x000ee20000100800 */
[----:B--2---:R-:W-:Y:S01]  /*da80*/  @P0 IMAD.MOV.U32 R18, RZ, RZ, R140 ;  /* 0x000000ffff120224 */ /* 0x004fe200078e008c */
[----:B------:R-:W-:Y:S02]  /*da90*/  PRMT R55, RZ, 0x7610, R55 ;  /* 0x00007610ff377816 */ /* 0x000fe40000000037 */
[----:B------:R-:W2:Y:S04]  /*daa0*/  LDL R36, [R1+0x1390] ;  /* 0x0013900001247983 */ /* 0x000ea80000100800 */
[----:B------:R-:W2:Y:S01]  /*dab0*/  LDL R35, [R1+0x1394] ;  /* 0x0013940001237983 */ /* 0x000ea20000100800 */
[----:B----4-:R-:W-:-:S05]  /*dac0*/  @P0 IMAD.MOV.U32 R19, RZ, RZ, R139 ;  /* 0x000000ffff130224 */ /* 0x010fca00078e008b */
[----:B------:R0:W4:Y:S02]  /*dad0*/  @P0 LDG.E.U16 R0, desc[UR6][R18.64] ;  /* 0x0000000612000981 */ /* 0x000124000c1e1500 */
[----:B0-----:R-:W-:Y:S02]  /*dae0*/  @P1 IMAD.MOV.U32 R18, RZ, RZ, R142 ;  /* 0x000000ffff121224 */ /* 0x001fe400078e008e */
[----:B------:R-:W-:-:S05]  /*daf0*/  @P1 IMAD.MOV.U32 R19, RZ, RZ, R141 ;  /* 0x000000ffff131224 */ /* 0x000fca00078e008d */
[----:B------:R0:W4:Y:S02]  /*db00*/  @P1 LDG.E.U16 R145, desc[UR6][R18.64] ;  /* 0x0000000612911981 */ /* 0x000124000c1e1500 */
[----:B0-----:R-:W-:Y:S02]  /*db10*/  @P1 IMAD.MOV.U32 R18, RZ, RZ, R144 ;  /* 0x000000ffff121224 */ /* 0x001fe400078e0090 */
[----:B------:R-:W-:-:S05]  /*db20*/  @P1 IMAD.MOV.U32 R19, RZ, RZ, R143 ;  /* 0x000000ffff131224 */ /* 0x000fca00078e008f */
[----:B------:R0:W4:Y:S02]  /*db30*/  @P1 LDG.E.U16 R57, desc[UR6][R18.64] ;  /* 0x0000000612391981 */ /* 0x000124000c1e1500 */
[----:B0-----:R-:W-:Y:S02]  /*db40*/  @P1 IMAD.MOV.U32 R18, RZ, RZ, R147 ;  /* 0x000000ffff121224 */ /* 0x001fe400078e0093 */
[----:B------:R-:W-:-:S05]  /*db50*/  @P1 IMAD.MOV.U32 R19, RZ, RZ, R146 ;  /* 0x000000ffff131224 */ /* 0x000fca00078e0092 */
[----:B------:R0:W4:Y:S01]  /*db60*/  @P1 LDG.E.U16 R56, desc[UR6][R18.64] ;  /* 0x0000000612381981 */ /* 0x000122000c1e1500 */
[----:B------:R-:W-:Y:S01]  /*db70*/  ISETP.GT.AND P0, PT, R16, 0x8, PT ;  /* 0x000000081000780c */ /* 0x000fe20003f04270 */
[----:B0-----:R-:W-:Y:S02]  /*db80*/  @P1 IMAD.MOV.U32 R18, RZ, RZ, R151 ;  /* 0x000000ffff121224 */ /* 0x001fe400078e0097 */
[----:B------:R-:W-:Y:S02]  /*db90*/  IMAD.MOV.U32 R151, RZ, RZ, R17 ;  /* 0x000000ffff977224 */ /* 0x000fe400078e0011 */
[----:B------:R-:W2:Y:S01]  /*dba0*/  LDL R17, [R1+0x139c] ;  /* 0x00139c0001117983 */ /* 0x000ea20000100800 */
[----:B------:R-:W-:-:S05]  /*dbb0*/  @P1 IMAD.MOV.U32 R19, RZ, RZ, R148 ;  /* 0x000000ffff131224 */ /* 0x000fca00078e0094 */
[----:B------:R0:W4:Y:S02]  /*dbc0*/  @P1 LDG.E.U16 R55, desc[UR6][R18.64] ;  /* 0x0000000612371981 */ /* 0x000124000c1e1500 */
[----:B0-----:R-:W-:Y:S02]  /*dbd0*/  @P0 IMAD.MOV.U32 R19, RZ, RZ, R39 ;  /* 0x000000ffff130224 */ /* 0x001fe400078e0027 */
[----:B------:R-:W-:Y:S01]  /*dbe0*/  @P0 IMAD.MOV.U32 R18, RZ, RZ, R37 ;  /* 0x000000ffff120224 */ /* 0x000fe200078e0025 */
[----:B------:R-:W-:Y:S01]  /*dbf0*/  ISETP.GT.AND P1, PT, R16, 0x9, PT ;  /* 0x000000091000780c */ /* 0x000fe20003f24270 */
[----:B------:R-:W4:Y:S04]  /*dc00*/  LDL R39, [R1+0x1180] ;  /* 0x0011800001277983 */ /* 0x000f280000100800 */
[----:B------:R3:W4:Y:S01]  /*dc10*/  @P0 LDG.E.U16 R165, desc[UR6][R18.64] ;  /* 0x0000000612a50981 */ /* 0x000722000c1e1500 */
[----:B------:R-:W-:-:S02]  /*dc20*/  PRMT R29, RZ, 0x7610, R29 ;  /* 0x00007610ff1d7816 */ /* 0x000fc4000000001d */
[----:B------:R-:W-:Y:S01]  /*dc30*/  PRMT R28, RZ, 0x7610, R28 ;  /* 0x00007610ff1c7816 */ /* 0x000fe2000000001c */
[----:B------:R-:W4:Y:S01]  /*dc40*/  LDL R37, [R1+0x1184] ;  /* 0x0011840001257983 */ /* 0x000f220000100800 */
[----:B---3--:R-:W-:Y:S02]  /*dc50*/  @P0 IMAD.MOV.U32 R18, RZ, RZ, R27 ;  /* 0x000000ffff120224 */ /* 0x008fe400078e001b */
[----:B------:R-:W-:Y:S01]  /*dc60*/  @P0 IMAD.MOV.U32 R19, RZ, RZ, R34 ;  /* 0x000000ffff130224 */ /* 0x000fe200078e0022 */
[----:B------:R-:W3:Y:S04]  /*dc70*/  LDL R27, [R1+0x138c] ;  /* 0x00138c00011b7983 */ /* 0x000ee80000100800 */
[----:B------:R-:W4:Y:S04]  /*dc80*/  LDL R34, [R1+0x1388] ;  /* 0x0013880001227983 */ /* 0x000f280000100800 */
[----:B------:R0:W4:Y:S02]  /*dc90*/  @P0 LDG.E.U16 R166, desc[UR6][R18.64] ;  /* 0x0000000612a60981 */ /* 0x000124000c1e1500 */
[----:B0-----:R-:W-:-:S02]  /*dca0*/  @P0 IMAD.MOV.U32 R18, RZ, RZ, R32 ;  /* 0x000000ffff120224 */ /* 0x001fc400078e0020 */
[----:B------:R-:W-:Y:S01]  /*dcb0*/  @P0 IMAD.MOV.U32 R19, RZ, RZ, R33 ;  /* 0x000000ffff130224 */ /* 0x000fe200078e0021 */
[----:B------:R-:W4:Y:S04]  /*dcc0*/  LDL R32, [R1+0x1384] ;  /* 0x0013840001207983 */ /* 0x000f280000100800 */
        /* <DEDUP_REMOVED lines=13> */
[----:B------:R-:W4:Y:S01]  /*dda0*/  LDL R25, [R1+0x1368] ;  /* 0x0013680001197983 */ /* 0x000f220000100800 */
[----:B------:R-:W-:Y:S01]  /*ddb0*/  ISETP.GT.AND P0, PT, R16, 0xa, PT ;  /* 0x0000000a1000780c */ /* 0x000fe20003f04270 */
[----:B--2---:R-:W-:Y:S02]  /*ddc0*/  @P1 IMAD.MOV.U32 R18, RZ, RZ, R17 ;  /* 0x000000ffff121224 */ /* 0x004fe400078e0011 */
[----:B------:R-:W2:Y:S04]  /*ddd0*/  LDL R17, [R1+0x136c] ;  /* 0x00136c0001117983 */ /* 0x000ea80000100800 */
[----:B------:R0:W2:Y:S02]  /*dde0*/  @P1 LDG.E.U16 R172, desc[UR6][R18.64] ;  /* 0x0000000612ac1981 */ /* 0x0000a4000c1e1500 */
[----:B0-----:R-:W-:-:S02]  /*ddf0*/  @P1 IMAD.MOV.U32 R18, RZ, RZ, R35 ;  /* 0x000000ffff121224 */ /* 0x001fc400078e0023 */
[----:B------:R-:W-:Y:S01]  /*de00*/  @P1 IMAD.MOV.U32 R19, RZ, RZ, R36 ;  /* 0x000000ffff131224 */ /* 0x000fe200078e0024 */
[----:B------:R-:W2:Y:S04]  /*de10*/  LDL R35, [R1+0x1364] ;  /* 0x0013640001237983 */ /* 0x000ea80000100800 */
[----:B------:R-:W2:Y:S04]  /*de20*/  LDL R36, [R1+0x1360] ;  /* 0x0013600001247983 */ /* 0x000ea80000100800 */
[----:B------:R3:W2:Y:S02]  /*de30*/  @P1 LDG.E.U16 R169, desc[UR6][R18.64] ;  /* 0x0000000612a91981 */ /* 0x0006a4000c1e1500 */
[----:B---3--:R-:W-:-:S02]  /*de40*/  @P1 IMAD.MOV.U32 R18, RZ, RZ, R27 ;  /* 0x000000ffff121224 */ /* 0x008fc400078e001b */
[----:B------:R-:W3:Y:S01]  /*de50*/  LDL R27, [R1+0x135c] ;  /* 0x00135c00011b7983 */ /* 0x000ee20000100800 */
[----:B----4-:R-:W-:-:S03]  /*de60*/  @P1 IMAD.MOV.U32 R19, RZ, RZ, R34 ;  /* 0x000000ffff131224 */ /* 0x010fc600078e0022 */
[----:B------:R-:W4:Y:S04]  /*de70*/  LDL R34, [R1+0x1358] ;  /* 0x0013580001227983 */ /* 0x000f280000100800 */
[----:B------:R0:W4:Y:S02]  /*de80*/  @P1 LDG.E.U16 R171, desc[UR6][R18.64] ;  /* 0x0000000612ab1981 */ /* 0x000124000c1e1500 */
[----:B0-----:R-:W-:Y:S02]  /*de90*/  @P0 IMAD.MOV.U32 R18, RZ, RZ, R32 ;  /* 0x000000ffff120224 */ /* 0x001fe400078e0020 */
[----:B------:R-:W4:Y:S01]  /*dea0*/  LDL R32, [R1+0x1354] ;  /* 0x0013540001207983 */ /* 0x000f220000100800 */
[----:B------:R-:W-:-:S03]  /*deb0*/  @P0 IMAD.MOV.U32 R19, RZ, RZ, R33 ;  /* 0x000000ffff130224 */ /* 0x000fc600078e0021 */
[----:B------:R-:W4:Y:S04]  /*dec0*/  LDL R33, [R1+0x1350] ;  /* 0x0013500001217983 */ /* 0x000f280000100800 */
[----:B------:R0:W4:Y:S02]  /*ded0*/  @P0 LDG.E.U16 R29, desc[UR6][R18.64] ;  /* 0x00000006121d0981 */ /* 0x000124000c1e1500 */
[----:B0-----:R-:W-:Y:S02]  /*dee0*/  @P0 IMAD.MOV.U32 R18, RZ, RZ, R24 ;  /* 0x000000ffff120224 */ /* 0x001fe400078e0018 */
[----:B------:R-:W4:Y:S01]  /*def0*/  LDL R24, [R1+0x134c] ;  /* 0x00134c0001187983 */ /* 0x000f220000100800 */
[----:B------:R-:W-:-:S03]  /*df00*/  @P0 IMAD.MOV.U32 R19, RZ, RZ, R26 ;  /* 0x000000ffff130224 */ /* 0x000fc600078e001a */
[----:B------:R-:W4:Y:S01]  /*df10*/  LDL R26, [R1+0x1348] ;  /* 0x00134800011a7983 */ /* 0x000f220000100800 */
[----:B------:R-:W-:-:S03]  /*df20*/  PRMT R49, RZ, 0x7610, R49 ;  /* 0x00007610ff317816 */ /* 0x000fc60000000031 */
[----:B------:R0:W4:Y:S02]  /*df30*/  @P0 LDG.E.U16 R28, desc[UR6][R18.64] ;  /* 0x00000006121c0981 */ /* 0x000124000c1e1500 */
[----:B0-----:R-:W-:Y:S02]  /*df40*/  @P0 IMAD.MOV.U32 R18, RZ, RZ, R30 ;  /* 0x000000ffff120224 */ /* 0x001fe400078e001e */
[----:B------:R-:W4:Y:S01]  /*df50*/  LDL R30, [R1+0x1344] ;  /* 0x00134400011e7983 */ /* 0x000f220000100800 */
[----:B------:R-:W-:-:S03]  /*df60*/  @P0 IMAD.MOV.U32 R19, RZ, RZ, R31 ;  /* 0x000000ffff130224 */ /* 0x000fc600078e001f */
[----:B------:R-:W4:Y:S04]  /*df70*/  LDL R31, [R1+0x1340] ;  /* 0x00134000011f7983 */ /* 0x000f280000100800 */
[----:B------:R0:W4:Y:S01]  /*df80*/  @P0 LDG.E.U16 R49, desc[UR6][R18.64] ;  /* 0x0000000612310981 */ /* 0x000122000c1e1500 */
[----:B------:R-:W-:Y:S02]  /*df90*/  ISETP.GT.AND P1, PT, R16, 0xb, PT ;  /* 0x0000000b1000780c */ /* 0x000fe40003f24270 */
[----:B------:R-:W-:Y:S01]  /*dfa0*/  PRMT R38, RZ, 0x7610, R38 ;  /* 0x00007610ff267816 */ /* 0x000fe20000000026 */
[----:B0-----:R-:W-:Y:S02]  /*dfb0*/  @P0 IMAD.MOV.U32 R19, RZ, RZ, R25 ;  /* 0x000000ffff130224 */ /* 0x001fe400078e0019 */
[----:B------:R-:W4:Y:S01]  /*dfc0*/  LDL R25, [R1+0x1338] ;  /* 0x0013380001197983 */ /* 0x000f220000100800 */
[----:B------:R-:W-:-:S02]  /*dfd0*/  PRMT R42, RZ, 0x7610, R42 ;  /* 0x00007610ff2a7816 */ /* 0x000fc4000000002a */
[----:B------:R-:W-:Y:S01]  /*dfe0*/  PRMT R80, RZ, 0x7610, R80 ;  /* 0x00007610ff507816 */ /* 0x000fe20000000050 */
[----:B--2---:R-:W-:Y:S02]  /*dff0*/  @P0 IMAD.MOV.U32 R18, RZ, RZ, R17 ;  /* 0x000000ffff120224 */ /* 0x004fe400078e0011 */
[----:B------:R-:W2:Y:S04]  /*e000*/  LDL R17, [R1+0x133c] ;  /* 0x00133c0001117983 */ /* 0x000ea80000100800 */
[----:B------:R0:W2:Y:S02]  /*e010*/  @P0 LDG.E.U16 R38, desc[UR6][R18.64] ;  /* 0x0000000612260981 */ /* 0x0000a4000c1e1500 */
[----:B0-----:R-:W-:Y:S02]  /*e020*/  @P1 IMAD.MOV.U32 R18, RZ, RZ, R35 ;  /* 0x000000ffff121224 */ /* 0x001fe400078e0023 */
[----:B------:R-:W2:Y:S01]  /*e030*/  LDL R35, [R1+0x1334] ;  /* 0x0013340001237983 */ /* 0x000ea20000100800 */
[----:B------:R-:W-:-:S03]  /*e040*/  @P1 IMAD.MOV.U32 R19, RZ, RZ, R36 ;  /* 0x000000ffff131224 */ /* 0x000fc600078e0024 */
[----:B------:R-:W2:Y:S04]  /*e050*/  LDL R36, [R1+0x1330] ;  /* 0x0013300001247983 */ /* 0x000ea80000100800 */
[----:B------:R3:W2:Y:S01]  /*e060*/  @P1 LDG.E.U16 R42, desc[UR6][R18.64] ;  /* 0x00000006122a1981 */ /* 0x0006a2000c1e1500 */
[----:B------:R-:W-:Y:S01]  /*e070*/  PRMT R79, RZ, 0x7610, R79 ;  /* 0x00007610ff4f7816 */ /* 0x000fe2000000004f */
[----:B---3--:R-:W-:Y:S02]  /*e080*/  @P1 IMAD.MOV.U32 R18, RZ, RZ, R27 ;  /* 0x000000ffff121224 */ /* 0x008fe400078e001b */
        /* <DEDUP_REMOVED lines=13> */
[----:B------:R-:W-:Y:S02]  /*e160*/  ISETP.GT.AND P0, PT, R16, 0xc, PT ;  /* 0x0000000c1000780c */ /* 0x000fe40003f04270 */
[----:B------:R-:W-:Y:S02]  /*e170*/  PRMT R78, RZ, 0x7610, R78 ;  /* 0x00007610ff4e7816 */ /* 0x000fe4000000004e */
[----:B------:R-:W-:-:S04]  /*e180*/  PRMT R72, RZ, 0x7610, R72 ;  /* 0x00007610ff487816 */ /* 0x000fc80000000048 */
[----:B------:R0:W4:Y:S05]  /*e190*/  @P1 LDG.E.U16 R78, desc[UR6][R18.64] ;  /* 0x00000006124e1981 */ /* 0x00012a000c1e1500 */
[----:B0-----:R-:W-:Y:S02]  /*e1a0*/  @P0 IMAD.MOV.U32 R18, RZ, RZ, R30 ;  /* 0x000000ffff120224 */ /* 0x001fe400078e001e */
[----:B------:R-:W-:Y:S01]  /*e1b0*/  @P0 IMAD.MOV.U32 R19, RZ, RZ, R31 ;  /* 0x000000ffff130224 */ /* 0x000fe200078e001f */
[----:B------:R-:W4:Y:S04]  /*e1c0*/  LDL R30, [R1+0x1314] ;  /* 0x00131400011e7983 */ /* 0x000f280000100800 */
[----:B------:R-:W4:Y:S04]  /*e1d0*/  LDL R31, [R1+0x1310] ;  /* 0x00131000011f7983 */ /* 0x000f280000100800 */
[----:B------:R0:W4:Y:S01]  /*e1e0*/  @P0 LDG.E.U16 R72, desc[UR6][R18.64] ;  /* 0x0000000612480981 */ /* 0x000122000c1e1500 */
[----:B------:R-:W-:Y:S01]  /*e1f0*/  PRMT R71, RZ, 0x7610, R71 ;  /* 0x00007610ff477816 */ /* 0x000fe20000000047 */
[----:B0-----:R-:W-:-:S02]  /*e200*/  @P0 IMAD.MOV.U32 R19, RZ, RZ, R25 ;  /* 0x000000ffff130224 */ /* 0x001fc400078e0019 */
[----:B------:R-:W4:Y:S01]  /*e210*/  LDL R25, [R1+0x1308] ;  /* 0x0013080001197983 */ /* 0x000f220000100800 */
[----:B------:R-:W-:Y:S02]  /*e220*/  PRMT R70, RZ, 0x7610, R70 ;  /* 0x00007610ff467816 */ /* 0x000fe40000000046 */
[----:B------:R-:W-:Y:S01]  /*e230*/  ISETP.GT.AND P1, PT, R16, 0xd, PT ;  /* 0x0000000d1000780c */ /* 0x000fe20003f24270 */
[----:B--2---:R-:W-:Y:S02]  /*e240*/  @P0 IMAD.MOV.U32 R18, RZ, RZ, R17 ;  /* 0x000000ffff120224 */ /* 0x004fe400078e0011 */
[----:B------:R-:W2:Y:S04]  /*e250*/  LDL R17, [R1+0x130c] ;  /* 0x00130c0001117983 */ /* 0x000ea80000100800 */
[----:B------:R0:W2:Y:S01]  /*e260*/  @P0 LDG.E.U16 R71, desc[UR6][R18.64] ;  /* 0x0000000612470981 */ /* 0x0000a2000c1e1500 */
[----:B------:R-:W-:Y:S01]  /*e270*/  PRMT R69, RZ, 0x7610, R69 ;  /* 0x00007610ff457816 */ /* 0x000fe20000000045 */
[----:B0-----:R-:W-:-:S02]  /*e280*/  @P0 IMAD.MOV.U32 R18, RZ, RZ, R35 ;  /* 0x000000ffff120224 */ /* 0x001fc400078e0023 */
        /* <DEDUP_REMOVED lines=19> */
[----:B------:R-:W-:Y:S02]  /*e3c0*/  PRMT R64, RZ, 0x7610, R64 ;  /* 0x00007610ff407816 */ /* 0x000fe40000000040 */
[----:B------:R-:W-:-:S04]  /*e3d0*/  PRMT R63, RZ, 0x7610, R63 ;  /* 0x00007610ff3f7816 */ /* 0x000fc8000000003f */
[----:B------:R0:W4:Y:S01]  /*e3e0*/  @P1 LDG.E.U16 R64, desc[UR6][R18.64] ;  /* 0x0000000612401981 */ /* 0x000122000c1e1500 */
[----:B------:R-:W-:Y:S01]  /*e3f0*/  ISETP.GT.AND P0, PT, R16, 0xe, PT ;  /* 0x0000000e1000780c */ /* 0x000fe20003f04270 */
[----:B0-----:R-:W-:Y:S02]  /*e400*/  @P1 IMAD.MOV.U32 R18, RZ, RZ, R30 ;  /* 0x000000ffff121224 */ /* 0x001fe400078e001e */
[----:B------:R-:W4:Y:S01]  /*e410*/  LDL R30, [R1+0x12e4] ;  /* 0x0012e400011e7983 */ /* 0x000f220000100800 */
[----:B------:R-:W-:-:S03]  /*e420*/  @P1 IMAD.MOV.U32 R19, RZ, RZ, R31 ;  /* 0x000000ffff131224 */ /* 0x000fc600078e001f */
[----:B------:R-:W4:Y:S04]  /*e430*/  LDL R31, [R1+0x12e0] ;  /* 0x0012e000011f7983 */ /* 0x000f280000100800 */
[----:B------:R0:W4:Y:S01]  /*e440*/  @P1 LDG.E.U16 R63, desc[UR6][R18.64] ;  /* 0x00000006123f1981 */ /* 0x000122000c1e1500 */
[----:B------:R-:W-:Y:S01]  /*e450*/  PRMT R62, RZ, 0x7610, R62 ;  /* 0x00007610ff3e7816 */ /* 0x000fe2000000003e */
[----:B0-----:R-:W-:Y:S02]  /*e460*/  @P1 IMAD.MOV.U32 R19, RZ, RZ, R25 ;  /* 0x000000ffff131224 */ /* 0x001fe400078e0019 */
[----:B------:R-:W4:Y:S01]  /*e470*/  LDL R25, [R1+0x12d8] ;  /* 0x0012d80001197983 */ /* 0x000f220000100800 */
[----:B------:R-:W-:Y:S02]  /*e480*/  PRMT R61, RZ, 0x7610, R61 ;  /* 0x00007610ff3d7816 */ /* 0x000fe4000000003d */
[----:B------:R-:W-:Y:S01]  /*e490*/  PRMT R60, RZ, 0x7610, R60 ;  /* 0x00007610ff3c7816 */ /* 0x000fe2000000003c */
[----:B--2---:R-:W-:-:S02]  /*e4a0*/  @P1 IMAD.MOV.U32 R18, RZ, RZ, R17 ;  /* 0x000000ffff121224 */ /* 0x004fc400078e0011 */
        /* <DEDUP_REMOVED lines=35> */
[----:B------:R-:W-:Y:S01]  /*e6e0*/  ISETP.GT.AND P0, PT, R16, 0x10, PT ;  /* 0x000000101000780c */ /* 0x000fe20003f04270 */
[----:B--2---:R-:W-:-:S02]  /*e6f0*/  @P1 IMAD.MOV.U32 R18, RZ, RZ, R17 ;  /* 0x000000ffff121224 */ /* 0x004fc400078e0011 */
[----:B------:R-:W2:Y:S04]  /*e700*/  LDL R17, [R1+0x12ac] ;  /* 0x0012ac0001117983 */ /* 0x000ea80000100800 */
[----:B------:R0:W2:Y:S01]  /*e710*/  @P1 LDG.E.U16 R53, desc[UR6][R18.64] ;  /* 0x0000000612351981 */ /* 0x0000a2000c1e1500 */
[----:B------:R-:W-:Y:S01]  /*e720*/  PRMT R51, RZ, 0x7610, R51 ;  /* 0x00007610ff337816 */ /* 0x000fe20000000033 */
[----:B0-----:R-:W-:Y:S02]  /*e730*/  @P1 IMAD.MOV.U32 R18, RZ, RZ, R35 ;  /* 0x000000ffff121224 */ /* 0x001fe400078e0023 */
[----:B------:R-:W2:Y:S01]  /*e740*/  LDL R35, [R1+0x12a4] ;  /* 0x0012a40001237983 */ /* 0x000ea20000100800 */
[----:B------:R-:W-:-:S03]  /*e750*/  @P1 IMAD.MOV.U32 R19, RZ, RZ, R36 ;  /* 0x000000ffff131224 */ /* 0x000fc600078e0024 */
[----:B------:R-:W2:Y:S04]  /*e760*/  LDL R36, [R1+0x12a0] ;  /* 0x0012a00001247983 */ /* 0x000ea80000100800 */
[----:B------:R3:W2:Y:S02]  /*e770*/  @P1 LDG.E.U16 R52, desc[UR6][R18.64] ;  /* 0x0000000612341981 */ /* 0x0006a4000c1e1500 */
        /* <DEDUP_REMOVED lines=13> */
[----:B------:R-:W4:Y:S04]  /*e850*/  LDL R26, [R1+0x1288] ;  /* 0x00128800011a7983 */ /* 0x000f280000100800 */
[----:B------:R0:W4:Y:S01]  /*e860*/  @P0 LDG.E.U16 R158, desc[UR6][R18.64] ;  /* 0x00000006129e0981 */ /* 0x000122000c1e1500 */
[----:B------:R-:W-:Y:S01]  /*e870*/  ISETP.GT.AND P1, PT, R16, 0x11, PT ;  /* 0x000000111000780c */ /* 0x000fe20003f24270 */
[----:B0-----:R-:W-:Y:S02]  /*e880*/  @P0 IMAD.MOV.U32 R18, RZ, RZ, R30 ;  /* 0x000000ffff120224 */ /* 0x001fe400078e001e */
[----:B------:R-:W4:Y:S01]  /*e890*/  LDL R30, [R1+0x1284] ;  /* 0x00128400011e7983 */ /* 0x000f220000100800 */
[----:B------:R-:W-:-:S03]  /*e8a0*/  @P0 IMAD.MOV.U32 R19, RZ, RZ, R31 ;  /* 0x000000ffff130224 */ /* 0x000fc600078e001f */
[----:B------:R-:W4:Y:S04]  /*e8b0*/  LDL R31, [R1+0x1280] ;  /* 0x00128000011f7983 */ /* 0x000f280000100800 */
[----:B------:R0:W4:Y:S02]  /*e8c0*/  @P0 LDG.E.U16 R159, desc[UR6][R18.64] ;  /* 0x00000006129f0981 */ /* 0x000124000c1e1500 */
[----:B0-----:R-:W-:Y:S02]  /*e8d0*/  @P0 IMAD.MOV.U32 R19, RZ, RZ, R25 ;  /* 0x000000ffff130224 */ /* 0x001fe400078e0019 */
[----:B------:R-:W4:Y:S01]  /*e8e0*/  LDL R25, [R1+0x1278] ;  /* 0x0012780001197983 */ /* 0x000f220000100800 */
[----:B--2---:R-:W-:-:S03]  /*e8f0*/  @P0 IMAD.MOV.U32 R18, RZ, RZ, R17 ;  /* 0x000000ffff120224 */ /* 0x004fc600078e0011 */
[----:B------:R-:W2:Y:S04]  /*e900*/  LDL R17, [R1+0x127c] ;  /* 0x00127c0001117983 */ /* 0x000ea80000100800 */
[----:B------:R0:W2:Y:S02]  /*e910*/  @P0 LDG.E.U16 R160, desc[UR6][R18.64] ;  /* 0x0000000612a00981 */ /* 0x0000a4000c1e1500 */
        /* <DEDUP_REMOVED lines=19> */
[----:B------:R-:W-:-:S03]  /*ea50*/  ISETP.GT.AND P0, PT, R16, 0x12, PT ;  /* 0x000000121000780c */ /* 0x000fc60003f04270 */
[----:B------:R0:W4:Y:S10]  /*ea60*/  @P1 LDG.E.U16 R164, desc[UR6][R18.64] ;  /* 0x0000000612a41981 */ /* 0x000134000c1e1500 */
[----:B0-----:R-:W-:-:S02]  /*ea70*/  @P0 IMAD.MOV.U32 R18, RZ, RZ, R30 ;  /* 0x000000ffff120224 */ /* 0x001fc400078e001e */
[----:B------:R-:W4:Y:S01]  /*ea80*/  LDL R30, [R1+0x1254] ;  /* 0x00125400011e7983 */ /* 0x000f220000100800 */
[----:B------:R-:W-:-:S03]  /*ea90*/  @P0 IMAD.MOV.U32 R19, RZ, RZ, R31 ;  /* 0x000000ffff130224 */ /* 0x000fc600078e001f */
[----:B------:R-:W4:Y:S04]  /*eaa0*/  LDL R31, [R1+0x1250] ;  /* 0x00125000011f7983 */ /* 0x000f280000100800 */
[----:B------:R0:W4:Y:S02]  /*eab0*/  @P0 LDG.E.U16 R235, desc[UR6][R18.64] ;  /* 0x0000000612eb0981 */ /* 0x000124000c1e1500 */
[----:B0-----:R-:W-:Y:S02]  /*eac0*/  @P0 IMAD.MOV.U32 R19, RZ, RZ, R25 ;  /* 0x000000ffff130224 */ /* 0x001fe400078e0019 */
[----:B------:R-:W4:Y:S01]  /*ead0*/  LDL R25, [R1+0x1248] ;  /* 0x0012480001197983 */ /* 0x000f220000100800 */
[----:B------:R-:W-:Y:S01]  /*eae0*/  ISETP.GT.AND P1, PT, R16, 0x13, PT ;  /* 0x000000131000780c */ /* 0x000fe20003f24270 */
        /* <DEDUP_REMOVED lines=167> */
[----:B------:R-:W-:-:S05]  /*f560*/  @P0 IMAD.MOV.U32 R19, RZ, RZ, R39 ;  /* 0x000000ffff130224 */ /* 0x000fca00078e0027 */
[----:B------:R0:W2:Y:S02]  /*f570*/  @P0 LDG.E.U16 R217, desc[UR6][R18.64] ;  /* 0x0000000612d90981 */ /* 0x0000a4000c1e1500 */
[----:B0-----:R-:W-:Y:S02]  /*f580*/  @P0 IMAD.MOV.U32 R19, RZ, RZ, R35 ;  /* 0x000000ffff130224 */ /* 0x001fe400078e0023 */
[----:B------:R-:W2:Y:S01]  /*f590*/  LDL R35, [R1+0x1148] ;  /* 0x0011480001237983 */ /* 0x000ea20000100800 */
[----:B---3--:R-:W-:-:S03]  /*f5a0*/  @P0 IMAD.MOV.U32 R18, RZ, RZ, R27 ;  /* 0x000000ffff120224 */ /* 0x008fc600078e001b */
[----:B------:R-:W3:Y:S04]  /*f5b0*/  LDL R27, [R1+0x114c] ;  /* 0x00114c00011b7983 */ /* 0x000ee80000100800 */
[----:B------:R4:W3:Y:S02]  /*f5c0*/  @P0 LDG.E.U16 R218, desc[UR6][R18.64] ;  /* 0x0000000612da0981 */ /* 0x0008e4000c1e1500 */
[----:B----4-:R-:W-:Y:S02]  /*f5d0*/  @P0 IMAD.MOV.U32 R18, RZ, RZ, R34 ;  /* 0x000000ffff120224 */ /* 0x010fe400078e0022 */
[----:B------:R-:W-:Y:S01]  /*f5e0*/  @P0 IMAD.MOV.U32 R19, RZ, RZ, R36 ;  /* 0x000000ffff130224 */ /* 0x000fe200078e0024 */
[----:B------:R-:W4:Y:S04]  /*f5f0*/  LDL R34, [R1+0x1140] ;  /* 0x0011400001227983 */ /* 0x000f280000100800 */
[----:B------:R0:W4:Y:S02]  /*f600*/  @P0 LDG.E.U16 R220, desc[UR6][R18.64] ;  /* 0x0000000612dc0981 */ /* 0x000124000c1e1500 */
[----:B0-----:R-:W-:-:S02]  /*f610*/  @P0 IMAD.MOV.U32 R18, RZ, RZ, R24 ;  /* 0x000000ffff120224 */ /* 0x001fc400078e0018 */
[----:B------:R-:W4:Y:S01]  /*f620*/  LDL R24, [R1+0x113c] ;  /* 0x00113c0001187983 */ /* 0x000f220000100800 */
[----:B------:R-:W-:-:S03]  /*f630*/  @P0 IMAD.MOV.U32 R19, RZ, RZ, R26 ;  /* 0x000000ffff130224 */ /* 0x000fc600078e001a */
[----:B------:R-:W4:Y:S04]  /*f640*/  LDL R26, [R1+0x1138] ;  /* 0x00113800011a7983 */ /* 0x000f280000100800 */
[----:B------:R-:W4:Y:S01]  /*f650*/  LDL.LU R40, [R1+0x1144] ;  /* 0x0011440001287983 */ /* 0x000f220000300800 */
[----:B------:R-:W-:-:S03]  /*f660*/  ISETP.GT.AND P1, PT, R16, 0x1b, PT ;  /* 0x0000001b1000780c */ /* 0x000fc60003f24270 */
[----:B------:R0:W4:Y:S01]  /*f670*/  @P0 LDG.E.U16 R221, desc[UR6][R18.64] ;  /* 0x0000000612dd0981 */ /* 0x000122000c1e1500 */
[----:B------:R-:W-:-:S03]  /*f680*/  IMAD.MOV.U32 R148, RZ, RZ, R149 ;  /* 0x000000ffff947224 */ /* 0x000fc600078e0095 */
[----:B------:R-:W4:Y:S04]  /*f690*/  LDL R37, [R1+0x1108] ;  /* 0x0011080001257983 */ /* 0x000f280000100800 */
[----:B------:R-:W4:Y:S02]  /*f6a0*/  LDL R36, [R1+0x110c] ;  /* 0x00110c0001247983 */ /* 0x000f240000100800 */
[----:B0-----:R-:W-:Y:S02]  /*f6b0*/  @P1 IMAD.MOV.U32 R18, RZ, RZ, R32 ;  /* 0x000000ffff121224 */ /* 0x001fe400078e0020 */
[----:B------:R-:W-:Y:S01]  /*f6c0*/  @P1 IMAD.MOV.U32 R19, RZ, RZ, R33 ;  /* 0x000000ffff131224 */ /* 0x000fe200078e0021 */
[----:B------:R-:W4:Y:S04]  /*f6d0*/  LDL R32, [R1+0x1134] ;  /* 0x0011340001207983 */ /* 0x000f280000100800 */
[----:B------:R0:W4:Y:S04]  /*f6e0*/  @P1 LDG.E.U16 R234, desc[UR6][R18.64] ;  /* 0x0000000612ea1981 */ /* 0x000128000c1e1500 */
[----:B------:R-:W4:Y:S01]  /*f6f0*/  LDL R33, [R1+0x1130] ;  /* 0x0011300001217983 */ /* 0x000f220000100800 */
[----:B0-----:R-:W-:-:S02]  /*f700*/  @P1 IMAD.MOV.U32 R18, RZ, RZ, R30 ;  /* 0x000000ffff121224 */ /* 0x001fc400078e001e */
[----:B------:R-:W-:Y:S01]  /*f710*/  @P1 IMAD.MOV.U32 R19, RZ, RZ, R31 ;  /* 0x000000ffff131224 */ /* 0x000fe200078e001f */
[----:B------:R-:W4:Y:S04]  /*f720*/  LDL R30, [R1+0x1120] ;  /* 0x00112000011e7983 */ /* 0x000f280000100800 */
[----:B------:R0:W4:Y:S04]  /*f730*/  @P1 LDG.E.U16 R233, desc[UR6][R18.64] ;  /* 0x0000000612e91981 */ /* 0x000128000c1e1500 */
[----:B------:R-:W4:Y:S01]  /*f740*/  LDL R31, [R1+0x1128] ;  /* 0x00112800011f7983 */ /* 0x000f220000100800 */
[----:B0-----:R-:W-:-:S03]  /*f750*/  @P1 IMAD.MOV.U32 R19, RZ, RZ, R25 ;  /* 0x000000ffff131224 */ /* 0x001fc600078e0019 */
[----:B------:R-:W4:Y:S01]  /*f760*/  LDL R25, [R1+0x1124] ;  /* 0x0011240001197983 */ /* 0x000f220000100800 */
[----:B--2---:R-:W-:-:S03]  /*f770*/  @P1 IMAD.MOV.U32 R18, RZ, RZ, R17 ;  /* 0x000000ffff121224 */ /* 0x004fc600078e0011 */
[----:B------:R-:W2:Y:S01]  /*f780*/  LDL R17, [R1+0x112c] ;  /* 0x00112c0001117983 */ /* 0x000ea20000100800 */
[----:B------:R-:W-:-:S03]  /*f790*/  ISETP.GT.AND P0, PT, R16, 0x1c, PT ;  /* 0x0000001c1000780c */ /* 0x000fc60003f04270 */
[----:B------:R0:W2:Y:S01]  /*f7a0*/  @P1 LDG.E.U16 R232, desc[UR6][R18.64] ;  /* 0x0000000612e81981 */ /* 0x0000a2000c1e1500 */
[----:B------:R-:W-:-:S03]  /*f7b0*/  IMAD.MOV.U32 R149, RZ, RZ, R8 ;  /* 0x000000ffff957224 */ /* 0x000fc600078e0008 */
[----:B------:R-:W2:Y:S01]  /*f7c0*/  LDL R8, [R1+0x111c] ;  /* 0x00111c0001087983 */ /* 0x000ea20000100800 */
[----:B0-----:R-:W-:-:S03]  /*f7d0*/  @P1 IMAD.MOV.U32 R19, RZ, RZ, R35 ;  /* 0x000000ffff131224 */ /* 0x001fc600078e0023 */
[----:B------:R-:W2:Y:S01]  /*f7e0*/  LDL R35, [R1+0x1100] ;  /* 0x0011000001237983 */ /* 0x000ea20000100800 */
[----:B---3--:R-:W-:-:S03]  /*f7f0*/  @P1 IMAD.MOV.U32 R18, RZ, RZ, R27 ;  /* 0x000000ffff121224 */ /* 0x008fc600078e001b */
[----:B------:R-:W3:Y:S04]  /*f800*/  LDL R27, [R1+0x1118] ;  /* 0x00111800011b7983 */ /* 0x000ee80000100800 */
[----:B------:R4:W3:Y:S02]  /*f810*/  @P1 LDG.E.U16 R231, desc[UR6][R18.64] ;  /* 0x0000000612e71981 */ /* 0x0008e4000c1e1500 */
[----:B----4-:R-:W-:Y:S02]  /*f820*/  @P0 IMAD.MOV.U32 R19, RZ, RZ, R34 ;  /* 0x000000ffff130224 */ /* 0x010fe400078e0022 */
[----:B------:R-:W-:Y:S01]  /*f830*/  @P0 IMAD.MOV.U32 R18, RZ, RZ, R40 ;  /* 0x000000ffff120224 */ /* 0x000fe200078e0028 */
[----:B------:R-:W-:Y:S01]  /*f840*/  ISETP.GT.AND P1, PT, R16, 0x1d, PT ;  /* 0x0000001d1000780c */ /* 0x000fe20003f24270 */
        /* <DEDUP_REMOVED lines=15> */
[----:B------:R-:W2:Y:S04]  /*f940*/  LDL R17, [R1+0x10fc] ;  /* 0x0010fc0001117983 */ /* 0x000ea80000100800 */
[----:B------:R0:W2:Y:S02]  /*f950*/  @P0 LDG.E.U16 R227, desc[UR6][R18.64] ;  /* 0x0000000612e30981 */ /* 0x0000a4000c1e1500 */
[----:B0-----:R-:W-:Y:S02]  /*f960*/  @P1 IMAD.MOV.U32 R18, RZ, RZ, R25 ;  /* 0x000000ffff121224 */ /* 0x001fe400078e0019 */
[----:B------:R-:W-:Y:S01]  /*f970*/  @P1 IMAD.MOV.U32 R19, RZ, RZ, R30 ;  /* 0x000000ffff131224 */ /* 0x000fe200078e001e */
[----:B------:R-:W2:Y:S04]  /*f980*/  LDL R25, [R1+0x10f4] ;  /* 0x0010f40001197983 */ /* 0x000ea80000100800 */
[----:B------:R-:W2:Y:S04]  /*f990*/  LDL R30, [R1+0x10f0] ;  /* 0x0010f000011e7983 */ /* 0x000ea80000100800 */
[----:B------:R0:W2:Y:S02]  /*f9a0*/  @P1 LDG.E.U16 R226, desc[UR6][R18.64] ;  /* 0x0000000612e21981 */ /* 0x0000a4000c1e1500 */
[----:B0-----:R-:W-:-:S02]  /*f9b0*/  @P1 IMAD.MOV.U32 R18, RZ, RZ, R8 ;  /* 0x000000ffff121224 */ /* 0x001fc400078e0008 */
[----:B------:R-:W2:Y:S01]  /*f9c0*/  LDL R8, [R1+0x10e4] ;  /* 0x0010e40001087983 */ /* 0x000ea20000100800 */
[----:B---3--:R-:W-:-:S03]  /*f9d0*/  @P1 IMAD.MOV.U32 R19, RZ, RZ, R27 ;  /* 0x000000ffff131224 */ /* 0x008fc600078e001b */
[----:B------:R-:W3:Y:S04]  /*f9e0*/  LDL R27, [R1+0x10e0] ;  /* 0x0010e000011b7983 */ /* 0x000ee80000100800 */
[----:B------:R4:W3:Y:S02]  /*f9f0*/  @P1 LDG.E.U16 R225, desc[UR6][R18.64] ;  /* 0x0000000612e11981 */ /* 0x0008e4000c1e1500 */
[----:B----4-:R-:W-:Y:S02]  /*fa00*/  @P1 IMAD.MOV.U32 R18, RZ, RZ, R24 ;  /* 0x000000ffff121224 */ /* 0x010fe400078e0018 */
[----:B------:R-:W4:Y:S01]  /*fa10*/  LDL R24, [R1+0x10dc] ;  /* 0x0010dc0001187983 */ /* 0x000f220000100800 */
[----:B------:R-:W-:-:S03]  /*fa20*/  @P1 IMAD.MOV.U32 R19, RZ, RZ, R26 ;  /* 0x000000ffff131224 */ /* 0x000fc600078e001a */
[----:B------:R-:W4:Y:S01]  /*fa30*/  LDL R26, [R1+0x10d8] ;  /* 0x0010d800011a7983 */ /* 0x000f220000100800 */
[----:B------:R-:W-:-:S03]  /*fa40*/  ISETP.GT.AND P0, PT, R16, 0x1e, PT ;  /* 0x0000001e1000780c */ /* 0x000fc60003f04270 */
[----:B------:R0:W4:Y:S02]  /*fa50*/  @P1 LDG.E.U16 R224, desc[UR6][R18.64] ;  /* 0x0000000612e01981 */ /* 0x000124000c1e1500 */
[----:B0-----:R-:W-:Y:S02]  /*fa60*/  @P1 IMAD.MOV.U32 R18, RZ, RZ, R36 ;  /* 0x000000ffff121224 */ /* 0x001fe400078e0024 */
[----:B------:R-:W-:-:S05]  /*fa70*/  @P1 IMAD.MOV.U32 R19, RZ, RZ, R37 ;  /* 0x000000ffff131224 */ /* 0x000fca00078e0025 */
[----:B------:R0:W4:Y:S02]  /*fa80*/  @P1 LDG.E.U16 R223, desc[UR6][R18.64] ;  /* 0x0000000612df1981 */ /* 0x000124000c1e1500 */
[----:B0-----:R-:W-:Y:S02]  /*fa90*/  @P0 IMAD.MOV.U32 R18, RZ, RZ, R34 ;  /* 0x000000ffff120224 */ /* 0x001fe400078e0022 */
[----:B------:R-:W-:-:S05]  /*faa0*/  @P0 IMAD.MOV.U32 R19, RZ, RZ, R35 ;  /* 0x000000ffff130224 */ /* 0x000fca00078e0023 */
[----:B------:R2:W4:Y:S02]  /*fab0*/  @P0 LDG.E.U16 R222, desc[UR6][R18.64] ;  /* 0x0000000612de0981 */ /* 0x000524000c1e1500 */
[----:B--2---:R-:W-:Y:S02]  /*fac0*/  @P0 IMAD.MOV.U32 R18, RZ, RZ, R17 ;  /* 0x000000ffff120224 */ /* 0x004fe400078e0011 */
[----:B------:R-:W-:Y:S01]  /*fad0*/  @P0 IMAD.MOV.U32 R19, RZ, RZ, R31 ;  /* 0x000000ffff130224 */ /* 0x000fe200078e001f */
[----:B------:R-:W2:Y:S04]  /*fae0*/  LDL R17, [R1+0x10d4] ;  /* 0x0010d40001117983 */ /* 0x000ea80000100800 */
[----:B------:R-:W2:Y:S04]  /*faf0*/  LDL R31, [R1+0x10d0] ;  /* 0x0010d000011f7983 */ /* 0x000ea80000100800 */
[----:B------:R0:W2:Y:S02]  /*fb00*/  @P0 LDG.E.U16 R219, desc[UR6][R18.64] ;  /* 0x0000000612db0981 */ /* 0x0000a4000c1e1500 */
[----:B0-----:R-:W-:-:S02]  /*fb10*/  @P0 IMAD.MOV.U32 R18, RZ, RZ, R25 ;  /* 0x000000ffff120224 */ /* 0x001fc400078e0019 */
[----:B------:R-:W-:Y:S01]  /*fb20*/  @P0 IMAD.MOV.U32 R19, RZ, RZ, R30 ;  /* 0x000000ffff130224 */ /* 0x000fe200078e001e */
[----:B------:R-:W2:Y:S04]  /*fb30*/  LDL R25, [R1+0x10cc] ;  /* 0x0010cc0001197983 */ /* 0x000ea80000100800 */
[----:B------:R-:W2:Y:S01]  /*fb40*/  LDL R30, [R1+0x10c8] ;  /* 0x0010c800011e7983 */ /* 0x000ea20000100800 */
[----:B------:R-:W-:-:S03]  /*fb50*/  ISETP.GT.AND P1, PT, R16, 0x1f, PT ;  /* 0x0000001f1000780c */ /* 0x000fc60003f24270 */
[----:B------:R0:W2:Y:S04]  /*fb60*/  @P0 LDG.E.U16 R216, desc[UR6][R18.64] ;  /* 0x0000000612d80981 */ /* 0x0000a8000c1e1500 */
[----:B------:R-:W2:Y:S04]  /*fb70*/  LDL.LU R44, [R1+0xec8] ;  /* 0x000ec800012c7983 */ /* 0x000ea80000300800 */
[----:B------:R-:W2:Y:S01]  /*fb80*/  LDL R34, [R1+0x10c0] ;  /* 0x0010c00001227983 */ /* 0x000ea20000100800 */
[----:B0-----:R-:W-:Y:S02]  /*fb90*/  @P0 IMAD.MOV.U32 R18, RZ, RZ, R32 ;  /* 0x000000ffff120224 */ /* 0x001fe400078e0020 */
[----:B------:R-:W-:-:S05]  /*fba0*/  @P0 IMAD.MOV.U32 R19, RZ, RZ, R33 ;  /* 0x000000ffff130224 */ /* 0x000fca00078e0021 */
[----:B------:R0:W2:Y:S02]  /*fbb0*/  @P0 LDG.E.U16 R215, desc[UR6][R18.64] ;  /* 0x0000000612d70981 */ /* 0x0000a4000c1e1500 */
[----:B0-----:R-:W-:Y:S02]  /*fbc0*/  @P1 IMAD.MOV.U32 R18, RZ, RZ, R8 ;  /* 0x000000ffff121224 */ /* 0x001fe400078e0008 */
[----:B---3--:R-:W-:Y:S02]  /*fbd0*/  @P1 IMAD.MOV.U32 R19, RZ, RZ, R27 ;  /* 0x000000ffff131224 */ /* 0x008fe400078e001b */
[----:B------:R-:W3:Y:S04]  /*fbe0*/  LDL R27, [R1+0x10c4] ;  /* 0x0010c400011b7983 */ /* 0x000ee80000100800 */
[----:B------:R4:W3:Y:S02]  /*fbf0*/  @P1 LDG.E.U16 R214, desc[UR6][R18.64] ;  /* 0x0000000612d61981 */ /* 0x0008e4000c1e1500 */
[----:B----4-:R-:W-:-:S02]  /*fc00*/  @P1 IMAD.MOV.U32 R18, RZ, RZ, R24 ;  /* 0x000000ffff121224 */ /* 0x010fc400078e0018 */
[----:B------:R-:W4:Y:S01]  /*fc10*/  LDL R24, [R1+0x10b4] ;  /* 0x0010b40001187983 */ /* 0x000f220000100800 */
[----:B------:R-:W-:-:S03]  /*fc20*/  @P1 IMAD.MOV.U32 R19, RZ, RZ, R26 ;  /* 0x000000ffff131224 */ /* 0x000fc600078e001a */
[----:B------:R-:W4:Y:S01]  /*fc30*/  LDL R26, [R1+0x10b0] ;  /* 0x0010b000011a7983 */ /* 0x000f220000100800 */
[----:B------:R-:W0:Y:S01]  /*fc40*/  S2R R8, SR_TID.X ;  /* 0x0000000000087919 */ /* 0x000e220000002100 */
[----:B------:R-:W-:Y:S02]  /*fc50*/  IMAD.MOV.U32 R147, RZ, RZ, R148 ;  /* 0x000000ffff937224 */ /* 0x000fe400078e0094 */
[----:B------:R-:W-:Y:S01]  /*fc60*/  IMAD.MOV.U32 R148, RZ, RZ, R5 ;  /* 0x000000ffff947224 */ /* 0x000fe200078e0005 */
[----:B------:R-:W4:Y:S01]  /*fc70*/  @P1 LDG.E.U16 R213, desc[UR6][R18.64] ;  /* 0x0000000612d51981 */ /* 0x000f22000c1e1500 */
[----:B0-----:R-:W-:-:S04]  /*fc80*/  LOP3.LUT R8, R8, 0x1f, RZ, 0xc0, !PT ;  /* 0x0000001f08087812 */ /* 0x001fc800078ec0ff */
[----:B------:R-:W-:Y:S02]  /*fc90*/  ISETP.GE.AND P0, PT, R8, R16, PT ;  /* 0x000000100800720c */ /* 0x000fe40003f06270 */
[----:B------:R-:W4:Y:S04]  /*fca0*/  LDL.LU R8, [R1+0xed4] ;  /* 0x000ed40001087983 */ /* 0x000f280000300800 */
[----:B------:R-:W4:Y:S01]  /*fcb0*/  LDL.LU R5, [R1+0xef0] ;  /* 0x000ef00001057983 */ /* 0x000f220000300800 */
[----:B--2---:R-:W-:-:S03]  /*fcc0*/  @P1 IMAD.MOV.U32 R16, RZ, RZ, R17 ;  /* 0x000000ffff101224 */ /* 0x004fc600078e0011 */
[----:B------:R-:W2:Y:S01]  /*fcd0*/  LDL R33, [R1+0x10a0] ;  /* 0x0010a00001217983 */ /* 0x000ea20000100800 */
[----:B------:R-:W-:-:S03]  /*fce0*/  @P1 IMAD.MOV.U32 R17, RZ, RZ, R31 ;  /* 0x000000ffff111224 */ /* 0x000fc600078e001f */
[----:B------:R-:W2:Y:S04]  /*fcf0*/  LDL R32, [R1+0x10a4] ;  /* 0x0010a40001207983 */ /* 0x000ea80000100800 */
[----:B------:R0:W2:Y:S04]  /*fd00*/  @P1 LDG.E.U16 R212, desc[UR6][R16.64] ;  /* 0x0000000610d41981 */ /* 0x0000a8000c1e1500 */
[----:B------:R-:W2:Y:S04]  /*fd10*/  LDL R37, [R1+0x1090] ;  /* 0x0010900001257983 */ /* 0x000ea80000100800 */
[----:B------:R-:W2:Y:S01]  /*fd20*/  LDL R36, [R1+0x1094] ;  /* 0x0010940001247983 */ /* 0x000ea20000100800 */
[----:B0-----:R-:W-:-:S03]  /*fd30*/  @P1 IMAD.MOV.U32 R16, RZ, RZ, R25 ;  /* 0x000000ffff101224 */ /* 0x001fc600078e0019 */
[----:B------:R-:W2:Y:S01]  /*fd40*/  LDL R31, [R1+0x1080] ;  /* 0x00108000011f7983 */ /* 0x000ea20000100800 */
[----:B------:R-:W-:-:S03]  /*fd50*/  @P1 IMAD.MOV.U32 R17, RZ, RZ, R30 ;  /* 0x000000ffff111224 */ /* 0x000fc600078e001e */
[----:B------:R-:W2:Y:S04]  /*fd60*/  LDL R25, [R1+0x1084] ;  /* 0x0010840001197983 */ /* 0x000ea80000100800 */
[----:B------:R0:W2:Y:S01]  /*fd70*/  @P1 LDG.E.U16 R211, desc[UR6][R16.64] ;  /* 0x0000000610d31981 */ /* 0x0000a2000c1e1500 */
[----:B------:R-:W-:Y:S01]  /*fd80*/  BAR.SYNC.DEFER_BLOCKING 0x0 ;  /* 0x0000000000007b1d */ /* 0x000fe20000010000 */
[----:B------:R-:W-:Y:S01]  /*fd90*/  PRMT R210, RZ, 0x7610, R210 ;  /* 0x00007610ffd27816 */ /* 0x000fe200000000d2 */
[----:B0-----:R-:W-:Y:S02]  /*fda0*/  @!P0 IMAD.MOV.U32 R16, RZ, RZ, R6 ;  /* 0x000000ffff108224 */ /* 0x001fe400078e0006 */
[----:B------:R-:W-:Y:S02]  /*fdb0*/  @!P0 IMAD.MOV.U32 R17, RZ, RZ, R44 ;  /* 0x000000ffff118224 */ /* 0x000fe400078e002c */
[----:B------:R-:W2:Y:S04]  /*fdc0*/  LDL R35, [R1+0x1070] ;  /* 0x0010700001237983 */ /* 0x000ea80000100800 */
[----:B------:R-:W2:Y:S01]  /*fdd0*/  LDL R30, [R1+0x1074] ;  /* 0x00107400011e7983 */ /* 0x000ea20000100800 */
[----:B------:R-:W-:-:S03]  /*fde0*/  PRMT R209, RZ, 0x7610, R209 ;  /* 0x00007610ffd17816 */ /* 0x000fc600000000d1 */
[----:B------:R0:W-:Y:S04]  /*fdf0*/  STL [R1+0x1510], R6 ;  /* 0x0015100601007387 */ /* 0x0001e80000100800 */
[----:B------:R1:W2:Y:S04]  /*fe00*/  @!P0 LDG.E.U16 R210, desc[UR6][R16.64] ;  /* 0x0000000610d28981 */ /* 0x0002a8000c1e1500 */
[----:B0-----:R-:W2:Y:S01]  /*fe10*/  LDL.LU R6, [R1+0xf00] ;  /* 0x000f000001067983 */ /* 0x001ea20000300800 */
[----:B-1----:R-:W-:-:S03]  /*fe20*/  @!P0 IMAD.MOV.U32 R17, RZ, RZ, R34 ;  /* 0x000000ffff118224 */ /* 0x002fc600078e0022 */
[----:B------:R-:W2:Y:S01]  /*fe30*/  LDL R34, [R1+0x1060] ;  /* 0x0010600001227983 */ /* 0x000ea20000100800 */
[----:B---3--:R-:W-:-:S03]  /*fe40*/  @!P0 IMAD.MOV.U32 R16, RZ, RZ, R27 ;  /* 0x000000ffff108224 */ /* 0x008fc600078e001b */
[----:B------:R-:W3:Y:S04]  /*fe50*/  LDL R27, [R1+0x1064] ;  /* 0x00106400011b7983 */ /* 0x000ee80000100800 */
[----:B------:R4:W3:Y:S02]  /*fe60*/  @!P0 LDG.E.U16 R209, desc[UR6][R16.64] ;  /* 0x0000000610d18981 */ /* 0x0008e4000c1e1500 */
[----:B----4-:R-:W-:Y:S02]  /*fe70*/  @!P0 IMAD.MOV.U32 R16, RZ, RZ, R24 ;  /* 0x000000ffff108224 */ /* 0x010fe400078e0018 */
[----:B------:R-:W4:Y:S01]  /*fe80*/  LDL R24, [R1+0x1054] ;  /* 0x0010540001187983 */ /* 0x000f220000100800 */
[----:B------:R-:W-:-:S03]  /*fe90*/  @!P0 IMAD.MOV.U32 R17, RZ, RZ, R26 ;  /* 0x000000ffff118224 */ /* 0x000fc600078e001a */
[----:B------:R-:W4:Y:S01]  /*fea0*/  LDL R26, [R1+0x1050] ;  /* 0x00105000011a7983 */ /* 0x000f220000100800 */
[----:B------:R-:W-:Y:S02]  /*feb0*/  PRMT R208, RZ, 0x7610, R208 ;  /* 0x00007610ffd07816 */ /* 0x000fe400000000d0 */
[----:B------:R-:W-:-:S04]  /*fec0*/  PRMT R207, RZ, 0x7610, R207 ;  /* 0x00007610ffcf7816 */ /* 0x000fc800000000cf */
[----:B------:R2:W4:Y:S01]  /*fed0*/  @!P0 LDG.E.U16 R208, desc[UR6][R16.64] ;  /* 0x0000000610d08981 */ /* 0x000522000c1e1500 */
[----:B------:R-:W-:Y:S02]  /*fee0*/  PRMT R206, RZ, 0x7610, R206 ;  /* 0x00007610ffce7816 */ /* 0x000fe400000000ce */
[----:B------:R-:W-:Y:S02]  /*fef0*/  PRMT R205, RZ, 0x7610, R205 ;  /* 0x00007610ffcd7816 */ /* 0x000fe400000000cd */
[----:B------:R-:W-:Y:S02]  /*ff00*/  PRMT R204, RZ, 0x7610, R204 ;  /* 0x00007610ffcc7816 */ /* 0x000fe400000000cc */
[----:B------:R-:W-:Y:S01]  /*ff10*/  PRMT R203, RZ, 0x7610, R203 ;  /* 0x00007610ffcb7816 */ /* 0x000fe200000000cb */
[----:B--2---:R-:W-:Y:S02]  /*ff20*/  @!P0 IMAD.MOV.U32 R17, RZ, RZ, R33 ;  /* 0x000000ffff118224 */ /* 0x004fe400078e0021 */
[----:B------:R-:W2:Y:S01]  /*ff30*/  LDL R33, [R1+0x1040] ;  /* 0x0010400001217983 */ /* 0x000ea20000100800 */
[----:B------:R-:W-:-:S03]  /*ff40*/  @!P0 IMAD.MOV.U32 R16, RZ, RZ, R32 ;  /* 0x000000ffff108224 */ /* 0x000fc600078e0020 */
[----:B------:R-:W2:Y:S04]  /*ff50*/  LDL R32, [R1+0x1044] ;  /* 0x0010440001207983 */ /* 0x000ea80000100800 */
[----:B------:R0:W2:Y:S02]  /*ff60*/  @!P0 LDG.E.U16 R207, desc[UR6][R16.64] ;  /* 0x0000000610cf8981 */ /* 0x0000a4000c1e1500 */
[----:B0-----:R-:W-:Y:S02]  /*ff70*/  @!P0 IMAD.MOV.U32 R16, RZ, RZ, R36 ;  /* 0x000000ffff108224 */ /* 0x001fe400078e0024 */
[----:B------:R-:W-:-:S05]  /*ff80*/  @!P0 IMAD.MOV.U32 R17, RZ, RZ, R37 ;  /* 0x000000ffff118224 */ /* 0x000fca00078e0025 */
[----:B------:R0:W2:Y:S02]  /*ff90*/  @!P0 LDG.E.U16 R206, desc[UR6][R16.64] ;  /* 0x0000000610ce8981 */ /* 0x0000a4000c1e1500 */
[----:B0-----:R-:W-:Y:S02]  /*ffa0*/  @!P0 IMAD.MOV.U32 R16, RZ, RZ, R25 ;  /* 0x000000ffff108224 */ /* 0x001fe400078e0019 */
[----:B------:R-:W-:Y:S01]  /*ffb0*/  @!P0 IMAD.MOV.U32 R17, RZ, RZ, R31 ;  /* 0x000000ffff118224 */ /* 0x000fe200078e001f */
[----:B------:R-:W2:Y:S04]  /*ffc0*/  LDL R25, [R1+0x1034] ;  /* 0x0010340001197983 */ /* 0x000ea80000100800 */
[----:B------:R-:W2:Y:S04]  /*ffd0*/  LDL R31, [R1+0x1030] ;  /* 0x00103000011f7983 */ /* 0x000ea80000100800 */
[----:B------:R0:W2:Y:S02]  /*ffe0*/  @!P0 LDG.E.U16 R205, desc[UR6][R16.64] ;  /* 0x0000000610cd8981 */ /* 0x0000a4000c1e1500 */
[----:B0-----:R-:W-:-:S02]  /*fff0*/  @!P0 IMAD.MOV.U32 R16, RZ, RZ, R30 ;  /* 0x000000ffff108224 */ /* 0x001fc400078e001e */
[----:B------:R-:W-:Y:S01]  /*10000*/  @!P0 IMAD.MOV.U32 R17, RZ, RZ, R35 ;  /* 0x000000ffff118224 */ /* 0x000fe200078e0023 */
[----:B------:R-:W2:Y:S04]  /*10010*/  LDL R30, [R1+0x1024] ;  /* 0x00102400011e7983 */ /* 0x000ea80000100800 */
[----:B------:R-:W2:Y:S04]  /*10020*/  LDL R35, [R1+0x1020] ;  /* 0x0010200001237983 */ /* 0x000ea80000100800 */
[----:B------:R0:W2:Y:S02]  /*10030*/  @!P0 LDG.E.U16 R204, desc[UR6][R16.64] ;  /* 0x0000000610cc8981 */ /* 0x0000a4000c1e1500 */
[----:B0-----:R-:W-:-:S02]  /*10040*/  @!P0 IMAD.MOV.U32 R17, RZ, RZ, R34 ;  /* 0x000000ffff118224 */ /* 0x001fc400078e0022 */
        /* <DEDUP_REMOVED lines=56> */
[----:B------:R-:W-:-:S05]  /*103d0*/  @!P0 IMAD.MOV.U32 R17, RZ, RZ, R35 ;  /* 0x000000ffff118224 */ /* 0x000fca00078e0023 */
[----:B------:R0:W2:Y:S02]  /*103e0*/  @!P0 LDG.E.U16 R194, desc[UR6][R16.64] ;  /* 0x0000000610c28981 */ /* 0x0000a4000c1e1500 */
[----:B0-----:R-:W-:Y:S02]  /*103f0*/  @!P0 IMAD.MOV.U32 R17, RZ, RZ, R34 ;  /* 0x000000ffff118224 */ /* 0x001fe400078e0022 */
[----:B---3--:R-:W-:Y:S02]  /*10400*/  @!P0 IMAD.MOV.U32 R16, RZ, RZ, R27 ;  /* 0x000000ffff108224 */ /* 0x008fe400078e001b */
[----:B------:R-:W3:Y:S04]  /*10410*/  LDL R27, [R1+0xf74] ;  /* 0x000f7400011b7983 */ /* 0x000ee80000100800 */
[----:B------:R-:W3:Y:S04]  /*10420*/  LDL.LU R41, [R1+0xf80] ;  /* 0x000f800001297983 */ /* 0x000ee80000300800 */
[----:B------:R4:W3:Y:S02]  /*10430*/  @!P0 LDG.E.U16 R193, desc[UR6][R16.64] ;  /* 0x0000000610c18981 */ /* 0x0008e4000c1e1500 */
[----:B----4-:R-:W-:-:S02]  /*10440*/  @!P0 IMAD.MOV.U32 R16, RZ, RZ, R24 ;  /* 0x000000ffff108224 */ /* 0x010fc400078e0018 */
[----:B------:R-:W4:Y:S01]  /*10450*/  LDL R24, [R1+0xf64] ;  /* 0x000f640001187983 */ /* 0x000f220000100800 */
[----:B------:R-:W-:-:S03]  /*10460*/  @!P0 IMAD.MOV.U32 R17, RZ, RZ, R26 ;  /* 0x000000ffff118224 */ /* 0x000fc600078e001a */
[----:B------:R-:W4:Y:S04]  /*10470*/  LDL R26, [R1+0xf60] ;  /* 0x000f6000011a7983 */ /* 0x000f280000100800 */
[----:B------:R-:W4:Y:S01]  /*10480*/  LDL.LU R37, [R1+0xf70] ;  /* 0x000f700001257983 */ /* 0x000f220000300800 */
[----:B------:R-:W-:Y:S02]  /*10490*/  PRMT R192, RZ, 0x7610, R192 ;  /* 0x00007610ffc07816 */ /* 0x000fe400000000c0 */
[----:B------:R-:W-:-:S04]  /*104a0*/  PRMT R191, RZ, 0x7610, R191 ;  /* 0x00007610ffbf7816 */ /* 0x000fc800000000bf */
[----:B------:R2:W4:Y:S01]  /*104b0*/  @!P0 LDG.E.U16 R192, desc[UR6][R16.64] ;  /* 0x0000000610c08981 */ /* 0x000522000c1e1500 */
[----:B------:R-:W-:-:S03]  /*104c0*/  PRMT R190, RZ, 0x7610, R190 ;  /* 0x00007610ffbe7816 */ /* 0x000fc600000000be */
[----:B------:R-:W-:Y:S04]  /*104d0*/  STS.U16 [R2+UR4], R173 ;  /* 0x000000ad02007988 */ /* 0x000fe80008000404 */
[----:B------:R-:W-:Y:S04]  /*104e0*/  STS.U16 [R2+UR4+0x2000], R174 ;  /* 0x002000ae02007988 */ /* 0x000fe80008000404 */
[----:B------:R-:W-:Y:S04]  /*104f0*/  STS.U16 [R2+UR4+0x4000], R175 ;  /* 0x004000af02007988 */ /* 0x000fe80008000404 */
[----:B------:R-:W-:Y:S04]  /*10500*/  STS.U16 [R2+UR4+0x6000], R176 ;  /* 0x006000b002007988 */ /* 0x000fe80008000404 */
[----:B------:R-:W-:Y:S04]  /*10510*/  STS.U16 [R2+UR4+0x400], R165 ;  /* 0x000400a502007988 */ /* 0x000fe80008000404 */
[----:B------:R-:W-:Y:S01]  /*10520*/  STS.U16 [R2+UR4+0x2400], R166 ;  /* 0x002400a602007988 */ /* 0x000fe20008000404 */
[----:B--2---:R-:W-:-:S02]  /*10530*/  @!P0 IMAD.MOV.U32 R17, RZ, RZ, R33 ;  /* 0x000000ffff118224 */ /* 0x004fc400078e0021 */
[----:B------:R-:W-:Y:S02]  /*10540*/  @!P0 IMAD.MOV.U32 R16, RZ, RZ, R32 ;  /* 0x000000ffff108224 */ /* 0x000fe400078e0020 */
[----:B------:R-:W2:Y:S04]  /*10550*/  LDL R32, [R1+0x14f8] ;  /* 0x0014f80001207983 */ /* 0x000ea80000100800 */
[----:B------:R0:W2:Y:S04]  /*10560*/  @!P0 LDG.E.U16 R191, desc[UR6][R16.64] ;  /* 0x0000000610bf8981 */ /* 0x0000a8000c1e1500 */
[----:B------:R-:W-:Y:S04]  /*10570*/  STS.U16 [R2+UR4+0x4400], R167 ;  /* 0x004400a702007988 */ /* 0x000fe80008000404 */
[----:B------:R-:W-:Y:S04]  /*10580*/  STS.U16 [R2+UR4+0x6400], R168 ;  /* 0x006400a802007988 */ /* 0x000fe80008000404 */
[----:B------:R-:W-:Y:S04]  /*10590*/  STS.U16 [R2+UR4+0x800], R157 ;  /* 0x0008009d02007988 */ /* 0x000fe80008000404 */
[----:B------:R-:W-:Y:S04]  /*105a0*/  STS.U16 [R2+UR4+0x2800], R158 ;  /* 0x0028009e02007988 */ /* 0x000fe80008000404 */
[----:B------:R-:W-:Y:S01]  /*105b0*/  STS.U16 [R2+UR4+0x4800], R159 ;  /* 0x0048009f02007988 */ /* 0x000fe20008000404 */
[----:B0-----:R-:W-:-:S03]  /*105c0*/  @!P0 IMAD.MOV.U32 R16, RZ, RZ, R25 ;  /* 0x000000ffff108224 */ /* 0x001fc600078e0019 */
[----:B------:R-:W2:Y:S04]  /*105d0*/  LDL.LU R25, [R1+0xf54] ;  /* 0x000f540001197983 */ /* 0x000ea80000300800 */
[----:B------:R-:W2:Y:S01]  /*105e0*/  LDL.LU R46, [R1+0xf50] ;  /* 0x000f5000012e7983 */ /* 0x000ea20000300800 */
[----:B------:R-:W-:-:S03]  /*105f0*/  @!P0 IMAD.MOV.U32 R17, RZ, RZ, R31 ;  /* 0x000000ffff118224 */ /* 0x000fc600078e001f */
[----:B------:R-:W2:Y:S04]  /*10600*/  LDL.LU R36, [R1+0xf44] ;  /* 0x000f440001247983 */ /* 0x000ea80000300800 */
[----:B------:R-:W-:Y:S04]  /*10610*/  STS.U16 [R2+UR4+0x6800], R160 ;  /* 0x006800a002007988 */ /* 0x000fe80008000404 */
[----:B------:R-:W-:Y:S04]  /*10620*/  STS.U16 [R2+UR4+0xc00], R152 ;  /* 0x000c009802007988 */ /* 0x000fe80008000404 */
[----:B------:R-:W-:Y:S04]  /*10630*/  STS.U16 [R2+UR4+0x2c00], R23 ;  /* 0x002c001702007988 */ /* 0x000fe80008000404 */
[----:B------:R-:W-:Y:S04]  /*10640*/  STS.U16 [R2+UR4+0x4c00], R22 ;  /* 0x004c001602007988 */ /* 0x000fe80008000404 */
[----:B------:R-:W-:Y:S04]  /*10650*/  STS.U16 [R2+UR4+0x6c00], R21 ;  /* 0x006c001502007988 */ /* 0x000fe80008000404 */
[----:B------:R0:W-:Y:S04]  /*10660*/  STL [R1+0x1514], R2 ;  /* 0x0015140201007387 */ /* 0x0001e80000100800 */
[----:B------:R-:W2:Y:S04]  /*10670*/  LDL R83, [R1+0x10b8] ;  /* 0x0010b80001537983 */ /* 0x000ea80000100800 */
[----:B------:R-:W2:Y:S04]  /*10680*/  LDL R82, [R1+0x10bc] ;  /* 0x0010bc0001527983 */ /* 0x000ea80000100800 */
[----:B0-----:R-:W2:Y:S04]  /*10690*/  LDL R2, [R1+0xee0] ;  /* 0x000ee00001027983 */ /* 0x001ea80000100800 */
[----:B------:R-:W2:Y:S04]  /*106a0*/  LDL R81, [R1+0x10a8] ;  /* 0x0010a80001517983 */ /* 0x000ea80000100800 */
[----:B------:R-:W2:Y:S04]  /*106b0*/  LDL R73, [R1+0x10ac] ;  /* 0x0010ac0001497983 */ /* 0x000ea80000100800 */
[----:B------:R-:W2:Y:S04]  /*106c0*/  LDL R66, [R1+0x1098] ;  /* 0x0010980001427983 */ /* 0x000ea80000100800 */
[----:B------:R-:W2:Y:S01]  /*106d0*/  LDL R48, [R1+0x109c] ;  /* 0x00109c0001307983 */ /* 0x000ea20000100800 */
[----:B------:R-:W-:-:S03]  /*106e0*/  PRMT R189, RZ, 0x7610, R189 ;  /* 0x00007610ffbd7816 */ /* 0x000fc600000000bd */
[----:B------:R-:W2:Y:S04]  /*106f0*/  LDL.LU R50, [R1+0xf40] ;  /* 0x000f400001327983 */ /* 0x000ea80000300800 */
[----:B------:R-:W2:Y:S04]  /*10700*/  LDL.LU R47, [R1+0xf24] ;  /* 0x000f2400012f7983 */ /* 0x000ea80000300800 */
[----:B------:R0:W2:Y:S04]  /*10710*/  @!P0 LDG.E.U16 R190, desc[UR6][R16.64] ;  /* 0x0000000610be8981 */ /* 0x0000a8000c1e1500 */
[----:B------:R-:W2:Y:S04]  /*10720*/  LDL.LU R43, [R1+0xed0] ;  /* 0x000ed000012b7983 */ /* 0x000ea80000300800 */
[----:B------:R-:W2:Y:S01]  /*10730*/  LDL.LU R39, [R1+0xf34] ;  /* 0x000f340001277983 */ /* 0x000ea20000300800 */
[----:B0-----:R-:W-:-:S03]  /*10740*/  @!P0 IMAD.MOV.U32 R16, RZ, RZ, R30 ;  /* 0x000000ffff108224 */ /* 0x001fc600078e001e */
[----:B------:R-:W2:Y:S01]  /*10750*/  LDL.LU R34, [R1+0xf14] ;  /* 0x000f140001227983 */ /* 0x000ea20000300800 */
[----:B------:R-:W-:-:S03]  /*10760*/  PRMT R188, RZ, 0x7610, R188 ;  /* 0x00007610ffbc7816 */ /* 0x000fc600000000bc */
[----:B------:R-:W2:Y:S04]  /*10770*/  LDL.LU R31, [R1+0xf30] ;  /* 0x000f3000011f7983 */ /* 0x000ea80000300800 */
[----:B------:R-:W2:Y:S01]  /*10780*/  LDL.LU R30, [R1+0xf04] ;  /* 0x000f0400011e7983 */ /* 0x000ea20000300800 */
[----:B---3--:R-:W-:-:S05]  /*10790*/  @!P0 IMAD.MOV.U32 R17, RZ, RZ, R41 ;  /* 0x000000ffff118224 */ /* 0x008fca00078e0029 */
[----:B------:R0:W3:Y:S02]  /*107a0*/  @!P0 LDG.E.U16 R189, desc[UR6][R16.64] ;  /* 0x0000000610bd8981 */ /* 0x0000e4000c1e1500 */
[----:B0-----:R-:W-:Y:S02]  /*107b0*/  @!P0 IMAD.MOV.U32 R16, RZ, RZ, R27 ;  /* 0x000000ffff108224 */ /* 0x001fe400078e001b */
[----:B------:R-:W3:Y:S01]  /*107c0*/  LDL.LU R27, [R1+0xf20] ;  /* 0x000f2000011b7983 */ /* 0x000ee20000300800 */
[----:B----4-:R-:W-:-:S05]  /*107d0*/  @!P0 IMAD.MOV.U32 R17, RZ, RZ, R37 ;  /* 0x000000ffff118224 */ /* 0x010fca00078e0025 */
[----:B------:R0:W4:Y:S02]  /*107e0*/  @!P0 LDG.E.U16 R188, desc[UR6][R16.64] ;  /* 0x0000000610bc8981 */ /* 0x000124000c1e1500 */
[----:B0-----:R-:W-:Y:S02]  /*107f0*/  @!P0 IMAD.MOV.U32 R17, RZ, RZ, R26 ;  /* 0x000000ffff118224 */ /* 0x001fe400078e001a */
[----:B------:R-:W-:Y:S01]  /*10800*/  @!P0 IMAD.MOV.U32 R16, RZ, RZ, R24 ;  /* 0x000000ffff108224 */ /* 0x000fe200078e0018 */
[----:B------:R-:W4:Y:S04]  /*10810*/  LDL.LU R26, [R1+0xef4] ;  /* 0x000ef400011a7983 */ /* 0x000f280000300800 */
[----:B------:R-:W4:Y:S01]  /*10820*/  LDL.LU R24, [R1+0xf10] ;  /* 0x000f100001187983 */ /* 0x000f220000300800 */
[----:B------:R-:W-:-:S02]  /*10830*/  PRMT R187, RZ, 0x7610, R187 ;  /* 0x00007610ffbb7816 */ /* 0x000fc400000000bb */
[----:B------:R-:W-:-:S04]  /*10840*/  PRMT R186, RZ, 0x7610, R186 ;  /* 0x00007610ffba7816 */ /* 0x000fc800000000ba */
[----:B------:R2:W4:Y:S01]  /*10850*/  @!P0 LDG.E.U16 R187, desc[UR6][R16.64] ;  /* 0x0000000610bb8981 */ /* 0x000522000c1e1500 */
[----:B------:R-:W-:Y:S02]  /*10860*/  PRMT R185, RZ, 0x7610, R185 ;  /* 0x00007610ffb97816 */ /* 0x000fe400000000b9 */
[----:B------:R-:W-:Y:S02]  /*10870*/  PRMT R184, RZ, 0x7610, R184 ;  /* 0x00007610ffb87816 */ /* 0x000fe400000000b8 */
[----:B------:R-:W-:Y:S02]  /*10880*/  PRMT R183, RZ, 0x7610, R183 ;  /* 0x00007610ffb77816 */ /* 0x000fe400000000b7 */
[----:B------:R-:W-:Y:S02]  /*10890*/  PRMT R182, RZ, 0x7610, R182 ;  /* 0x00007610ffb67816 */ /* 0x000fe400000000b6 */
[----:B------:R-:W-:Y:S01]  /*108a0*/  PRMT R181, RZ, 0x7610, R181 ;  /* 0x00007610ffb57816 */ /* 0x000fe200000000b5 */
[----:B------:R-:W-:Y:S04]  /*108b0*/  STL [R1+0x1518], R6 ;  /* 0x0015180601007387 */ /* 0x000fe80000100800 */
[----:B------:R0:W-:Y:S01]  /*108c0*/  STL [R1+0x151c], R5 ;  /* 0x00151c0501007387 */ /* 0x0001e20000100800 */
[----:B--2---:R-:W-:-:S02]  /*108d0*/  @!P0 IMAD.MOV.U32 R16, RZ, RZ, R25 ;  /* 0x000000ffff108224 */ /* 0x004fc400078e0019 */
[----:B------:R-:W-:-:S05]  /*108e0*/  @!P0 IMAD.MOV.U32 R17, RZ, RZ, R46 ;  /* 0x000000ffff118224 */ /* 0x000fca00078e002e */
[----:B------:R1:W2:Y:S02]  /*108f0*/  @!P0 LDG.E.U16 R186, desc[UR6][R16.64] ;  /* 0x0000000610ba8981 */ /* 0x0002a4000c1e1500 */
[----:B-1----:R-:W-:Y:S02]  /*10900*/  @!P0 IMAD.MOV.U32 R16, RZ, RZ, R36 ;  /* 0x000000ffff108224 */ /* 0x002fe400078e0024 */
[----:B------:R-:W-:-:S05]  /*10910*/  @!P0 IMAD.MOV.U32 R17, RZ, RZ, R50 ;  /* 0x000000ffff118224 */ /* 0x000fca00078e0032 */
[----:B------:R1:W2:Y:S02]  /*10920*/  @!P0 LDG.E.U16 R185, desc[UR6][R16.64] ;  /* 0x0000000610b98981 */ /* 0x0002a4000c1e1500 */
[----:B-1----:R-:W-:Y:S02]  /*10930*/  @!P0 IMAD.MOV.U32 R16, RZ, RZ, R39 ;  /* 0x000000ffff108224 */ /* 0x002fe400078e0027 */
[----:B------:R-:W-:-:S05]  /*10940*/  @!P0 IMAD.MOV.U32 R17, RZ, RZ, R31 ;  /* 0x000000ffff118224 */ /* 0x000fca00078e001f */
[----:B------:R1:W2:Y:S02]  /*10950*/  @!P0 LDG.E.U16 R184, desc[UR6][R16.64] ;  /* 0x0000000610b88981 */ /* 0x0002a4000c1e1500 */
[----:B-1----:R-:W-:Y:S02]  /*10960*/  @!P0 IMAD.MOV.U32 R16, RZ, RZ, R47 ;  /* 0x000000ffff108224 */ /* 0x002fe400078e002f */
[----:B---3--:R-:W-:-:S05]  /*10970*/  @!P0 IMAD.MOV.U32 R17, RZ, RZ, R27 ;  /* 0x000000ffff118224 */ /* 0x008fca00078e001b */
[----:B------:R1:W3:Y:S02]  /*10980*/  @!P0 LDG.E.U16 R183, desc[UR6][R16.64] ;  /* 0x0000000610b78981 */ /* 0x0002e4000c1e1500 */
[----:B-1----:R-:W-:Y:S02]  /*10990*/  @!P0 IMAD.MOV.U32 R16, RZ, RZ, R34 ;  /* 0x000000ffff108224 */ /* 0x002fe400078e0022 */
[----:B----4-:R-:W-:-:S05]  /*109a0*/  @!P0 IMAD.MOV.U32 R17, RZ, RZ, R24 ;  /* 0x000000ffff118224 */ /* 0x010fca00078e0018 */
[----:B------:R1:W4:Y:S02]  /*109b0*/  @!P0 LDG.E.U16 R182, desc[UR6][R16.64] ;  /* 0x0000000610b68981 */ /* 0x000324000c1e1500 */
[----:B-1----:R-:W-:Y:S02]  /*109c0*/  @!P0 IMAD.MOV.U32 R16, RZ, RZ, R30 ;  /* 0x000000ffff108224 */ /* 0x002fe400078e001e */
[----:B------:R-:W-:-:S05]  /*109d0*/  @!P0 IMAD.MOV.U32 R17, RZ, RZ, R6 ;  /* 0x000000ffff118224 */ /* 0x000fca00078e0006 */
[----:B------:R1:W4:Y:S02]  /*109e0*/  @!P0 LDG.E.U16 R181, desc[UR6][R16.64] ;  /* 0x0000000610b58981 */ /* 0x000324000c1e1500 */
[----:B-1----:R-:W-:Y:S02]  /*109f0*/  @!P0 IMAD.MOV.U32 R17, RZ, RZ, R5 ;  /* 0x000000ffff118224 */ /* 0x002fe400078e0005 */
[----:B0-----:R-:W2:Y:S04]  /*10a00*/  LDL.LU R5, [R1+0xee4] ;  /* 0x000ee40001057983 */ /* 0x001ea80000300800 */
[----:B------:R-:W-:Y:S04]  /*10a10*/  STS.U16 [R32+UR4+0x80], R177 ;  /* 0x000080b120007988 */ /* 0x000fe80008000404 */
[----:B------:R-:W-:Y:S01]  /*10a20*/  STS.U16 [R32+UR4+0x2080], R178 ;  /* 0x002080b220007988 */ /* 0x000fe20008000404 */
[----:B------:R-:W-:-:S03]  /*10a30*/  @!P0 IMAD.MOV.U32 R16, RZ, RZ, R26 ;  /* 0x000000ffff108224 */ /* 0x000fc600078e001a */
[----:B------:R-:W-:Y:S04]  /*10a40*/  STS.U16 [R32+UR4+0x4080], R179 ;  /* 0x004080b320007988 */ /* 0x000fe80008000404 */
[----:B------:R0:W-:Y:S04]  /*10a50*/  STS.U16 [R32+UR4+0x6080], R180 ;  /* 0x006080b420007988 */ /* 0x0001e80008000404 */
[----:B------:R-:W3:Y:S04]  /*10a60*/  LDL R45, [R1+0x1088] ;  /* 0x00108800012d7983 */ /* 0x000ee80000100800 */
[----:B------:R-:W4:Y:S01]  /*10a70*/  LDL R35, [R1+0x1078] ;  /* 0x0010780001237983 */ /* 0x000f220000100800 */
[----:B0-----:R-:W-:-:S02]  /*10a80*/  PRMT R180, RZ, 0x7610, R180 ;  /* 0x00007610ffb47816 */ /* 0x001fc400000000b4 */
[----:B------:R-:W-:Y:S01]  /*10a90*/  PRMT R179, RZ, 0x7610, R179 ;  /* 0x00007610ffb37816 */ /* 0x000fe200000000b3 */
[----:B------:R-:W4:Y:S04]  /*10aa0*/  LDL R33, [R1+0x107c] ;  /* 0x00107c0001217983 */ /* 0x000f280000100800 */
[----:B------:R0:W4:Y:S01]  /*10ab0*/  @!P0 LDG.E.U16 R180, desc[UR6][R16.64] ;  /* 0x0000000610b48981 */ /* 0x000122000c1e1500 */
[----:B------:R-:W-:Y:S01]  /*10ac0*/  PRMT R178, RZ, 0x7610, R178 ;  /* 0x00007610ffb27816 */ /* 0x000fe200000000b2 */
[----:B0-----:R-:W-:Y:S02]  /*10ad0*/  @!P0 IMAD.MOV.U32 R17, RZ, RZ, R2 ;  /* 0x000000ffff118224 */ /* 0x001fe400078e0002 */
[----:B------:R-:W3:Y:S01]  /*10ae0*/  LDL R2, [R1+0x108c] ;  /* 0x00108c0001027983 */ /* 0x000ee20000100800 */
[----:B------:R-:W-:-:S02]  /*10af0*/  PRMT R177, RZ, 0x7610, R177 ;  /* 0x00007610ffb17816 */ /* 0x000fc400000000b1 */
[----:B------:R-:W-:Y:S01]  /*10b00*/  PRMT R176, RZ, 0x7610, R176 ;  /* 0x00007610ffb07816 */ /* 0x000fe200000000b0 */
[----:B--2---:R-:W-:-:S05]  /*10b10*/  @!P0 IMAD.MOV.U32 R16, RZ, RZ, R5 ;  /* 0x000000ffff108224 */ /* 0x004fca00078e0005 */
[----:B------:R0:W2:Y:S02]  /*10b20*/  @!P0 LDG.E.U16 R179, desc[UR6][R16.64] ;  /* 0x0000000610b38981 */ /* 0x0000a4000c1e1500 */
[----:B0-----:R-:W-:Y:S02]  /*10b30*/  @!P0 IMAD.MOV.U32 R16, RZ, RZ, R8 ;  /* 0x000000ffff108224 */ /* 0x001fe400078e0008 */
[----:B------:R-:W-:-:S05]  /*10b40*/  @!P0 IMAD.MOV.U32 R17, RZ, RZ, R43 ;  /* 0x000000ffff118224 */ /* 0x000fca00078e002b */
[----:B------:R0:W2:Y:S04]  /*10b50*/  @!P0 LDG.E.U16 R178, desc[UR6][R16.64] ;  /* 0x0000000610b28981 */ /* 0x0000a8000c1e1500 */
[----:B------:R-:W-:Y:S01]  /*10b60*/  STL [R1+0x1520], R5 ;  /* 0x0015200501007387 */ /* 0x000fe20000100800 */
[----:B0-----:R-:W-:Y:S02]  /*10b70*/  @!P0 IMAD.MOV.U32 R16, RZ, RZ, R82 ;  /* 0x000000ffff108224 */ /* 0x001fe400078e0052 */
[----:B------:R-:W-:Y:S01]  /*10b80*/  @!P0 IMAD.MOV.U32 R17, RZ, RZ, R83 ;  /* 0x000000ffff118224 */ /* 0x000fe200078e0053 */
[----:B------:R0:W-:Y:S04]  /*10b90*/  STL [R1+0x1524], R8 ;  /* 0x0015240801007387 */ /* 0x0001e80000100800 */
[----:B------:R1:W2:Y:S04]  /*10ba0*/  @!P0 LDG.E.U16 R177, desc[UR6][R16.64] ;  /* 0x0000000610b18981 */ /* 0x0002a8000c1e1500 */
[----:B0-----:R-:W2:Y:S01]  /*10bb0*/  LDL R8, [R1+0x105c] ;  /* 0x00105c0001087983 */ /* 0x001ea20000100800 */
[----:B-1----:R-:W-:-:S02]  /*10bc0*/  @!P0 IMAD.MOV.U32 R16, RZ, RZ, R73 ;  /* 0x000000ffff108224 */ /* 0x002fc400078e0049 */
[----:B------:R-:W-:Y:S01]  /*10bd0*/  @!P0 IMAD.MOV.U32 R17, RZ, RZ, R81 ;  /* 0x000000ffff118224 */ /* 0x000fe200078e0051 */
[----:B------:R-:W2:Y:S04]  /*10be0*/  LDL R73, [R1+0x106c] ;  /* 0x00106c0001497983 */ /* 0x000ea80000100800 */
[----:B------:R-:W2:Y:S04]  /*10bf0*/  LDL R81, [R1+0x1068] ;  /* 0x0010680001517983 */ /* 0x000ea80000100800 */
[----:B------:R0:W2:Y:S02]  /*10c00*/  @!P0 LDG.E.U16 R176, desc[UR6][R16.64] ;  /* 0x0000000610b08981 */ /* 0x0000a4000c1e1500 */
[----:B0-----:R-:W-:-:S02]  /*10c10*/  @!P0 IMAD.MOV.U32 R17, RZ, RZ, R66 ;  /* 0x000000ffff118224 */ /* 0x001fc400078e0042 */
[----:B------:R-:W2:Y:S04]  /*10c20*/  LDL R66, [R1+0x1058] ;  /* 0x0010580001427983 */ /* 0x000ea80000100800 */
[----:B------:R-:W2:Y:S04]  /*10c30*/  LDL.LU R142, [R1+0xe80] ;  /* 0x000e8000018e7983 */ /* 0x000ea80000300800 */
[----:B------:R-:W2:Y:S01]  /*10c40*/  LDL R5, [R1+0x1048] ;  /* 0x0010480001057983 */ /* 0x000ea20000100800 */
[----:B------:R-:W-:Y:S01]  /*10c50*/  PRMT R175, RZ, 0x7610, R175 ;  /* 0x00007610ffaf7816 */ /* 0x000fe200000000af */
[----:B------:R-:W-:Y:S01]  /*10c60*/  @!P0 IMAD.MOV.U32 R16, RZ, RZ, R48 ;  /* 0x000000ffff108224 */ /* 0x000fe200078e0030 */
[----:B------:R-:W-:Y:S01]  /*10c70*/  PRMT R174, RZ, 0x7610, R174 ;  /* 0x00007610ffae7816 */ /* 0x000fe200000000ae */
[----:B------:R-:W2:Y:S04]  /*10c80*/  LDL R6, [R1+0x14f4] ;  /* 0x0014f40001067983 */ /* 0x000ea80000100800 */
[----:B------:R3:W2:Y:S02]  /*10c90*/  @!P0 LDG.E.U16 R175, desc[UR6][R16.64] ;  /* 0x0000000610af8981 */ /* 0x0006a4000c1e1500 */
[----:B---3--:R-:W-:-:S02]  /*10ca0*/  @!P0 IMAD.MOV.U32 R16, RZ, RZ, R2 ;  /* 0x000000ffff108224 */ /* 0x008fc400078e0002 */
[----:B------:R-:W3:Y:S01]  /*10cb0*/  LDL R2, [R1+0x104c] ;  /* 0x00104c0001027983 */ /* 0x000ee20000100800 */
[----:B------:R-:W-:-:S03]  /*10cc0*/  @!P0 IMAD.MOV.U32 R17, RZ, RZ, R45 ;  /* 0x000000ffff118224 */ /* 0x000fc600078e002d */
[----:B------:R-:W3:Y:S04]  /*10cd0*/  LDL.LU R143, [R1+0xe84] ;  /* 0x000e8400018f7983 */ /* 0x000ee80000300800 */
[----:B------:R-:W-:Y:S04]  /*10ce0*/  STS.U16 [R32+UR4+0x480], R170 ;  /* 0x000480aa20007988 */ /* 0x000fe80008000404 */
[----:B------:R-:W3:Y:S04]  /*10cf0*/  LDL R48, [R1+0x1038] ;  /* 0x0010380001307983 */ /* 0x000ee80000100800 */
[----:B------:R-:W3:Y:S01]  /*10d00*/  LDL R45, [R1+0x103c] ;  /* 0x00103c00012d7983 */ /* 0x000ee20000100800 */
[----:B------:R-:W-:-:S03]  /*10d10*/  PRMT R173, RZ, 0x7610, R173 ;  /* 0x00007610ffad7816 */ /* 0x000fc600000000ad */
[----:B------:R0:W-:Y:S04]  /*10d20*/  STS.U16 [R32+UR4+0x2480], R172 ;  /* 0x002480ac20007988 */ /* 0x0001e80008000404 */
[----:B------:R-:W-:Y:S04]  /*10d30*/  STS.U16 [R32+UR4+0x4480], R169 ;  /* 0x004480a920007988 */ /* 0x000fe80008000404 */
[----:B------:R1:W-:Y:S04]  /*10d40*/  STS.U16 [R32+UR4+0x6480], R171 ;  /* 0x006480ab20007988 */ /* 0x0003e80008000404 */
[----:B------:R-:W-:Y:S04]  /*10d50*/  STS.U16 [R32+UR4+0x880], R161 ;  /* 0x000880a120007988 */ /* 0x000fe80008000404 */
[----:B------:R4:W3:Y:S04]  /*10d60*/  @!P0 LDG.E.U16 R174, desc[UR6][R16.64] ;  /* 0x0000000610ae8981 */ /* 0x0008e8000c1e1500 */
[----:B------:R-:W-:Y:S04]  /*10d70*/  STS.U16 [R32+UR4+0x2880], R162 ;  /* 0x002880a220007988 */ /* 0x000fe80008000404 */
[----:B------:R-:W3:Y:S01]  /*10d80*/  LDL.LU R144, [R1+0xe88] ;  /* 0x000e880001907983 */ /* 0x000ee20000300800 */
[----:B----4-:R-:W-:-:S02]  /*10d90*/  @!P0 IMAD.MOV.U32 R16, RZ, RZ, R33 ;  /* 0x000000ffff108224 */ /* 0x010fc400078e0021 */
[----:B------:R-:W-:Y:S01]  /*10da0*/  @!P0 IMAD.MOV.U32 R17, RZ, RZ, R35 ;  /* 0x000000ffff118224 */ /* 0x000fe200078e0023 */
[----:B------:R-:W-:Y:S04]  /*10db0*/  STS.U16 [R32+UR4+0x4880], R163 ;  /* 0x004880a320007988 */ /* 0x000fe80008000404 */
[----:B------:R-:W4:Y:S04]  /*10dc0*/  LDL R35, [R1+0x1028] ;  /* 0x0010280001237983 */ /* 0x000f280000100800 */
[----:B------:R-:W4:Y:S01]  /*10dd0*/  LDL R33, [R1+0x102c] ;  /* 0x00102c0001217983 */ /* 0x000f220000100800 */
[----:B0-----:R-:W-:-:S03]  /*10de0*/  PRMT R172, RZ, 0x7610, R172 ;  /* 0x00007610ffac7816 */ /* 0x001fc600000000ac */
[----:B------:R-:W-:Y:S04]  /*10df0*/  STS.U16 [R32+UR4+0x6880], R164 ;  /* 0x006880a420007988 */ /* 0x000fe80008000404 */
[----:B------:R-:W-:Y:S04]  /*10e00*/  STS.U16 [R32+UR4+0xc80], R153 ;  /* 0x000c809920007988 */ /* 0x000fe80008000404 */
[----:B------:R-:W-:Y:S04]  /*10e10*/  STS.U16 [R32+UR4+0x2c80], R154 ;  /* 0x002c809a20007988 */ /* 0x000fe80008000404 */
[----:B------:R2:W4:Y:S04]  /*10e20*/  @!P0 LDG.E.U16 R173, desc[UR6][R16.64] ;  /* 0x0000000610ad8981 */ /* 0x000528000c1e1500 */
[----:B------:R-:W-:Y:S04]  /*10e30*/  STS.U16 [R32+UR4+0x4c80], R155 ;  /* 0x004c809b20007988 */ /* 0x000fe80008000404 */
[----:B------:R-:W4:Y:S04]  /*10e40*/  LDL.LU R146, [R1+0xe8c] ;  /* 0x000e8c0001927983 */ /* 0x000f280000300800 */
[----:B------:R0:W-:Y:S01]  /*10e50*/  STS.U16 [R32+UR4+0x6c80], R156 ;  /* 0x006c809c20007988 */ /* 0x0001e20008000404 */
[----:B-1----:R-:W-:-:S03]  /*10e60*/  PRMT R171, RZ, 0x7610, R171 ;  /* 0x00007610ffab7816 */ /* 0x002fc600000000ab */
[----:B0-----:R-:W4:Y:S01]  /*10e70*/  LDL R32, [R1+0x101c] ;  /* 0x00101c0001207983 */ /* 0x001f220000100800 */
[----:B--2---:R-:W-:-:S03]  /*10e80*/  @!P0 IMAD.MOV.U32 R16, RZ, RZ, R73 ;  /* 0x000000ffff108224 */ /* 0x004fc600078e0049 */
[----:B------:R-:W2:Y:S01]  /*10e90*/  LDL R73, [R1+0x1018] ;  /* 0x0010180001497983 */ /* 0x000ea20000100800 */
        /* <DEDUP_REMOVED lines=8> */
[----:B------:R-:W2:Y:S01]  /*10f20*/  LDL R5, [R1+0xff8] ;  /* 0x000ff80001057983 */ /* 0x000ea20000100800 */
[----:B------:R-:W-:Y:S01]  /*10f30*/  PRMT R170, RZ, 0x7610, R170 ;  /* 0x00007610ffaa7816 */ /* 0x000fe200000000aa */
[----:B---3--:R-:W-:Y:S02]  /*10f40*/  @!P0 IMAD.MOV.U32 R16, RZ, RZ, R2 ;  /* 0x000000ffff108224 */ /* 0x008fe400078e0002 */
[----:B------:R-:W3:Y:S01]  /*10f50*/  LDL R2, [R1+0xffc] ;  /* 0x000ffc0001027983 */ /* 0x000ee20000100800 */
[----:B------:R-:W-:-:S03]  /*10f60*/  PRMT R169, RZ, 0x7610, R169 ;  /* 0x00007610ffa97816 */ /* 0x000fc600000000a9 */
[----:B------:R0:W3:Y:S01]  /*10f70*/  @!P0 LDG.E.U16 R170, desc[UR6][R16.64] ;  /* 0x0000000610aa8981 */ /* 0x0000e2000c1e1500 */
[----:B------:R-:W-:Y:S01]  /*10f80*/  PRMT R168, RZ, 0x7610, R168 ;  /* 0x00007610ffa87816 */ /* 0x000fe200000000a8 */
[----:B0-----:R-:W-:Y:S02]  /*10f90*/  @!P0 IMAD.MOV.U32 R16, RZ, RZ, R45 ;  /* 0x000000ffff108224 */ /* 0x001fe400078e002d */
[----:B------:R-:W-:Y:S01]  /*10fa0*/  @!P0 IMAD.MOV.U32 R17, RZ, RZ, R48 ;  /* 0x000000ffff118224 */ /* 0x000fe200078e0030 */
[----:B------:R-:W3:Y:S04]  /*10fb0*/  LDL R45, [R1+0xfec] ;  /* 0x000fec00012d7983 */ /* 0x000ee80000100800 */
[----:B------:R-:W3:Y:S04]  /*10fc0*/  LDL R48, [R1+0xfe8] ;  /* 0x000fe80001307983 */ /* 0x000ee80000100800 */
[----:B------:R4:W3:Y:S01]  /*10fd0*/  @!P0 LDG.E.U16 R169, desc[UR6][R16.64] ;  /* 0x0000000610a98981 */ /* 0x0008e2000c1e1500 */
[----:B------:R-:W-:-:S03]  /*10fe0*/  PRMT R167, RZ, 0x7610, R167 ;  /* 0x00007610ffa77816 */ /* 0x000fc600000000a7 */
[----:B------:R-:W-:Y:S04]  /*10ff0*/  STS.U16 [R6+UR4+0x100], R142 ;  /* 0x0001008e06007988 */ /* 0x000fe80008000404 */
[----:B------:R-:W-:Y:S01]  /*11000*/  STS.U16 [R6+UR4+0x2100], R143 ;  /* 0x0021008f06007988 */ /* 0x000fe20008000404 */
[----:B------:R-:W-:-:S03]  /*11010*/  PRMT R166, RZ, 0x7610, R166 ;  /* 0x00007610ffa67816 */ /* 0x000fc600000000a6 */
[----:B------:R-:W-:Y:S01]  /*11020*/  STS.U16 [R6+UR4+0x4100], R144 ;  /* 0x0041009006007988 */ /* 0x000fe20008000404 */
[----:B----4-:R-:W-:-:S03]  /*11030*/  @!P0 IMAD.MOV.U32 R17, RZ, RZ, R35 ;  /* 0x000000ffff118224 */ /* 0x010fc600078e0023 */
[----:B------:R-:W4:Y:S01]  /*11040*/  LDL R35, [R1+0xfd8] ;  /* 0x000fd80001237983 */ /* 0x000f220000100800 */
[----:B------:R-:W-:-:S03]  /*11050*/  @!P0 IMAD.MOV.U32 R16, RZ, RZ, R33 ;  /* 0x000000ffff108224 */ /* 0x000fc600078e0021 */
[----:B------:R-:W4:Y:S04]  /*11060*/  LDL R33, [R1+0xfdc] ;  /* 0x000fdc0001217983 */ /* 0x000f280000100800 */
[----:B------:R0:W4:Y:S04]  /*11070*/  @!P0 LDG.E.U16 R168, desc[UR6][R16.64] ;  /* 0x0000000610a88981 */ /* 0x000128000c1e1500 */
[----:B------:R-:W-:Y:S04]  /*11080*/  STS.U16 [R6+UR4+0x6100], R146 ;  /* 0x0061009206007988 */ /* 0x000fe80008000404 */
[----:B------:R1:W-:Y:S04]  /*11090*/  STS.U16 [R6+UR4+0x500], R29 ;  /* 0x0005001d06007988 */ /* 0x0003e80008000404 */
[----:B------:R1:W-:Y:S01]  /*110a0*/  STS.U16 [R6+UR4+0x2500], R28 ;  /* 0x0025001c06007988 */ /* 0x0003e20008000404 */
[----:B0-----:R-:W-:-:S03]  /*110b0*/  @!P0 IMAD.MOV.U32 R16, RZ, RZ, R32 ;  /* 0x000000ffff108224 */ /* 0x001fc600078e0020 */
[----:B-1----:R-:W4:Y:S04]  /*110c0*/  LDL R29, [R1+0xfcc] ;  /* 0x000fcc00011d7983 */ /* 0x002f280000100800 */
[----:B------:R-:W4:Y:S04]  /*110d0*/  LDL R32, [R1+0xfc8] ;  /* 0x000fc80001207983 */ /* 0x000f280000100800 */
[----:B------:R-:W4:Y:S01]  /*110e0*/  LDL R28, [R1+0xfb8] ;  /* 0x000fb800011c7983 */ /* 0x000f220000100800 */
[----:B--2---:R-:W-:Y:S01]  /*110f0*/  @!P0 IMAD.MOV.U32 R17, RZ, RZ, R73 ;  /* 0x000000ffff118224 */ /* 0x004fe200078e0049 */
[----:B------:R-:W-:-:S02]  /*11100*/  PRMT R165, RZ, 0x7610, R165 ;  /* 0x00007610ffa57816 */ /* 0x000fc400000000a5 */
[----:B------:R-:W-:Y:S04]  /*11110*/  STS.U16 [R6+UR4+0x4500], R49 ;  /* 0x0045003106007988 */ /* 0x000fe80008000404 */
[----:B------:R0:W2:Y:S01]  /*11120*/  @!P0 LDG.E.U16 R167, desc[UR6][R16.64] ;  /* 0x0000000610a78981 */ /* 0x0000a2000c1e1500 */
[----:B------:R-:W-:Y:S02]  /*11130*/  PRMT R164, RZ, 0x7610, R164 ;  /* 0x00007610ffa47816 */ /* 0x000fe400000000a4 */
[----:B------:R-:W-:Y:S01]  /*11140*/  PRMT R163, RZ, 0x7610, R163 ;  /* 0x00007610ffa37816 */ /* 0x000fe200000000a3 */
[----:B------:R-:W2:Y:S01]  /*11150*/  LDL R73, [R1+0x14f0] ;  /* 0x0014f00001497983 */ /* 0x000ea20000100800 */
[----:B0-----:R-:W-:-:S03]  /*11160*/  @!P0 IMAD.MOV.U32 R16, RZ, RZ, R8 ;  /* 0x000000ffff108224 */ /* 0x001fc600078e0008 */
[----:B------:R-:W2:Y:S01]  /*11170*/  LDL R8, [R1+0xfbc] ;  /* 0x000fbc0001087983 */ /* 0x000ea20000100800 */
[----:B------:R-:W-:-:S05]  /*11180*/  @!P0 IMAD.MOV.U32 R17, RZ, RZ, R66 ;  /* 0x000000ffff118224 */ /* 0x000fca00078e0042 */
[----:B------:R0:W2:Y:S02]  /*11190*/  @!P0 LDG.E.U16 R166, desc[UR6][R16.64] ;  /* 0x0000000610a68981 */ /* 0x0000a4000c1e1500 */
[----:B0-----:R-:W-:Y:S02]  /*111a0*/  @!P0 IMAD.MOV.U32 R17, RZ, RZ, R5 ;  /* 0x000000ffff118224 */ /* 0x001fe400078e0005 */
[----:B------:R-:W2:Y:S01]  /*111b0*/  LDL R5, [R1+0xfa8] ;  /* 0x000fa80001057983 */ /* 0x000ea20000100800 */
[----:B---3--:R-:W-:-:S03]  /*111c0*/  @!P0 IMAD.MOV.U32 R16, RZ, RZ, R2 ;  /* 0x000000ffff108224 */ /* 0x008fc600078e0002 */
[----:B------:R-:W3:Y:S04]  /*111d0*/  LDL R2, [R1+0xfac] ;  /* 0x000fac0001027983 */ /* 0x000ee80000100800 */
[----:B------:R0:W3:Y:S04]  /*111e0*/  @!P0 LDG.E.U16 R165, desc[UR6][R16.64] ;  /* 0x0000000610a58981 */ /* 0x0000e8000c1e1500 */
[----:B------:R1:W-:Y:S01]  /*111f0*/  STS.U16 [R6+UR4+0x6500], R38 ;  /* 0x0065002606007988 */ /* 0x0003e20008000404 */
[----:B0-----:R-:W-:-:S03]  /*11200*/  @!P0 IMAD.MOV.U32 R16, RZ, RZ, R45 ;  /* 0x000000ffff108224 */ /* 0x001fc600078e002d */
[----:B------:R-:W3:Y:S01]  /*11210*/  LDL R45, [R1+0xf98] ;  /* 0x000f9800012d7983 */ /* 0x000ee20000100800 */
[----:B------:R-:W-:-:S03]  /*11220*/  @!P0 IMAD.MOV.U32 R17, RZ, RZ, R48 ;  /* 0x000000ffff118224 */ /* 0x000fc600078e0030 */
[----:B-1----:R-:W3:Y:S04]  /*11230*/  LDL R38, [R1+0xf9c] ;  /* 0x000f9c0001267983 */ /* 0x002ee80000100800 */
[----:B------:R4:W3:Y:S01]  /*11240*/  @!P0 LDG.E.U16 R164, desc[UR6][R16.64] ;  /* 0x0000000610a48981 */ /* 0x0008e2000c1e1500 */
[----:B------:R-:W-:Y:S02]  /*11250*/  PRMT R162, RZ, 0x7610, R162 ;  /* 0x00007610ffa27816 */ /* 0x000fe400000000a2 */
[----:B------:R-:W-:Y:S01]  /*11260*/  PRMT R161, RZ, 0x7610, R161 ;  /* 0x00007610ffa17816 */ /* 0x000fe200000000a1 */
[----:B----4-:R-:W-:Y:S02]  /*11270*/  @!P0 IMAD.MOV.U32 R17, RZ, RZ, R35 ;  /* 0x000000ffff118224 */ /* 0x010fe400078e0023 */
[----:B------:R-:W4:Y:S01]  /*11280*/  LDL R35, [R1+0xf88] ;  /* 0x000f880001237983 */ /* 0x000f220000100800 */
[----:B------:R-:W-:-:S03]  /*11290*/  @!P0 IMAD.MOV.U32 R16, RZ, RZ, R33 ;  /* 0x000000ffff108224 */ /* 0x000fc600078e0021 */
[----:B------:R-:W4:Y:S04]  /*112a0*/  LDL R33, [R1+0xf8c] ;  /* 0x000f8c0001217983 */ /* 0x000f280000100800 */
[----:B------:R0:W4:Y:S02]  /*112b0*/  @!P0 LDG.E.U16 R163, desc[UR6][R16.64] ;  /* 0x0000000610a38981 */ /* 0x000124000c1e1500 */
[----:B0-----:R-:W-:Y:S02]  /*112c0*/  @!P0 IMAD.MOV.U32 R16, RZ, RZ, R29 ;  /* 0x000000ffff108224 */ /* 0x001fe400078e001d */
[----:B------:R-:W4:Y:S01]  /*112d0*/  LDL R29, [R1+0xf7c] ;  /* 0x000f7c00011d7983 */ /* 0x000f220000100800 */
[----:B------:R-:W-:-:S03]  /*112e0*/  @!P0 IMAD.MOV.U32 R17, RZ, RZ, R32 ;  /* 0x000000ffff118224 */ /* 0x000fc600078e0020 */
[----:B------:R-:W4:Y:S04]  /*112f0*/  LDL R32, [R1+0xf78] ;  /* 0x000f780001207983 */ /* 0x000f280000100800 */
[----:B------:R0:W4:Y:S02]  /*11300*/  @!P0 LDG.E.U16 R162, desc[UR6][R16.64] ;  /* 0x0000000610a28981 */ /* 0x000124000c1e1500 */
[----:B0-----:R-:W-:Y:S02]  /*11310*/  @!P0 IMAD.MOV.U32 R17, RZ, RZ, R28 ;  /* 0x000000ffff118224 */ /* 0x001fe400078e001c */
[----:B------:R-:W4:Y:S01]  /*11320*/  LDL R28, [R1+0xf68] ;  /* 0x000f6800011c7983 */ /* 0x000f220000100800 */
[----:B--2---:R-:W-:-:S03]  /*11330*/  @!P0 IMAD.MOV.U32 R16, RZ, RZ, R8 ;  /* 0x000000ffff108224 */ /* 0x004fc600078e0008 */
[----:B------:R-:W2:Y:S04]  /*11340*/  LDL R8, [R1+0xf6c] ;  /* 0x000f6c0001087983 */ /* 0x000ea80000100800 */
[----:B------:R0:W2:Y:S02]  /*11350*/  @!P0 LDG.E.U16 R161, desc[UR6][R16.64] ;  /* 0x0000000610a18981 */ /* 0x0000a4000c1e1500 */
[----:B0-----:R-:W-:Y:S02]  /*11360*/  @!P0 IMAD.MOV.U32 R17, RZ, RZ, R5 ;  /* 0x000000ffff118224 */ /* 0x001fe400078e0005 */
[----:B------:R-:W2:Y:S01]  /*11370*/  LDL R5, [R1+0xf58] ;  /* 0x000f580001057983 */ /* 0x000ea20000100800 */
[----:B------:R-:W-:Y:S01]  /*11380*/  PRMT R160, RZ, 0x7610, R160 ;  /* 0x00007610ffa07816 */ /* 0x000fe200000000a0 */
[----:B---3--:R-:W-:Y:S01]  /*11390*/  @!P0 IMAD.MOV.U32 R16, RZ, RZ, R2 ;  /* 0x000000ffff108224 */ /* 0x008fe200078e0002 */
[----:B------:R-:W-:Y:S01]  /*113a0*/  PRMT R159, RZ, 0x7610, R159 ;  /* 0x00007610ff9f7816 */ /* 0x000fe2000000009f */
[----:B------:R-:W-:Y:S04]  /*113b0*/  STS.U16 [R6+UR4+0x900], R235 ;  /* 0x000900eb06007988 */ /* 0x000fe80008000404 */
[----:B------:R0:W3:Y:S01]  /*113c0*/  @!P0 LDG.E.U16 R160, desc[UR6][R16.64] ;  /* 0x0000000610a08981 */ /* 0x0000e2000c1e1500 */
[----:B------:R-:W-:-:S03]  /*113d0*/  PRMT R158, RZ, 0x7610, R158 ;  /* 0x00007610ff9e7816 */ /* 0x000fc6000000009e */
[----:B------:R-:W-:Y:S04]  /*113e0*/  STS.U16 [R6+UR4+0x2900], R236 ;  /* 0x002900ec06007988 */ /* 0x000fe80008000404 */
[----:B------:R-:W3:Y:S01]  /*113f0*/  LDL R2, [R1+0xf5c] ;  /* 0x000f5c0001027983 */ /* 0x000ee20000100800 */
[----:B0-----:R-:W-:Y:S02]  /*11400*/  @!P0 IMAD.MOV.U32 R17, RZ, RZ, R45 ;  /* 0x000000ffff118224 */ /* 0x001fe400078e002d */
[----:B------:R-:W-:Y:S01]  /*11410*/  @!P0 IMAD.MOV.U32 R16, RZ, RZ, R38 ;  /* 0x000000ffff108224 */ /* 0x000fe200078e0026 */
[----:B------:R-:W-:Y:S04]  /*11420*/  STS.U16 [R6+UR4+0x4900], R238 ;  /* 0x004900ee06007988 */ /* 0x000fe80008000404 */
[----:B------:R4:W3:Y:S04]  /*11430*/  @!P0 LDG.E.U16 R159, desc[UR6][R16.64] ;  /* 0x00000006109f8981 */ /* 0x0008e8000c1e1500 */
[----:B------:R-:W-:Y:S01]  /*11440*/  STS.U16 [R6+UR4+0x6900], R239 ;  /* 0x006900ef06007988 */ /* 0x000fe20008000404 */
[----:B------:R-:W-:-:S03]  /*11450*/  PRMT R157, RZ, 0x7610, R157 ;  /* 0x00007610ff9d7816 */ /* 0x000fc6000000009d */
[----:B------:R-:W-:Y:S04]  /*11460*/  STS.U16 [R6+UR4+0xd00], R217 ;  /* 0x000d00d906007988 */ /* 0x000fe80008000404 */
[----:B------:R-:W-:Y:S04]  /*11470*/  STS.U16 [R6+UR4+0x2d00], R218 ;  /* 0x002d00da06007988 */ /* 0x000fe80008000404 */
[----:B------:R-:W-:Y:S04]  /*11480*/  STS.U16 [R6+UR4+0x4d00], R220 ;  /* 0x004d00dc06007988 */ /* 0x000fe80008000404 */
[----:B------:R-:W-:Y:S01]  /*11490*/  STS.U16 [R6+UR4+0x6d00], R221 ;  /* 0x006d00dd06007988 */ /* 0x000fe20008000404 */
[----:B----4-:R-:W-:-:S03]  /*114a0*/  @!P0 IMAD.MOV.U32 R17, RZ, RZ, R35 ;  /* 0x000000ffff118224 */ /* 0x010fc600078e0023 */
[----:B------:R-:W4:Y:S01]  /*114b0*/  LDL.LU R35, [R1+0xf4c] ;  /* 0x000f4c0001237983 */ /* 0x000f220000300800 */
[----:B------:R-:W-:-:S03]  /*114c0*/  @!P0 IMAD.MOV.U32 R16, RZ, RZ, R33 ;  /* 0x000000ffff108224 */ /* 0x000fc600078e0021 */
[----:B------:R-:W4:Y:S04]  /*114d0*/  LDL.LU R146, [R1+0xebc] ;  /* 0x000ebc0001927983 */ /* 0x000f280000300800 */
[----:B------:R-:W4:Y:S04]  /*114e0*/  LDL.LU R48, [R1+0xf48] ;  /* 0x000f480001307983 */ /* 0x000f280000300800 */
[----:B------:R-:W4:Y:S04]  /*114f0*/  LDL.LU R38, [R1+0xf3c] ;  /* 0x000f3c0001267983 */ /* 0x000f280000300800 */
[----:B------:R0:W4:Y:S04]  /*11500*/  @!P0 LDG.E.U16 R158, desc[UR6][R16.64] ;  /* 0x00000006109e8981 */ /* 0x000128000c1e1500 */
[----:B------:R-:W4:Y:S04]  /*11510*/  LDL.LU R33, [R1+0xf38] ;  /* 0x000f380001217983 */ /* 0x000f280000300800 */
[----:B------:R-:W4:Y:S04]  /*11520*/  LDL.LU R144, [R1+0xec0] ;  /* 0x000ec00001907983 */ /* 0x000f280000300800 */
[----:B------:R1:W-:Y:S01]  /*11530*/  STS.U16 [R73+UR4+0x180], R4 ;  /* 0x0001800449007988 */ /* 0x0003e20008000404 */
[----:B------:R-:W-:-:S03]  /*11540*/  PRMT R156, RZ, 0x7610, R156 ;  /* 0x00007610ff9c7816 */ /* 0x000fc6000000009c */
[----:B-1----:R-:W4:Y:S01]  /*11550*/  LDL.LU R4, [R1+0x1f38] ;  /* 0x001f380001047983 */ /* 0x002f220000300800 */
[----:B0-----:R-:W-:-:S03]  /*11560*/  @!P0 IMAD.MOV.U32 R16, RZ, RZ, R29 ;  /* 0x000000ffff108224 */ /* 0x001fc600078e001d */
[----:B------:R-:W4:Y:S01]  /*11570*/  LDL.LU R45, [R1+0xf2c] ;  /* 0x000f2c00012d7983 */ /* 0x000f220000300800 */
[----:B------:R-:W-:-:S03]  /*11580*/  @!P0 IMAD.MOV.U32 R17, RZ, RZ, R32 ;  /* 0x000000ffff118224 */ /* 0x000fc600078e0020 */
[----:B------:R-:W4:Y:S04]  /*11590*/  LDL.LU R29, [R1+0xf28] ;  /* 0x000f2800011d7983 */ /* 0x000f280000300800 */
[----:B------:R0:W4:Y:S02]  /*115a0*/  @!P0 LDG.E.U16 R157, desc[UR6][R16.64] ;  /* 0x00000006109d8981 */ /* 0x000124000c1e1500 */
[----:B0-----:R-:W-:Y:S02]  /*115b0*/  @!P0 IMAD.MOV.U32 R17, RZ, RZ, R28 ;  /* 0x000000ffff118224 */ /* 0x001fe400078e001c */
[----:B--2---:R-:W-:-:S05]  /*115c0*/  @!P0 IMAD.MOV.U32 R16, RZ, RZ, R8 ;  /* 0x000000ffff108224 */ /* 0x004fca00078e0008 */
[----:B------:R0:W2:Y:S02]  /*115d0*/  @!P0 LDG.E.U16 R156, desc[UR6][R16.64] ;  /* 0x00000006109c8981 */ /* 0x0000a4000c1e1500 */
[----:B0-----:R-:W-:Y:S02]  /*115e0*/  @!P0 IMAD.MOV.U32 R17, RZ, RZ, R5 ;  /* 0x000000ffff118224 */ /* 0x001fe400078e0005 */
[----:B------:R-:W2:Y:S04]  /*115f0*/  LDL.LU R5, [R1+0xf18] ;  /* 0x000f180001057983 */ /* 0x000ea80000300800 */
[----:B------:R-:W2:Y:S04]  /*11600*/  LDL.LU R49, [R1+0xf1c] ;  /* 0x000f1c0001317983 */ /* 0x000ea80000300800 */
[----:B------:R-:W2:Y:S04]  /*11610*/  LDL.LU R32, [R1+0xf0c] ;  /* 0x000f0c0001207983 */ /* 0x000ea80000300800 */
[----:B------:R-:W2:Y:S04]  /*11620*/  LDL.LU R6, [R1+0xf08] ;  /* 0x000f080001067983 */ /* 0x000ea80000300800 */
[----:B------:R0:W-:Y:S01]  /*11630*/  STS.U16 [R73+UR4+0x2180], R7 ;  /* 0x0021800749007988 */ /* 0x0001e20008000404 */
[----:B---3--:R-:W-:-:S03]  /*11640*/  @!P0 IMAD.MOV.U32 R16, RZ, RZ, R2 ;  /* 0x000000ffff108224 */ /* 0x008fc600078e0002 */
[----:B0-----:R-:W3:Y:S04]  /*11650*/  LDL.LU R7, [R1+0xef8] ;  /* 0x000ef80001077983 */ /* 0x001ee80000300800 */
[----:B------:R-:W3:Y:S04]  /*11660*/  LDL.LU R28, [R1+0xefc] ;  /* 0x000efc00011c7983 */ /* 0x000ee80000300800 */
[----:B------:R-:W3:Y:S04]  /*11670*/  LDL.LU R8, [R1+0xeec] ;  /* 0x000eec0001087983 */ /* 0x000ee80000300800 */
[----:B----4-:R0:W-:Y:S04]  /*11680*/  STS.U16 [R73+UR4+0x4180], R146 ;  /* 0x0041809249007988 */ /* 0x0101e80008000404 */
[----:B------:R-:W-:Y:S01]  /*11690*/  STS.U16 [R73+UR4+0x6180], R144 ;  /* 0x0061809049007988 */ /* 0x000fe20008000404 */
[----:B0-----:R-:W-:-:S03]  /*116a0*/  IMAD.MOV.U32 R146, RZ, RZ, R4 ;  /* 0x000000ffff927224 */ /* 0x001fc600078e0004 */
[----:B------:R-:W4:Y:S04]  /*116b0*/  LDL.LU R4, [R1+0xee8] ;  /* 0x000ee80001047983 */ /* 0x000f280000300800 */
[----:B------:R-:W4:Y:S04]  /*116c0*/  LDL.LU R2, [R1+0xedc] ;  /* 0x000edc0001027983 */ /* 0x000f280000300800 */
[----:B------:R0:W-:Y:S04]  /*116d0*/  STS.U16 [R73+UR4+0x580], R42 ;  /* 0x0005802a49007988 */ /* 0x0001e80008000404 */
[----:B------:R-:W4:Y:S04]  /*116e0*/  LDL R66, [R1+0x14ec] ;  /* 0x0014ec0001427983 */ /* 0x000f280000100800 */
[----:B0-----:R-:W4:Y:S04]  /*116f0*/  LDL.LU R42, [R1+0xed8] ;  /* 0x000ed800012a7983 */ /* 0x001f280000300800 */
[----:B--2---:R0:W-:Y:S04]  /*11700*/  STL [R1+0x1528], R6 ;  /* 0x0015280601007387 */ /* 0x0041e80000100800 */
[----:B------:R-:W2:Y:S04]  /*11710*/  LDL.LU R143, [R1+0x14bc] ;  /* 0x0014bc00018f7983 */ /* 0x000ea80000300800 */
[----:B------:R-:W2:Y:S01]  /*11720*/  LDL.LU R144, [R1+0x14b8] ;  /* 0x0014b80001907983 */ /* 0x000ea20000300800 */
[----:B------:R-:W-:-:S02]  /*11730*/  PRMT R155, RZ, 0x7610, R155 ;  /* 0x00007610ff9b7816 */ /* 0x000fc4000000009b */
[----:B------:R-:W-:-:S04]  /*11740*/  PRMT R154, RZ, 0x7610, R154 ;  /* 0x00007610ff9a7816 */ /* 0x000fc8000000009a */
[----:B------:R1:W2:Y:S01]  /*11750*/  @!P0 LDG.E.U16 R155, desc[UR6][R16.64] ;  /* 0x00000006109b8981 */ /* 0x0002a2000c1e1500 */
[----:B------:R-:W-:Y:S01]  /*11760*/  PRMT R153, RZ, 0x7610, R153 ;  /* 0x00007610ff997816 */ /* 0x000fe20000000099 */
[----:B-1----:R-:W-:Y:S02]  /*11770*/  @!P0 IMAD.MOV.U32 R16, RZ, RZ, R35 ;  /* 0x000000ffff108224 */ /* 0x002fe400078e0023 */
[----:B------:R-:W-:-:S05]  /*11780*/  @!P0 IMAD.MOV.U32 R17, RZ, RZ, R48 ;  /* 0x000000ffff118224 */ /* 0x000fca00078e0030 */
[----:B------:R1:W2:Y:S01]  /*11790*/  @!P0 LDG.E.U16 R154, desc[UR6][R16.64] ;  /* 0x00000006109a8981 */ /* 0x0002a2000c1e1500 */
[----:B------:R-:W-:Y:S01]  /*117a0*/  PRMT R152, RZ, 0x7610, R152 ;  /* 0x00007610ff987816 */ /* 0x000fe20000000098 */
[----:B-1----:R-:W-:Y:S02]  /*117b0*/  @!P0 IMAD.MOV.U32 R16, RZ, RZ, R38 ;  /* 0x000000ffff108224 */ /* 0x002fe400078e0026 */
[----:B------:R-:W-:-:S05]  /*117c0*/  @!P0 IMAD.MOV.U32 R17, RZ, RZ, R33 ;  /* 0x000000ffff118224 */ /* 0x000fca00078e0021 */
[----:B------:R1:W2:Y:S01]  /*117d0*/  @!P0 LDG.E.U16 R153, desc[UR6][R16.64] ;  /* 0x0000000610998981 */ /* 0x0002a2000c1e1500 */
[----:B------:R-:W-:Y:S01]  /*117e0*/  PRMT R23, RZ, 0x7610, R23 ;  /* 0x00007610ff177816 */ /* 0x000fe20000000017 */
[----:B-1----:R-:W-:Y:S02]  /*117f0*/  @!P0 IMAD.MOV.U32 R16, RZ, RZ, R45 ;  /* 0x000000ffff108224 */ /* 0x002fe400078e002d */
[----:B------:R-:W-:Y:S01]  /*11800*/  @!P0 IMAD.MOV.U32 R17, RZ, RZ, R29 ;  /* 0x000000ffff118224 */ /* 0x000fe200078e001d */
[----:B---3--:R-:W-:Y:S04]  /*11810*/  STL [R1+0x152c], R7 ;  /* 0x00152c0701007387 */ /* 0x008fe80000100800 */
[----:B------:R1:W3:Y:S04]  /*11820*/  @!P0 LDG.E.U16 R152, desc[UR6][R16.64] ;  /* 0x0000000610988981 */ /* 0x0002e8000c1e1500 */
[----:B------:R-:W-:Y:S01]  /*11830*/  STL [R1+0x1534], R8 ;  /* 0x0015340801007387 */ /* 0x000fe20000100800 */
[----:B-1----:R-:W-:-:S02]  /*11840*/  @!P0 IMAD.MOV.U32 R16, RZ, RZ, R49 ;  /* 0x000000ffff108224 */ /* 0x002fc400078e0031 */
[----:B------:R-:W-:Y:S01]  /*11850*/  @!P0 IMAD.MOV.U32 R17, RZ, RZ, R5 ;  /* 0x000000ffff118224 */ /* 0x000fe200078e0005 */
[----:B------:R-:W-:Y:S04]  /*11860*/  STS.U16 [R73+UR4+0x2580], R80 ;  /* 0x0025805049007988 */ /* 0x000fe80008000404 */
[----:B------:R1:W3:Y:S04]  /*11870*/  @!P0 LDG.E.U16 R23, desc[UR6][R16.64] ;  /* 0x0000000610178981 */ /* 0x0002e8000c1e1500 */
[----:B----4-:R-:W-:Y:S04]  /*11880*/  STL [R1+0x1530], R4 ;  /* 0x0015300401007387 */ /* 0x010fe80000100800 */
[----:B------:R-:W-:Y:S01]  /*11890*/  STL [R1+0x1538], R2 ;  /* 0x0015380201007387 */ /* 0x000fe20000100800 */
[----:B-1----:R-:W-:-:S03]  /*118a0*/  @!P0 IMAD.MOV.U32 R17, RZ, RZ, R6 ;  /* 0x000000ffff118224 */ /* 0x002fc600078e0006 */
[----:B0-----:R-:W4:Y:S01]  /*118b0*/  LDL R6, [R1+0x14e8] ;  /* 0x0014e80001067983 */ /* 0x001f220000100800 */
[----:B------:R-:W-:Y:S01]  /*118c0*/  PRMT R22, RZ, 0x7610, R22 ;  /* 0x00007610ff167816 */ /* 0x000fe20000000016 */
[----:B------:R-:W-:Y:S02]  /*118d0*/  @!P0 IMAD.MOV.U32 R16, RZ, RZ, R32 ;  /* 0x000000ffff108224 */ /* 0x000fe400078e0020 */
[----:B------:R-:W-:Y:S04]  /*118e0*/  STS.U16 [R73+UR4+0x4580], R79 ;  /* 0x0045804f49007988 */ /* 0x000fe80008000404 */
[----:B------:R-:W-:Y:S04]  /*118f0*/  STS.U16 [R73+UR4+0x6580], R78 ;  /* 0x0065804e49007988 */ /* 0x000fe80008000404 */
[----:B------:R-:W-:Y:S04]  /*11900*/  STS.U16 [R73+UR4+0x980], R77 ;  /* 0x0009804d49007988 */ /* 0x000fe80008000404 */
[----:B------:R-:W-:Y:S01]  /*11910*/  STS.U16 [R73+UR4+0x2980], R76 ;  /* 0x0029804c49007988 */ /* 0x000fe20008000404 */
[----:B------:R-:W-:-:S03]  /*11920*/  PRMT R21, RZ, 0x7610, R21 ;  /* 0x00007610ff157816 */ /* 0x000fc60000000015 */
[----:B------:R-:W-:Y:S04]  /*11930*/  STS.U16 [R73+UR4+0x4980], R75 ;  /* 0x0049804b49007988 */ /* 0x000fe80008000404 */
[----:B------:R-:W-:Y:S04]  /*11940*/  STS.U16 [R73+UR4+0x6980], R74 ;  /* 0x0069804a49007988 */ /* 0x000fe80008000404 */
[----:B------:R-:W-:Y:S04]  /*11950*/  STS.U16 [R73+UR4+0xd80], R234 ;  /* 0x000d80ea49007988 */ /* 0x000fe80008000404 */
[----:B------:R0:W3:Y:S04]  /*11960*/  @!P0 LDG.E.U16 R22, desc[UR6][R16.64] ;  /* 0x0000000610168981 */ /* 0x0000e8000c1e1500 */
[----:B------:R-:W-:Y:S04]  /*11970*/  STS.U16 [R73+UR4+0x2d80], R233 ;  /* 0x002d80e949007988 */ /* 0x000fe80008000404 */
[----:B------:R-:W-:Y:S01]  /*11980*/  STS.U16 [R73+UR4+0x4d80], R232 ;  /* 0x004d80e849007988 */ /* 0x000fe20008000404 */
[----:B0-----:R-:W-:-:S02]  /*11990*/  @!P0 IMAD.MOV.U32 R16, RZ, RZ, R28 ;  /* 0x000000ffff108224 */ /* 0x001fc400078e001c */
[----:B------:R-:W-:Y:S01]  /*119a0*/  @!P0 IMAD.MOV.U32 R17, RZ, RZ, R7 ;  /* 0x000000ffff118224 */ /* 0x000fe200078e0007 */
[----:B------:R-:W-:Y:S04]  /*119b0*/  STS.U16 [R73+UR4+0x6d80], R231 ;  /* 0x006d80e749007988 */ /* 0x000fe80008000404 */
[----:B------:R0:W3:Y:S02]  /*119c0*/  @!P0 LDG.E.U16 R21, desc[UR6][R16.64] ;  /* 0x0000000610158981 */ /* 0x0000e4000c1e1500 */
[----:B0-----:R-:W-:Y:S02]  /*119d0*/  @!P0 IMAD.MOV.U32 R17, RZ, RZ, R4 ;  /* 0x000000ffff118224 */ /* 0x001fe400078e0004 */
[----:B--2---:R-:W-:Y:S04]  /*119e0*/  STS.U16 [R66+UR4+0x200], R143 ;  /* 0x0002008f42007988 */ /* 0x004fe80008000404 */
[----:B------:R-:W-:Y:S04]  /*119f0*/  STS.U16 [R66+UR4+0x2200], R144 ;  /* 0x0022009042007988 */ /* 0x000fe80008000404 */
[----:B------:R0:W-:Y:S04]  /*11a00*/  STS.U16 [R66+UR4+0x4200], R10 ;  /* 0x0042000a42007988 */ /* 0x0001e80008000404 */
[----:B------:R1:W-:Y:S04]  /*11a10*/  STS.U16 [R66+UR4+0x6200], R11 ;  /* 0x0062000b42007988 */ /* 0x0003e80008000404 */
[----:B0-----:R-:W2:Y:S04]  /*11a20*/  LDL.LU R10, [R1+0x1f34] ;  /* 0x001f3400010a7983 */ /* 0x001ea80000300800 */
[----:B-1----:R-:W2:Y:S04]  /*11a30*/  LDL.LU R11, [R1+0x1f30] ;  /* 0x001f3000010b7983 */ /* 0x002ea80000300800 */
[----:B------:R-:W3:Y:S04]  /*11a40*/  LDL R4, [R1+0x14e4] ;  /* 0x0014e40001047983 */ /* 0x000ee80000100800 */
[----:B------:R-:W-:Y:S04]  /*11a50*/  STS.U16 [R66+UR4+0x600], R72 ;  /* 0x0006004842007988 */ /* 0x000fe80008000404 */
[----:B------:R-:W-:Y:S04]  /*11a60*/  STS.U16 [R66+UR4+0x2600], R71 ;  /* 0x0026004742007988 */ /* 0x000fe80008000404 */
[----:B------:R-:W-:Y:S04]  /*11a70*/  STS.U16 [R66+UR4+0x4600], R70 ;  /* 0x0046004642007988 */ /* 0x000fe80008000404 */
[----:B------:R-:W-:Y:S04]  /*11a80*/  STS.U16 [R66+UR4+0x6600], R69 ;  /* 0x0066004542007988 */ /* 0x000fe80008000404 */
[----:B------:R-:W-:Y:S04]  /*11a90*/  STS.U16 [R66+UR4+0xa00], R68 ;  /* 0x000a004442007988 */ /* 0x000fe80008000404 */
[----:B------:R-:W-:Y:S01]  /*11aa0*/  STS.U16 [R66+UR4+0x2a00], R67 ;  /* 0x002a004342007988 */ /* 0x000fe20008000404 */
[----:B------:R-:W-:-:S03]  /*11ab0*/  PRMT R19, RZ, 0x7610, R19 ;  /* 0x00007610ff137816 */ /* 0x000fc60000000013 */
[----:B------:R-:W-:Y:S01]  /*11ac0*/  STS.U16 [R66+UR4+0x4a00], R252 ;  /* 0x004a00fc42007988 */ /* 0x000fe20008000404 */
[----:B------:R-:W-:-:S03]  /*11ad0*/  @!P0 IMAD.MOV.U32 R16, RZ, RZ, R8 ;  /* 0x000000ffff108224 */ /* 0x000fc600078e0008 */
[----:B------:R-:W-:Y:S04]  /*11ae0*/  STS.U16 [R66+UR4+0x6a00], R251 ;  /* 0x006a00fb42007988 */ /* 0x000fe80008000404 */
[----:B------:R-:W-:Y:S04]  /*11af0*/  STS.U16 [R66+UR4+0xe00], R230 ;  /* 0x000e00e642007988 */ /* 0x000fe80008000404 */
[----:B------:R-:W-:Y:S04]  /*11b00*/  STS.U16 [R66+UR4+0x2e00], R229 ;  /* 0x002e00e542007988 */ /* 0x000fe80008000404 */
[----:B------:R-:W-:Y:S04]  /*11b10*/  STS.U16 [R66+UR4+0x4e00], R228 ;  /* 0x004e00e442007988 */ /* 0x000fe80008000404 */
[----:B------:R-:W-:Y:S04]  /*11b20*/  STS.U16 [R66+UR4+0x6e00], R227 ;  /* 0x006e00e342007988 */ /* 0x000fe80008000404 */
[----:B------:R0:W2:Y:S04]  /*11b30*/  @!P0 LDG.E.U16 R19, desc[UR6][R16.64] ;  /* 0x0000000610138981 */ /* 0x0000a8000c1e1500 */
[----:B----4-:R1:W-:Y:S01]  /*11b40*/  STS.U16 [R6+UR4+0x280], R14 ;  /* 0x0002800e06007988 */ /* 0x0103e20008000404 */
[----:B0-----:R-:W-:-:S03]  /*11b50*/  @!P0 IMAD.MOV.U32 R16, RZ, RZ, R2 ;  /* 0x000000ffff108224 */ /* 0x001fc600078e0002 */
[----:B------:R0:W-:Y:S04]  /*11b60*/  STS.U16 [R6+UR4+0x2280], R15 ;  /* 0x0022800f06007988 */ /* 0x0001e80008000404 */
[----:B------:R4:W-:Y:S04]  /*11b70*/  STS.U16 [R6+UR4+0x4280], R12 ;  /* 0x0042800c06007988 */ /* 0x0009e80008000404 */
[----:B-1----:R-:W2:Y:S04]  /*11b80*/  LDL.LU R14, [R1+0x1f2c] ;  /* 0x001f2c00010e7983 */ /* 0x002ea80000300800 */
[----:B0-----:R-:W2:Y:S04]  /*11b90*/  LDL.LU R15, [R1+0x1f28] ;  /* 0x001f2800010f7983 */ /* 0x001ea80000300800 */
[----:B----4-:R-:W4:Y:S04]  /*11ba0*/  LDL.LU R12, [R1+0x1f24] ;  /* 0x001f2400010c7983 */ /* 0x010f280000300800 */
[----:B------:R0:W-:Y:S04]  /*11bb0*/  STS.U16 [R6+UR4+0x6280], R13 ;  /* 0x0062800d06007988 */ /* 0x0001e80008000404 */
[----:B------:R-:W-:Y:S04]  /*11bc0*/  STS.U16 [R6+UR4+0x680], R65 ;  /* 0x0006804106007988 */ /* 0x000fe80008000404 */
[----:B0-----:R-:W4:Y:S04]  /*11bd0*/  LDL.LU R13, [R1+0x1f20] ;  /* 0x001f2000010d7983 */ /* 0x001f280000300800 */
[----:B------:R-:W2:Y:S04]  /*11be0*/  LDL R2, [R1+0x14e0] ;  /* 0x0014e00001027983 */ /* 0x000ea80000100800 */
[----:B------:R-:W-:Y:S04]  /*11bf0*/  STS.U16 [R6+UR4+0x2680], R64 ;  /* 0x0026804006007988 */ /* 0x000fe80008000404 */
        /* <DEDUP_REMOVED lines=9> */
[----:B------:R-:W-:Y:S01]  /*11c90*/  STS.U16 [R6+UR4+0x6e80], R223 ;  /* 0x006e80df06007988 */ /* 0x000fe20008000404 */
[----:B------:R-:W-:Y:S01]  /*11ca0*/  PRMT R18, RZ, 0x7610, R18 ;  /* 0x00007610ff127816 */ /* 0x000fe20000000012 */
[----:B------:R-:W-:-:S05]  /*11cb0*/  @!P0 IMAD.MOV.U32 R17, RZ, RZ, R42 ;  /* 0x000000ffff118224 */ /* 0x000fca00078e002a */
[----:B------:R-:W4:Y:S04]  /*11cc0*/  @!P0 LDG.E.U16 R18, desc[UR6][R16.64] ;  /* 0x0000000610128981 */ /* 0x000f28000c1e1500 */
[----:B---3--:R0:W-:Y:S04]  /*11cd0*/  STS.U16 [R4+UR4+0x300], R20 ;  /* 0x0003001404007988 */ /* 0x0081e80008000404 */
[----:B------:R1:W-:Y:S04]  /*11ce0*/  STS.U16 [R4+UR4+0x2300], R9 ;  /* 0x0023000904007988 */ /* 0x0003e80008000404 */
[----:B------:R3:W-:Y:S04]  /*11cf0*/  STS.U16 [R4+UR4+0x4300], R3 ;  /* 0x0043000304007988 */ /* 0x0007e80008000404 */
[----:B0-----:R-:W4:Y:S04]  /*11d00*/  LDL.LU R20, [R1+0x1f1c] ;  /* 0x001f1c0001147983 */ /* 0x001f280000300800 */
[----:B-1----:R-:W4:Y:S04]  /*11d10*/  LDL.LU R9, [R1+0x1f18] ;  /* 0x001f180001097983 */ /* 0x002f280000300800 */
[----:B---3--:R-:W3:Y:S04]  /*11d20*/  LDL.LU R3, [R1+0x1f14] ;  /* 0x001f140001037983 */ /* 0x008ee80000300800 */
[----:B------:R0:W-:Y:S04]  /*11d30*/  STS.U16 [R4+UR4+0x6300], R0 ;  /* 0x0063000004007988 */ /* 0x0001e80008000404 */
        /* <DEDUP_REMOVED lines=12> */
[----:B0-----:R-:W4:Y:S04]  /*11e00*/  LDL.LU R0, [R1+0x1f10] ;  /* 0x001f100001007983 */ /* 0x001f280000300800 */
[----:B--2---:R-:W-:Y:S04]  /*11e10*/  STS.U16 [R2+UR4+0x380], R145 ;  /* 0x0003809102007988 */ /* 0x004fe80008000404 */
        /* <DEDUP_REMOVED lines=14> */
[----:B------:R3:W-:Y:S02]  /*11f00*/  STS.U16 [R2+UR4+0x6f80], R211 ;  /* 0x006f80d302007988 */ /* 0x0007e40008000404 */
[----:B---3--:R-:W-:-:S02]  /*11f10*/  LOP3.LUT R2, R3, 0x20, RZ, 0x3c, !PT ;  /* 0x0000002003027812 */ /* 0x008fc400078e3cff */
        /* <DEDUP_REMOVED lines=47> */
[----:B------:R-:W-:Y:S04]  /*12210*/  STL [R1+0x153c], R3 ;  /* 0x00153c0301007387 */ /* 0x000fe80000100800 */
[----:B------:R-:W-:Y:S04]  /*12220*/  STS.U16 [R2+UR4+0x9d00], R163 ;  /* 0x009d00a302007988 */ /* 0x000fe80008000404 */
[----:B------:R-:W-:Y:S04]  /*12230*/  STS.U16 [R2+UR4+0x9f00], R162 ;  /* 0x009f00a202007988 */ /* 0x000fe80008000404 */
[----:B------:R-:W-:Y:S04]  /*12240*/  STL [R1+0x1ae8], R50 ;  /* 0x001ae83201007387 */ /* 0x000fe80000100800 */
[----:B------:R-:W-:Y:S04]  /*12250*/  STS.U16 [R2+UR4+0xa100], R161 ;  /* 0x00a100a102007988 */ /* 0x000fe80008000404 */
[----:B------:R-:W-:Y:S04]  /*12260*/  STL.64 [R1+0x1ae0], R48 ;  /* 0x001ae03001007387 */ /* 0x000fe80000100a00 */
        /* <DEDUP_REMOVED lines=24> */
[----:B----4-:R-:W-:Y:S04]  /*123f0*/  STL [R1+0x1a78], R20 ;  /* 0x001a781401007387 */ /* 0x010fe80000100800 */
[----:B------:R-:W-:Y:S04]  /*12400*/  STS.U16 [R2+UR4+0xbb00], R19 ;  /* 0x00bb001302007988 */ /* 0x000fe80008000404 */
[----:B------:R0:W-:Y:S04]  /*12410*/  STS.U16 [R2+UR4+0xbd00], R18 ;  /* 0x00bd001202007988 */ /* 0x0001e80008000404 */
[----:B------:R-:W2:Y:S01]  /*12420*/  LDL.LU.64 R16, [R1+0xc00] ;  /* 0x000c000001107983 */ /* 0x000ea20000300a00 */
[----:B------:R1:W-:Y:S06]  /*12430*/  MEMBAR.ALL.CTA ;  /* 0x0000000000007992 */ /* 0x0003ec0000008000 */
[----:B-1----:R-:W1:Y:S04]  /*12440*/  FENCE.VIEW.ASYNC.S ;  /* 0x00000000000073c6 */ /* 0x002e680000000000 */
[----:B0-----:R-:W2:Y:S04]  /*12450*/  LDL.LU.64 R18, [R1+0xc08] ;  /* 0x000c080001127983 */ /* 0x001ea80000300a00 */
[----:B------:R-:W2:Y:S04]  /*12460*/  LDL.LU.64 R20, [R1+0xc10] ;  /* 0x000c100001147983 */ /* 0x000ea80000300a00 */
        /* <DEDUP_REMOVED lines=60> */
[----:B------:R-:W2:Y:S01]  /*12830*/  LDL.LU.64 R142, [R1+0xdf8] ;  /* 0x000df800018e7983 */ /* 0x000ea20000300a00 */
[----:B-1----:R-:W-:Y:S06]  /*12840*/  BAR.SYNC.DEFER_BLOCKING 0x0 ;  /* 0x0000000000007b1d */ /* 0x002fec0000010000 */
[----:B------:R-:W-:Y:S01]  /*12850*/  UMOV UR13, 0x40000040 ;  /* 0x40000040000d7882 */ /* 0x000fe20000000000 */
[----:B--2---:R-:W-:-:S06]  /*12860*/  WARPGROUP.ARRIVE ;  /* 0x00000000000079c5 */ /* 0x004fcc0000000000 */
[----:B------:R-:W-:Y:S03]  /*12870*/  HGMMA.64x256x16.F32 R16, gdesc[UR12].tnspA, R16, gsb0 ;  /* 0x23e000000c1079f0 */ /* 0x000fe60008000810 */
[----:B------:R-:W-:Y:S02]  /*12880*/  WARPGROUP.DEPBAR.LE gsb0, 0x0 ;  /* 0x00008000000079c5 */ /* 0x000fe40000010000 */
[----:B------:R-:W-:-:S15]  /*12890*/  WARPGROUP.ARRIVE ;  /* 0x00000000000079c5 */ /* 0x000fde0000000000 */
[----:B------:R-:W-:-:S08]  /*128a0*/  NOP ;  /* 0x0000000000007918 */ /* 0x000fd00000000000 */
[----:B------:R-:W-:Y:S03]  /*128b0*/  HGMMA.64x256x16.F32 R16, gdesc[UR8].tnspA, R16, gsb0 ;  /* 0x23e00000081079f0 */ /* 0x000fe60008000810 */
[----:B------:R-:W-:Y:S02]  /*128c0*/  WARPGROUP.DEPBAR.LE gsb0, 0x0 ;  /* 0x00008000000079c5 */ /* 0x000fe40000010000 */
[----:B------:R-:W-:Y:S04]  /*128d0*/  STL.64 [R1+0xc00], R16 ;  /* 0x000c001001007387 */ /* 0x000fe80000100a00 */
[----:B------:R-:W-:Y:S04]  /*128e0*/  STL.64 [R1+0xc08], R18 ;  /* 0x000c081201007387 */ /* 0x000fe80000100a00 */
[----:B------:R-:W-:Y:S04]  /*128f0*/  STL.64 [R1+0xc10], R20 ;  /* 0x000c101401007387 */ /* 0x000fe80000100a00 */
[----:B------:R-:W-:Y:S04]  /*12900*/  STL.64 [R1+0xc18], R22 ;  /* 0x000c181601007387 */ /* 0x000fe80000100a00 */
[----:B------:R0:W-:Y:S04]  /*12910*/  STL.64 [R1+0xc20], R24 ;  /* 0x000c201801007387 */ /* 0x0001e80000100a00 */
        /* <DEDUP_REMOVED lines=59> */
[----:B------:R-:W2:Y:S01]  /*12cd0*/  LDL.LU R145, [R1+0x14d4] ;  /* 0x0014d40001917983 */ /* 0x000ea20000300800 */
[----:B------:R-:W-:-:S03]  /*12ce0*/  IMAD.MOV.U32 R168, RZ, RZ, R24 ;  /* 0x000000ffffa87224 */ /* 0x000fc600078e0018 */
[----:B------:R-:W-:Y:S01]  /*12cf0*/  STL.64 [R1+0x1f08], R150 ;  /* 0x001f089601007387 */ /* 0x000fe20000100a00 */
[----:B------:R-:W-:-:S03]  /*12d00*/  IMAD.MOV.U32 R169, RZ, RZ, R26 ;  /* 0x000000ffffa97224 */ /* 0x000fc600078e001a */
[----:B------:R-:W-:Y:S04]  /*12d10*/  STL.64 [R1+0x1f00], R148 ;  /* 0x001f009401007387 */ /* 0x000fe80000100a00 */
[----:B------:R-:W-:Y:S01]  /*12d20*/  STL.64 [R1+0x1ef8], R146 ;  /* 0x001ef89201007387 */ /* 0x000fe20000100a00 */
[----:B------:R-:W-:Y:S02]  /*12d30*/  IMAD.MOV.U32 R152, RZ, RZ, R57 ;  /* 0x000000ffff987224 */ /* 0x000fe400078e0039 */
[----:B------:R-:W-:Y:S02]  /*12d40*/  IMAD.MOV.U32 R153, RZ, RZ, R59 ;  /* 0x000000ffff997224 */ /* 0x000fe400078e003b */
[----:B------:R-:W-:Y:S02]  /*12d50*/  IMAD.MOV.U32 R184, RZ, RZ, R61 ;  /* 0x000000ffffb87224 */ /* 0x000fe400078e003d */
[----:B------:R-:W-:-:S02]  /*12d60*/  IMAD.MOV.U32 R160, RZ, RZ, R60 ;  /* 0x000000ffffa07224 */ /* 0x000fc400078e003c */
[----:B------:R-:W-:Y:S02]  /*12d70*/  IMAD.MOV.U32 R185, RZ, RZ, R63 ;  /* 0x000000ffffb97224 */ /* 0x000fe400078e003f */
[----:B------:R-:W-:Y:S02]  /*12d80*/  IMAD.MOV.U32 R161, RZ, RZ, R62 ;  /* 0x000000ffffa17224 */ /* 0x000fe400078e003e */
        /* <DEDUP_REMOVED lines=9> */
[----:B------:R-:W-:Y:S01]  /*12e20*/  IMAD.MOV.U32 R245, RZ, RZ, R74 ;  /* 0x000000fffff57224 */ /* 0x000fe200078e004a */
[----:B--2---:R2:W-:Y:S04]  /*12e30*/  STL [R1+0x1ef0], R145 ;  /* 0x001ef09101007387 */ /* 0x0045e80000100800 */
[----:B0-----:R-:W2:Y:S04]  /*12e40*/  LDL.LU.64 R24, [R1+0xa00] ;  /* 0x000a000001187983 */ /* 0x001ea80000300a00 */
[----:B-1----:R-:W2:Y:S04]  /*12e50*/  LDL.LU.64 R26, [R1+0xa08] ;  /* 0x000a0800011a7983 */ /* 0x002ea80000300a00 */
[----:B------:R-:W2:Y:S04]  /*12e60*/  LDL.LU.64 R28, [R1+0xa10] ;  /* 0x000a1000011c7983 */ /* 0x000ea80000300a00 */
[----:B---3--:R-:W3:Y:S04]  /*12e70*/  LDL.LU.64 R30, [R1+0xa18] ;  /* 0x000a1800011e7983 */ /* 0x008ee80000300a00 */
[----:B----4-:R-:W3:Y:S04]  /*12e80*/  LDL.LU.64 R32, [R1+0xa20] ;  /* 0x000a200001207983 */ /* 0x010ee80000300a00 */
[----:B------:R-:W3:Y:S04]  /*12e90*/  LDL.LU.64 R34, [R1+0xa28] ;  /* 0x000a280001227983 */ /* 0x000ee80000300a00 */
        /* <DEDUP_REMOVED lines=54> */
[----:B--2---:R-:W3:Y:S04]  /*13200*/  LDL.LU.64 R144, [R1+0xbe0] ;  /* 0x000be00001907983 */ /* 0x004ee80000300a00 */
[----:B------:R-:W3:Y:S04]  /*13210*/  LDL.LU.64 R146, [R1+0xbe8] ;  /* 0x000be80001927983 */ /* 0x000ee80000300a00 */
[----:B------:R-:W3:Y:S04]  /*13220*/  LDL.LU.64 R148, [R1+0xbf0] ;  /* 0x000bf00001947983 */ /* 0x000ee80000300a00 */
[----:B------:R-:W3:Y:S01]  /*13230*/  LDL.LU.64 R150, [R1+0xbf8] ;  /* 0x000bf80001967983 */ /* 0x000ee20000300a00 */
[----:B------:R-:W-:Y:S01]  /*13240*/  UIADD3.64 UR48, UR8, 0x80, URZ ;  /* 0x0000008008307897 */ /* 0x000fe2000fffe03f */
[----:B------:R-:W-:Y:S01]  /*13250*/  UMOV UR50, UR14 ;  /* 0x0000000e00327c82 */ /* 0x000fe20008000000 */
[----:B------:R-:W-:Y:S01]  /*13260*/  UMOV UR51, UR15 ;  /* 0x0000000f00337c82 */ /* 0x000fe20008000000 */
[----:B------:R-:W-:-:S02]  /*13270*/  IMAD.MOV.U32 R197, RZ, RZ, R22 ;  /* 0x000000ffffc57224 */ /* 0x000fc400078e0016 */
[----:B------:R-:W-:Y:S02]  /*13280*/  IMAD.MOV.U32 R176, RZ, RZ, R21 ;  /* 0x000000ffffb07224 */ /* 0x000fe400078e0015 */
[----:B------:R-:W-:Y:S01]  /*13290*/  IMAD.MOV.U32 R177, RZ, RZ, R23 ;  /* 0x000000ffffb17224 */ /* 0x000fe200078e0017 */
        /* <DEDUP_REMOVED lines=20> */
[----:B------:R-:W-:Y:S01]  /*133e0*/  STL [R1+0x1540], R245 ;  /* 0x001540f501007387 */ /* 0x000fe20000100800 */
[----:B---3--:R-:W-:-:S06]  /*133f0*/  WARPGROUP.ARRIVE ;  /* 0x00000000000079c5 */ /* 0x008fcc0000000000 */
[----:B------:R-:W-:Y:S03]  /*13400*/  HGMMA.64x256x16.F32 R24, gdesc[UR48].tnspA, R24, gsb0 ;  /* 0x23e00000301879f0 */ /* 0x000fe60008000818 */
[----:B------:R-:W-:Y:S02]  /*13410*/  WARPGROUP.DEPBAR.LE gsb0, 0x0 ;  /* 0x00008000000079c5 */ /* 0x000fe40000010000 */
        /* <DEDUP_REMOVED lines=64> */
[----:B0-----:R-:W2:Y:S04]  /*13820*/  LDL.LU.64 R150, [R1+0x1f08] ;  /* 0x001f080001967983 */ /* 0x001ea80000300a00 */
[----:B------:R-:W3:Y:S04]  /*13830*/  LDL.LU.64 R148, [R1+0x1f00] ;  /* 0x001f000001947983 */ /* 0x000ee80000300a00 */
[----:B------:R-:W4:Y:S04]  /*13840*/  LDL.LU.64 R146, [R1+0x1ef8] ;  /* 0x001ef80001927983 */ /* 0x000f280000300a00 */
[----:B------:R-:W2:Y:S01]  /*13850*/  LDL.LU R145, [R1+0x1ef0] ;  /* 0x001ef00001917983 */ /* 0x000ea20000300800 */
[----:B------:R-:W-:-:S03]  /*13860*/  IMAD.MOV.U32 R196, RZ, RZ, R20 ;  /* 0x000000ffffc47224 */ /* 0x000fc600078e0014 */
        /* <DEDUP_REMOVED lines=61> */
[----:B------:R-:W3:Y:S01]  /*13c40*/  LDL.LU.64 R142, [R1+0x7e8] ;  /* 0x0007e800018e7983 */ /* 0x000ee20000300a00 */
[----:B----4-:R-:W-:-:S02]  /*13c50*/  IMAD.MOV.U32 R235, RZ, RZ, R146 ;  /* 0x000000ffffeb7224 */ /* 0x010fc400078e0092 */
[----:B------:R-:W-:Y:S01]  /*13c60*/  IMAD.MOV.U32 R236, RZ, RZ, R147 ;  /* 0x000000ffffec7224 */ /* 0x000fe200078e0093 */
[----:B--2---:R-:W-:Y:S02]  /*13c70*/  R2UR UR49, R145 ;  /* 0x00000000913172ca */ /* 0x004fe400000e0000 */
[----:B------:R-:W2:Y:S04]  /*13c80*/  LDL.LU.64 R144, [R1+0x7f0] ;  /* 0x0007f00001907983 */ /* 0x000ea80000300a00 */
[----:B------:R-:W4:Y:S04]  /*13c90*/  LDL.LU.64 R146, [R1+0x7f8] ;  /* 0x0007f80001927983 */ /* 0x000f280000300a00 */
[----:B----4-:R-:W-:Y:S04]  /*13ca0*/  STL.64 [R1+0x1ce8], R146 ;  /* 0x001ce89201007387 */ /* 0x010fe80000100a00 */
[----:B--2---:R-:W-:Y:S04]  /*13cb0*/  STL.64 [R1+0x1ce0], R144 ;  /* 0x001ce09001007387 */ /* 0x004fe80000100a00 */
[----:B---3--:R-:W-:Y:S04]  /*13cc0*/  STL.64 [R1+0x1cd8], R142 ;  /* 0x001cd88e01007387 */ /* 0x008fe80000100a00 */
        /* <DEDUP_REMOVED lines=64> */
[----:B------:R-:W2:Y:S04]  /*140d0*/  LDL.LU.64 R26, [R1+0x818] ;  /* 0x00081800011a7983 */ /* 0x000ea80000300a00 */
        /* <DEDUP_REMOVED lines=60> */
[----:B--2---:R-:W-:Y:S04]  /*144a0*/  STL.64 [R1+0x1ee8], R146 ;  /* 0x001ee89201007387 */ /* 0x004fe80000100a00 */
[----:B----4-:R-:W-:Y:S04]  /*144b0*/  STL.64 [R1+0x1ee0], R144 ;  /* 0x001ee09001007387 */ /* 0x010fe80000100a00 */
        /* <DEDUP_REMOVED lines=126> */
[----:B------:R-:W-:Y:S01]  /*14ca0*/  UIADD3.64 UR52, UR8, 0x100, URZ ;  /* 0x0000010008347897 */ /* 0x000fe2000fffe03f */
[----:B------:R-:W-:Y:S01]  /*14cb0*/  UMOV UR54, UR10 ;  /* 0x0000000a00367c82 */ /* 0x000fe20008000000 */
[----:B------:R-:W-:Y:S01]  /*14cc0*/  UMOV UR55, UR11 ;  /* 0x0000000b00377c82 */ /* 0x000fe20008000000 */
[----:B------:R-:W-:Y:S01]  /*14cd0*/  IMAD.MOV.U32 R205, RZ, RZ, R19 ;  /* 0x000000ffffcd7224 */ /* 0x000fe200078e0013 */
[----:B--2---:R-:W-:-:S06]  /*14ce0*/  WARPGROUP.ARRIVE ;  /* 0x00000000000079c5 */ /* 0x004fcc0000000000 */
        /* <DEDUP_REMOVED lines=96> */
[----:B------:R-:W-:-:S03]  /*152f0*/  IMAD.MOV.U32 R247, RZ, RZ, R78 ;  /* 0x000000fffff77224 */ /* 0x000fc600078e004e */
        /* <DEDUP_REMOVED lines=11> */
[----:B------:R-:W-:Y:S02]  /*153b0*/  IMAD.MOV.U32 R211, RZ, RZ, R71 ;  /* 0x000000ffffd37224 */ /* 0x000fe400078e0047 */
[----:B------:R-:W-:Y:S01]  /*153c0*/  IMAD.MOV.U32 R191, RZ, RZ, R70 ;  /* 0x000000ffffbf7224 */ /* 0x000fe200078e0046 */
[----:B------:R-:W2:Y:S01]  /*153d0*/  LDL.LU.64 R74, [R1+0x1dc8] ;  /* 0x001dc800014a7983 */ /* 0x000ea20000300a00 */
[----:B------:R-:W-:Y:S02]  /*153e0*/  IMAD.MOV.U32 R210, RZ, RZ, R69 ;  /* 0x000000ffffd27224 */ /* 0x000fe400078e0045 */
[----:B------:R-:W-:Y:S01]  /*153f0*/  IMAD.MOV.U32 R190, RZ, RZ, R68 ;  /* 0x000000ffffbe7224 */ /* 0x000fe200078e0044 */
[----:B------:R-:W2:Y:S01]  /*15400*/  LDL.LU.64 R72, [R1+0x1dc0] ;  /* 0x001dc00001487983 */ /* 0x000ea20000300a00 */
[----:B------:R-:W-:Y:S02]  /*15410*/  IMAD.MOV.U32 R187, RZ, RZ, R67 ;  /* 0x000000ffffbb7224 */ /* 0x000fe400078e0043 */
[----:B------:R-:W-:Y:S01]  /*15420*/  IMAD.MOV.U32 R163, RZ, RZ, R66 ;  /* 0x000000ffffa37224 */ /* 0x000fe200078e0042 */
[----:B------:R-:W2:Y:S01]  /*15430*/  LDL.LU.64 R70, [R1+0x1db8] ;  /* 0x001db80001467983 */ /* 0x000ea20000300a00 */
[----:B------:R-:W-:-:S02]  /*15440*/  IMAD.MOV.U32 R186, RZ, RZ, R65 ;  /* 0x000000ffffba7224 */ /* 0x000fc400078e0041 */
[----:B------:R-:W-:Y:S01]  /*15450*/  IMAD.MOV.U32 R162, RZ, RZ, R64 ;  /* 0x000000ffffa27224 */ /* 0x000fe200078e0040 */
[----:B------:R-:W2:Y:S01]  /*15460*/  LDL.LU.64 R68, [R1+0x1db0] ;  /* 0x001db00001447983 */ /* 0x000ea20000300a00 */
[----:B------:R-:W-:-:S03]  /*15470*/  IMAD.MOV.U32 R155, RZ, RZ, R63 ;  /* 0x000000ffff9b7224 */ /* 0x000fc600078e003f */
[----:B------:R-:W2:Y:S01]  /*15480*/  LDL.LU.64 R66, [R1+0x1da8] ;  /* 0x001da80001427983 */ /* 0x000ea20000300a00 */
[----:B------:R-:W-:-:S03]  /*15490*/  IMAD.MOV.U32 R154, RZ, RZ, R61 ;  /* 0x000000ffff9a7224 */ /* 0x000fc600078e003d */
[----:B------:R-:W2:Y:S04]  /*154a0*/  LDL.LU.64 R64, [R1+0x1da0] ;  /* 0x001da00001407983 */ /* 0x000ea80000300a00 */
[----:B------:R-:W2:Y:S04]  /*154b0*/  LDL.LU.64 R62, [R1+0x1d98] ;  /* 0x001d9800013e7983 */ /* 0x000ea80000300a00 */
[----:B------:R-:W2:Y:S04]  /*154c0*/  LDL.LU.64 R60, [R1+0x1d90] ;  /* 0x001d9000013c7983 */ /* 0x000ea80000300a00 */
[----:B------:R-:W2:Y:S04]  /*154d0*/  LDL.LU.64 R58, [R1+0x1d88] ;  /* 0x001d8800013a7983 */ /* 0x000ea80000300a00 */
[----:B------:R-:W2:Y:S01]  /*154e0*/  LDL.LU.64 R56, [R1+0x1d80] ;  /* 0x001d800001387983 */ /* 0x000ea20000300a00 */
[----:B------:R-:W-:-:S03]  /*154f0*/  IMAD.MOV.U32 R19, RZ, RZ, R47 ;  /* 0x000000ffff137224 */ /* 0x000fc600078e002f */
        /* <DEDUP_REMOVED lines=25> */
[----:B------:R-:W2:Y:S04]  /*15690*/  LDL.LU.64 R24, [R1+0x1d00] ;  /* 0x001d000001187983 */ /* 0x000ea80000300a00 */
[----:B------:R-:W2:Y:S04]  /*156a0*/  LDL.LU.64 R22, [R1+0x1cf8] ;  /* 0x001cf80001167983 */ /* 0x000ea80000300a00 */
[----:B------:R-:W2:Y:S01]  /*156b0*/  LDL.LU.64 R20, [R1+0x1cf0] ;  /* 0x001cf00001147983 */ /* 0x000ea20000300a00 */
[----:B------:R-:W-:Y:S01]  /*156c0*/  UIADD3.64 UR56, UR8, 0x180, URZ ;  /* 0x0000018008387897 */ /* 0x000fe2000fffe03f */
[----:B------:R-:W-:Y:S01]  /*156d0*/  UMOV UR58, UR14 ;  /* 0x0000000e003a7c82 */ /* 0x000fe20008000000 */
[----:B------:R-:W-:Y:S01]  /*156e0*/  UMOV UR59, UR15 ;  /* 0x0000000f003b7c82 */ /* 0x000fe20008000000 */
[----:B------:R-:W-:Y:S01]  /*156f0*/  UMOV UR18, UR10 ;  /* 0x0000000a00127c82 */ /* 0x000fe20008000000 */
[----:B------:R-:W-:Y:S01]  /*15700*/  UMOV UR19, UR11 ;  /* 0x0000000b00137c82 */ /* 0x000fe20008000000 */
[----:B--2---:R-:W-:-:S06]  /*15710*/  WARPGROUP.ARRIVE ;  /* 0x00000000000079c5 */ /* 0x004fcc0000000000 */
[----:B------:R-:W-:Y:S03]  /*15720*/  HGMMA.64x256x16.F32 R20, gdesc[UR56].tnspA, R20, gsb0 ;  /* 0x23e00000381479f0 */ /* 0x000fe60008000814 */
[----:B------:R-:W-:Y:S02]  /*15730*/  WARPGROUP.DEPBAR.LE gsb0, 0x0 ;  /* 0x00008000000079c5 */ /* 0x000fe40000010000 */
[----:B------:R-:W-:-:S15]  /*15740*/  WARPGROUP.ARRIVE ;  /* 0x00000000000079c5 */ /* 0x000fde0000000000 */
[----:B------:R-:W-:-:S08]  /*15750*/  NOP ;  /* 0x0000000000007918 */ /* 0x000fd00000000000 */
[----:B------:R-:W-:Y:S01]  /*15760*/  HGMMA.64x256x16.F32 R20, gdesc[UR16].tnspA, R20, gsb0 ;  /* 0x23e00000101479f0 */ /* 0x000fe20008000814 */
[----:B------:R-:W-:Y:S02]  /*15770*/  R2UR UR53, R236 ;  /* 0x00000000ec3572ca */ /* 0x000fe400000e0000 */
        /* <DEDUP_REMOVED lines=130> */
[----:B------:R-:W2:Y:S04]  /*15fa0*/  LDL.LU.64 R24, [R1+0x1b00] ;  /* 0x001b000001187983 */ /* 0x000ea80000300a00 */
[----:B------:R-:W2:Y:S04]  /*15fb0*/  LDL.LU.64 R22, [R1+0x1af8] ;  /* 0x001af80001167983 */ /* 0x000ea80000300a00 */
[----:B------:R-:W2:Y:S01]  /*15fc0*/  LDL.LU.64 R20, [R1+0x1af0] ;  /* 0x001af00001147983 */ /* 0x000ea20000300a00 */
        /* <DEDUP_REMOVED lines=75> */
[----:B0-----:R-:W2:Y:S04]  /*16480*/  LDL.LU R50, [R1+0x1ae8] ;  /* 0x001ae80001327983 */ /* 0x001ea80000300800 */
[----:B------:R-:W3:Y:S04]  /*16490*/  LDL.LU.64 R48, [R1+0x1ae0] ;  /* 0x001ae00001307983 */ /* 0x000ee80000300a00 */
[----:B------:R-:W4:Y:S04]  /*164a0*/  LDL.LU.64 R46, [R1+0x1ad8] ;  /* 0x001ad800012e7983 */ /* 0x000f280000300a00 */
        /* <DEDUP_REMOVED lines=10> */
[----:B------:R-:W4:Y:S01]  /*16550*/  LDL.LU.64 R24, [R1+0x1a80] ;  /* 0x001a800001187983 */ /* 0x000f220000300a00 */
[----:B------:R-:W-:-:S03]  /*16560*/  IMAD.MOV.U32 R238, RZ, RZ, R20 ;  /* 0x000000ffffee7224 */ /* 0x000fc600078e0014 */
[----:B------:R-:W4:Y:S04]  /*16570*/  LDL.LU R20, [R1+0x1a78] ;  /* 0x001a780001147983 */ /* 0x000f280000300800 */
[----:B------:R-:W-:Y:S01]  /*16580*/  STL.64 [R1+0x1a70], R150 ;  /* 0x001a709601007387 */ /* 0x000fe20000100a00 */
[----:B------:R-:W-:Y:S02]  /*16590*/  R2UR UR57, R148 ;  /* 0x00000000943972ca */ /* 0x000fe400000e0000 */
[----:B------:R-:W-:Y:S01]  /*165a0*/  R2UR UR56, R149 ;  /* 0x00000000953872ca */ /* 0x000fe200000e0000 */
[----:B--2---:R-:W-:Y:S04]  /*165b0*/  STL [R1+0x1a68], R50 ;  /* 0x001a683201007387 */ /* 0x004fe80000100800 */
[----:B---3--:R-:W-:Y:S04]  /*165c0*/  STL.64 [R1+0x1a60], R48 ;  /* 0x001a603001007387 */ /* 0x008fe80000100a00 */
[----:B----4-:R-:W-:Y:S04]  /*165d0*/  STL.64 [R1+0x1a58], R46 ;  /* 0x001a582e01007387 */ /* 0x010fe80000100a00 */
        /* <DEDUP_REMOVED lines=80> */
[----:B------:R-:W-:Y:S01]  /*16ae0*/  HGMMA.64x256x16.F32 R24, gdesc[UR28].tnspA, R24, gsb0 ;  /* 0x23e000001c1879f0 */ /* 0x000fe20008000818 */
[----:B------:R-:W-:Y:S02]  /*16af0*/  IMAD.MOV.U32 R252, RZ, RZ, R21 ;  /* 0x000000fffffc7224 */ /* 0x000fe400078e0015 */
        /* <DEDUP_REMOVED lines=65> */
[----:B------:R-:W-:Y:S01]  /*16f10*/  STL.64 [R1+0x5e0], R144 ;  /* 0x0005e09001007387 */ /* 0x000fe20000100a00 */
[----:B------:R-:W-:-:S03]  /*16f20*/  IMAD.MOV.U32 R21, RZ, RZ, R50 ;  /* 0x000000ffff157224 */ /* 0x000fc600078e0032 */
[----:B------:R-:W-:Y:S04]  /*16f30*/  STL.64 [R1+0x5e8], R146 ;  /* 0x0005e89201007387 */ /* 0x000fe80000100a00 */
[----:B------:R-:W-:Y:S04]  /*16f40*/  STL.64 [R1+0x5f0], R148 ;  /* 0x0005f09401007387 */ /* 0x000fe80000100a00 */
[----:B------:R0:W-:Y:S01]  /*16f50*/  STL.64 [R1+0x5f8], R150 ;  /* 0x0005f89601007387 */ /* 0x0001e20000100a00 */
[----:B------:R-:W-:-:S03]  /*16f60*/  IMAD.MOV.U32 R173, RZ, RZ, R31 ;  /* 0x000000ffffad7224 */ /* 0x000fc600078e001f */
[----:B0-----:R-:W2:Y:S04]  /*16f70*/  LDL.LU.64 R150, [R1+0x1a70] ;  /* 0x001a700001967983 */ /* 0x001ea80000300a00 */
[----:B------:R-:W3:Y:S04]  /*16f80*/  LDL.LU R50, [R1+0x1a68] ;  /* 0x001a680001327983 */ /* 0x000ee80000300800 */
[----:B------:R-:W4:Y:S04]  /*16f90*/  LDL.LU.64 R48, [R1+0x1a60] ;  /* 0x001a600001307983 */ /* 0x000f280000300a00 */
        /* <DEDUP_REMOVED lines=35> */
[----:B---3--:R-:W-:Y:S02]  /*171d0*/  IMAD.MOV.U32 R17, RZ, RZ, R50 ;  /* 0x000000ffff117224 */ /* 0x008fe400078e0032 */
[----:B----4-:R-:W-:-:S02]  /*171e0*/  IMAD.MOV.U32 R16, RZ, RZ, R49 ;  /* 0x000000ffff107224 */ /* 0x010fc400078e0031 */
[----:B------:R-:W-:Y:S02]  /*171f0*/  IMAD.MOV.U32 R18, RZ, RZ, R48 ;  /* 0x000000ffff127224 */ /* 0x000fe400078e0030 */
[----:B--2---:R-:W-:Y:S02]  /*17200*/  IMAD.MOV.U32 R184, RZ, RZ, R47 ;  /* 0x000000ffffb87224 */ /* 0x004fe400078e002f */
        /* <DEDUP_REMOVED lines=23> */
[----:B------:R-:W2:Y:S04]  /*17380*/  LDL.LU.64 R24, [R1] ;  /* 0x0000000001187983 */ /* 0x000ea80000300a00 */
        /* <DEDUP_REMOVED lines=57> */
[----:B------:R-:W3:Y:S01]  /*17720*/  LDL.LU.64 R140, [R1+0x1d0] ;  /* 0x0001d000018c7983 */ /* 0x000ee20000300a00 */
[----:B------:R-:W-:-:S03]  /*17730*/  IMAD.MOV.U32 R217, RZ, RZ, R150 ;  /* 0x000000ffffd97224 */ /* 0x000fc600078e0096 */
[----:B------:R-:W4:Y:S01]  /*17740*/  LDL.LU.64 R142, [R1+0x1d8] ;  /* 0x0001d800018e7983 */ /* 0x000f220000300a00 */
[----:B------:R-:W-:-:S03]  /*17750*/  IMAD.MOV.U32 R228, RZ, RZ, R151 ;  /* 0x000000ffffe47224 */ /* 0x000fc600078e0097 */
        /* <DEDUP_REMOVED lines=138> */
[----:B------:R-:W-:Y:S02]  /*18000*/  R2UR UR48, R9 ;  /* 0x00000000093072ca */ /* 0x000fe400000e0000 */
[----:B------:R-:W0:Y:S01]  /*18010*/  LDC R9, c[0x0][0x238] ;  /* 0x00008e00ff097b82 */ /* 0x000e220000000800 */
[----:B------:R-:W-:Y:S02]  /*18020*/  WARPGROUP.DEPBAR.LE gsb0, 0x0 ;  /* 0x00008000000079c5 */ /* 0x000fe40000010000 */
[----:B------:R-:W-:-:S15]  /*18030*/  WARPGROUP.ARRIVE ;  /* 0x00000000000079c5 */ /* 0x000fde0000000000 */
[----:B------:R-:W-:-:S07]  /*18040*/  NOP ;  /* 0x0000000000007918 */ /* 0x000fce0000000000 */
[----:B------:R-:W-:Y:S01]  /*18050*/  HGMMA.64x256x16.F32 R24, gdesc[UR40].tnspA, R24, gsb0 ;  /* 0x23e00000281879f0 */ /* 0x000fe20008000818 */
[----:B------:R-:W-:Y:S01]  /*18060*/  R2UR UR52, R235 ;  /* 0x00000000eb3472ca */ /* 0x000fe200000e0000 */
[----:B0-----:R-:W-:Y:S02]  /*18070*/  IMAD.SHL.U32 R9, R9, 0x20, RZ ;  /* 0x0000002009097824 */ /* 0x001fe400078e00ff */
[----:B------:R-:W-:Y:S02]  /*18080*/  IMAD.MOV.U32 R244, RZ, RZ, R217 ;  /* 0x000000fffff47224 */ /* 0x000fe400078e00d9 */
[----:B------:R-:W-:Y:S02]  /*18090*/  IMAD.SHL.U32 R9, R9, 0x2, RZ ;  /* 0x0000000209097824 */ /* 0x000fe400078e00ff */
[----:B------:R-:W-:Y:S02]  /*180a0*/  IMAD.MOV.U32 R217, RZ, RZ, R208 ;  /* 0x000000ffffd97224 */ /* 0x000fe400078e00d0 */
[----:B------:R-:W-:-:S02]  /*180b0*/  IMAD.MOV.U32 R208, RZ, RZ, R184 ;  /* 0x000000ffffd07224 */ /* 0x000fc400078e00b8 */
[----:B------:R-:W-:Y:S01]  /*180c0*/  IMAD.MOV.U32 R184, RZ, RZ, R17 ;  /* 0x000000ffffb87224 */ /* 0x000fe200078e0011 */
[----:B------:R-:W-:Y:S01]  /*180d0*/  IADD3 R17, P1, R14, R9, RZ ;  /* 0x000000090e117210 */ /* 0x000fe20007f3e0ff */
[----:B------:R-:W-:Y:S02]  /*180e0*/  IMAD.MOV.U32 R245, RZ, RZ, R228 ;  /* 0x000000fffff57224 */ /* 0x000fe400078e00e4 */
[----:B------:R-:W-:Y:S02]  /*180f0*/  IMAD.MOV.U32 R239, RZ, RZ, R22 ;  /* 0x000000ffffef7224 */ /* 0x000fe400078e0016 */
[----:B------:R-:W-:Y:S02]  /*18100*/  IMAD.MOV.U32 R229, RZ, RZ, R216 ;  /* 0x000000ffffe57224 */ /* 0x000fe400078e00d8 */
[----:B------:R-:W-:Y:S02]  /*18110*/  IMAD.MOV.U32 R228, RZ, RZ, R209 ;  /* 0x000000ffffe47224 */ /* 0x000fe400078e00d1 */
[----:B------:R-:W-:-:S02]  /*18120*/  IMAD.X R14, R15, 0x1, R0, P1 ;  /* 0x000000010f0e7824 */ /* 0x000fc400008e0600 */
[----:B------:R-:W-:Y:S02]  /*18130*/  IMAD.MOV.U32 R216, RZ, RZ, R189 ;  /* 0x000000ffffd87224 */ /* 0x000fe400078e00bd */
[----:B------:R-:W-:Y:S02]  /*18140*/  IMAD.MOV.U32 R15, RZ, RZ, R245 ;  /* 0x000000ffff0f7224 */ /* 0x000fe400078e00f5 */
[----:B------:R-:W-:Y:S02]  /*18150*/  IMAD.MOV.U32 R189, RZ, RZ, R185 ;  /* 0x000000ffffbd7224 */ /* 0x000fe400078e00b9 */
[----:B------:R-:W-:Y:S02]  /*18160*/  IMAD.MOV.U32 R245, RZ, RZ, R244 ;  /* 0x000000fffff57224 */ /* 0x000fe400078e00f4 */
[----:B------:R-:W-:Y:S01]  /*18170*/  IMAD.MOV.U32 R209, RZ, RZ, R18 ;  /* 0x000000ffffd17224 */ /* 0x000fe200078e0012 */
[----:B------:R-:W-:Y:S01]  /*18180*/  IADD3 R18, P2, R10, R9, RZ ;  /* 0x000000090a127210 */ /* 0x000fe20007f5e0ff */
[----:B------:R-:W-:-:S02]  /*18190*/  IMAD.MOV.U32 R185, RZ, RZ, R16 ;  /* 0x000000ffffb97224 */ /* 0x000fc400078e0010 */
[----:B------:R-:W-:Y:S02]  /*181a0*/  IMAD.MOV.U32 R244, RZ, RZ, R229 ;  /* 0x000000fffff47224 */ /* 0x000fe400078e00e5 */
[----:B------:R-:W-:Y:S02]  /*181b0*/  IMAD.MOV.U32 R229, RZ, RZ, R228 ;  /* 0x000000ffffe57224 */ /* 0x000fe400078e00e4 */
[----:B------:R-:W-:Y:S01]  /*181c0*/  IMAD.MOV.U32 R228, RZ, RZ, R217 ;  /* 0x000000ffffe47224 */ /* 0x000fe200078e00d9 */
[----:B------:R-:W-:Y:S01]  /*181d0*/  IADD3 R16, P0, R12, R9, RZ ;  /* 0x000000090c107210 */ /* 0x000fe20007f1e0ff */
[----:B------:R-:W-:Y:S02]  /*181e0*/  IMAD.MOV.U32 R217, RZ, RZ, R216 ;  /* 0x000000ffffd97224 */ /* 0x000fe400078e00d8 */
[----:B------:R-:W-:Y:S02]  /*181f0*/  IMAD.MOV.U32 R216, RZ, RZ, R185 ;  /* 0x000000ffffd87224 */ /* 0x000fe400078e00b9 */
[----:B------:R-:W-:-:S02]  /*18200*/  IMAD.MOV.U32 R185, RZ, RZ, R184 ;  /* 0x000000ffffb97224 */ /* 0x000fc400078e00b8 */
[----:B------:R-:W-:Y:S01]  /*18210*/  IMAD.X R10, R11, 0x1, R0, P2 ;  /* 0x000000010b0a7824 */ /* 0x000fe200010e0600 */
[----:B------:R-:W-:Y:S01]  /*18220*/  IADD3 R15, P2, R15, R9, RZ ;  /* 0x000000090f0f7210 */ /* 0x000fe20007f5e0ff */
[----:B------:R-:W-:Y:S02]  /*18230*/  IMAD.MOV.U32 R184, RZ, RZ, R160 ;  /* 0x000000ffffb87224 */ /* 0x000fe400078e00a0 */
[----:B------:R-:W-:Y:S02]  /*18240*/  IMAD.MOV.U32 R160, RZ, RZ, R169 ;  /* 0x000000ffffa07224 */ /* 0x000fe400078e00a9 */
[----:B------:R-:W-:Y:S02]  /*18250*/  IMAD.MOV.U32 R169, RZ, RZ, R168 ;  /* 0x000000ffffa97224 */ /* 0x000fe400078e00a8 */
[----:B------:R-:W-:Y:S02]  /*18260*/  IMAD.X R12, R13, 0x1, R0, P0 ;  /* 0x000000010d0c7824 */ /* 0x000fe400000e0600 */
[----:B------:R-:W-:-:S02]  /*18270*/  IMAD.MOV.U32 R168, RZ, RZ, R177 ;  /* 0x000000ffffa87224 */ /* 0x000fc400078e00b1 */
[----:B------:R-:W-:Y:S01]  /*18280*/  IMAD.MOV.U32 R177, RZ, RZ, R241 ;  /* 0x000000ffffb17224 */ /* 0x000fe200078e00f1 */
        /* <DEDUP_REMOVED lines=150> */
[----:B------:R-:W2:Y:S04]  /*18bf0*/  LDL.LU.64 R24, [R1+0x1800] ;  /* 0x0018000001187983 */ /* 0x000ea80000300a00 */
[----:B------:R-:W3:Y:S04]  /*18c00*/  LDL R13, [R1+0x14dc] ;  /* 0x0014dc00010d7983 */ /* 0x000ee80000100800 */
[----:B------:R-:W4:Y:S04]  /*18c10*/  LDL.LU R241, [R1+0xf78] ;  /* 0x000f780001f17983 */ /* 0x000f280000300800 */
[----:B------:R0:W-:Y:S04]  /*18c20*/  STL [R1+0xe7c], R15 ;  /* 0x000e7c0f01007387 */ /* 0x0001e80000100800 */
[----:B0-----:R-:W2:Y:S02]  /*18c30*/  LDL.LU R15, [R1+0x14a4] ;  /* 0x0014a400010f7983 */ /* 0x001ea40000300800 */
[----:B--2---:R-:W-:-:S05]  /*18c40*/  IADD3 R15, P6, R15, R9, RZ ;  /* 0x000000090f0f7210 */ /* 0x004fca0007fde0ff */
        /* <DEDUP_REMOVED lines=14> */
[----:B--2---:R-:W-:-:S05]  /*18d30*/  IMAD.X R15, R15, 0x1, R0, P2 ;  /* 0x000000010f0f7824 */ /* 0x004fca00010e0600 */
        /* <DEDUP_REMOVED lines=16> */
[----:B0-----:R-:W2:Y:S01]  /*18e40*/  LDL.LU R15, [R1+0x1490] ;  /* 0x00149000010f7983 */ /* 0x001ea20000300800 */
[----:B------:R-:W-:Y:S01]  /*18e50*/  WARPGROUP.ARRIVE ;  /* 0x00000000000079c5 */ /* 0x000fe20000000000 */
[----:B------:R-:W-:Y:S01]  /*18e60*/  UMOV UR46, UR14 ;  /* 0x0000000e002e7c82 */ /* 0x000fe20008000000 */
[----:B------:R-:W-:-:S04]  /*18e70*/  UMOV UR47, UR15 ;  /* 0x0000000f002f7c82 */ /* 0x000fc80008000000 */
[----:B------:R-:W-:Y:S01]  /*18e80*/  HGMMA.64x256x16.F32 R24, gdesc[UR44].tnspA, R24, gsb0 ;  /* 0x23e000002c1879f0 */ /* 0x000fe20008000818 */
[----:B--2---:R-:W-:-:S05]  /*18e90*/  IMAD.X R15, R15, 0x1, R0, P1 ;  /* 0x000000010f0f7824 */ /* 0x004fca00008e0600 */
[----:B------:R0:W-:Y:S04]  /*18ea0*/  STL [R1+0x1490], R15 ;  /* 0x0014900f01007387 */ /* 0x0001e80000100800 */
[----:B0-----:R-:W2:Y:S01]  /*18eb0*/  LDL.LU R15, [R1+0x1464] ;  /* 0x00146400010f7983 */ /* 0x001ea20000300800 */
[----:B------:R-:W-:Y:S02]  /*18ec0*/  WARPGROUP.DEPBAR.LE gsb0, 0x0 ;  /* 0x00008000000079c5 */ /* 0x000fe40000010000 */
[----:B------:R-:W-:Y:S01]  /*18ed0*/  WARPGROUP.ARRIVE ;  /* 0x00000000000079c5 */ /* 0x000fe20000000000 */
[----:B------:R-:W-:Y:S01]  /*18ee0*/  UMOV UR50, UR10 ;  /* 0x0000000a00327c82 */ /* 0x000fe20008000000 */
[----:B------:R-:W-:-:S13]  /*18ef0*/  UMOV UR51, UR11 ;  /* 0x0000000b00337c82 */ /* 0x000fda0008000000 */
[----:B------:R-:W-:Y:S01]  /*18f00*/  HGMMA.64x256x16.F32 R24, gdesc[UR48].tnspA, R24, gsb0 ;  /* 0x23e00000301879f0 */ /* 0x000fe20008000818 */
[----:B--2---:R-:W-:-:S05]  /*18f10*/  IADD3 R15, P1, R15, R9, RZ ;  /* 0x000000090f0f7210 */ /* 0x004fca0007f3e0ff */
[----:B------:R0:W-:Y:S04]  /*18f20*/  STL [R1+0x1464], R15 ;  /* 0x0014640f01007387 */ /* 0x0001e80000100800 */
[----:B0-----:R-:W2:Y:S01]  /*18f30*/  LDL.LU R15, [R1+0x1488] ;  /* 0x00148800010f7983 */ /* 0x001ea20000300800 */
[----:B------:R-:W-:Y:S02]  /*18f40*/  WARPGROUP.DEPBAR.LE gsb0, 0x0 ;  /* 0x00008000000079c5 */ /* 0x000fe40000010000 */
[----:B--2---:R-:W-:-:S05]  /*18f50*/  IMAD.X R15, R15, 0x1, R0, P4 ;  /* 0x000000010f0f7824 */ /* 0x004fca00020e0600 */
[----:B------:R-:W-:Y:S04]  /*18f60*/  STL [R1+0x1488], R15 ;  /* 0x0014880f01007387 */ /* 0x000fe80000100800 */
[----:B------:R-:W-:Y:S04]  /*18f70*/  STL.64 [R1], R24 ;  /* 0x0000001801007387 */ /* 0x000fe80000100a00 */
        /* <DEDUP_REMOVED lines=134> */
[----:B----4-:R-:W-:-:S02]  /*197e0*/  IMAD.MOV.U32 R168, RZ, RZ, R241 ;  /* 0x000000ffffa87224 */ /* 0x010fc400078e00f1 */
[----:B------:R-:W-:Y:S01]  /*197f0*/  IMAD.MOV.U32 R243, RZ, RZ, R26 ;  /* 0x000000fffff37224 */ /* 0x000fe200078e001a */
[----:B------:R-:W4:Y:S01]  /*19800*/  LDL.LU.64 R30, [R1+0x1618] ;  /* 0x00161800011e7983 */ /* 0x000f220000300a00 */
[----:B------:R-:W-:-:S03]  /*19810*/  IMAD.MOV.U32 R241, RZ, RZ, R24 ;  /* 0x000000fffff17224 */ /* 0x000fc600078e0018 */
[----:B------:R-:W4:Y:S04]  /*19820*/  LDL.LU.64 R28, [R1+0x1610] ;  /* 0x00161000011c7983 */ /* 0x000f280000300a00 */
[----:B------:R-:W4:Y:S04]  /*19830*/  LDL.LU.64 R26, [R1+0x1608] ;  /* 0x00160800011a7983 */ /* 0x000f280000300a00 */
[----:B------:R-:W4:Y:S01]  /*19840*/  LDL.LU.64 R24, [R1+0x1600] ;  /* 0x0016000001187983 */ /* 0x000f220000300a00 */
[----:B------:R-:W-:-:S05]  /*19850*/  VIADD R20, R20, 0x1 ;  /* 0x0000000114147836 */ /* 0x000fca0000000000 */
[----:B---3--:R-:W-:Y:S01]  /*19860*/  ISETP.NE.U32.AND P0, PT, R20, R13, PT ;  /* 0x0000000d1400720c */ /* 0x008fe20003f05070 */
        /* <DEDUP_REMOVED lines=10> */
[--C-:B--2---:R-:W-:Y:S02]  /*19910*/  IMAD.X R134, R134, 0x1, R0.reuse, P1 ;  /* 0x0000000186867824 */ /* 0x104fe400008e0600 */
[----:B------:R-:W-:-:S02]  /*19920*/  IMAD.X R132, R132, 0x1, R0, P5 ;  /* 0x0000000184847824 */ /* 0x000fc400028e0600 */
[--C-:B------:R-:W-:Y:S02]  /*19930*/  IMAD.X R130, R130, 0x1, R0.reuse, P6 ;  /* 0x0000000182827824 */ /* 0x100fe400030e0600 */
[--C-:B------:R-:W-:Y:S02]  /*19940*/  IMAD.X R128, R128, 0x1, R0.reuse, P2 ;  /* 0x0000000180807824 */ /* 0x100fe400010e0600 */
[----:B------:R-:W-:Y:S01]  /*19950*/  IMAD.X R126, R126, 0x1, R0, P3 ;  /* 0x000000017e7e7824 */ /* 0x000fe200018e0600 */
[-C--:B------:R-:W-:Y:S02]  /*19960*/  IADD3 R125, P4, R125, R9.reuse, RZ ;  /* 0x000000097d7d7210 */ /* 0x080fe40007f9e0ff */
[----:B------:R-:W-:-:S03]  /*19970*/  IADD3 R127, P3, R127, R9, RZ ;  /* 0x000000097f7f7210 */ /* 0x000fc60007f7e0ff */
[----:B------:R0:W-:Y:S01]  /*19980*/  STL [R1+0x145c], R125 ;  /* 0x00145c7d01007387 */ /* 0x0001e20000100800 */
[-C--:B------:R-:W-:Y:S02]  /*19990*/  IADD3 R129, P2, R129, R9.reuse, RZ ;  /* 0x0000000981817210 */ /* 0x080fe40007f5e0ff */
[-C--:B------:R-:W-:Y:S01]  /*199a0*/  IADD3 R131, P6, R131, R9.reuse, RZ ;  /* 0x0000000983837210 */ /* 0x080fe20007fde0ff */
[----:B0-----:R-:W4:Y:S04]  /*199b0*/  LDL.LU R125, [R1+0x15fc] ;  /* 0x0015fc00017d7983 */ /* 0x001f280000300800 */
[----:B------:R0:W-:Y:S01]  /*199c0*/  STL [R1+0x1480], R126 ;  /* 0x0014807e01007387 */ /* 0x0001e20000100800 */
[----:B------:R-:W-:-:S03]  /*199d0*/  IADD3 R133, P5, R133, R9, RZ ;  /* 0x0000000985857210 */ /* 0x000fc60007fbe0ff */
[----:B0-----:R-:W4:Y:S04]  /*199e0*/  LDL.LU R126, [R1+0x15f8] ;  /* 0x0015f800017e7983 */ /* 0x001f280000300800 */
[----:B------:R0:W-:Y:S04]  /*199f0*/  STL [R1+0x1454], R127 ;  /* 0x0014547f01007387 */ /* 0x0001e80000100800 */
[----:B0-----:R-:W4:Y:S04]  /*19a00*/  LDL.LU R127, [R1+0x15f4] ;  /* 0x0015f400017f7983 */ /* 0x001f280000300800 */
[----:B------:R0:W-:Y:S01]  /*19a10*/  STL [R1+0x1478], R128 ;  /* 0x0014788001007387 */ /* 0x0001e20000100800 */
[----:B------:R-:W-:-:S03]  /*19a20*/  IADD3 R135, P1, R135, R9, RZ ;  /* 0x0000000987877210 */ /* 0x000fc60007f3e0ff */
[----:B0-----:R-:W4:Y:S04]  /*19a30*/  LDL.LU R128, [R1+0x15f0] ;  /* 0x0015f00001807983 */ /* 0x001f280000300800 */
[----:B------:R0:W-:Y:S01]  /*19a40*/  STL [R1+0x144c], R129 ;  /* 0x00144c8101007387 */ /* 0x0001e20000100800 */
[----:B------:R-:W-:-:S03]  /*19a50*/  IMAD.X R136, R136, 0x1, R0, P4 ;  /* 0x0000000188887824 */ /* 0x000fc600020e0600 */
        /* <DEDUP_REMOVED lines=49> */
[----:B------:R0:W-:Y:S04]  /*19d70*/  STL [R1+0x1430], R146 ;  /* 0x0014309201007387 */ /* 0x0001e80000100800 */
        /* <DEDUP_REMOVED lines=11> */
[----:B------:R-:W2:Y:S04]  /*19e30*/  LDL.LU R160, [R1+0xf68] ;  /* 0x000f680001a07983 */ /* 0x000ea80000300800 */
[----:B------:R0:W-:Y:S04]  /*19e40*/  STL [R1+0x1418], R16 ;  /* 0x0014181001007387 */ /* 0x0001e80000100800 */
[----:B0-----:R-:W3:Y:S02]  /*19e50*/  LDL.LU R16, [R1+0x13ec] ;  /* 0x0013ec0001107983 */ /* 0x001ee40000300800 */
[----:B---3--:R-:W-:-:S05]  /*19e60*/  IADD3 R16, P2, R16, R9, RZ ;  /* 0x0000000910107210 */ /* 0x008fca0007f5e0ff */
[----:B------:R0:W-:Y:S04]  /*19e70*/  STL [R1+0x13ec], R16 ;  /* 0x0013ec1001007387 */ /* 0x0001e80000100800 */
[----:B0-----:R-:W3:Y:S02]  /*19e80*/  LDL.LU R16, [R1+0x1410] ;  /* 0x0014100001107983 */ /* 0x001ee40000300800 */
[----:B---3--:R-:W-:-:S05]  /*19e90*/  IMAD.X R16, R16, 0x1, R0, P6 ;  /* 0x0000000110107824 */ /* 0x008fca00030e0600 */
        /* <DEDUP_REMOVED lines=504> */
[----:B------:R0:W-:Y:S02]  /*1be20*/  STL [R1+0x1170], R16 ;  /* 0x0011701001007387 */ /* 0x0001e40000100800 */
[----:B0-----:R-:W-:Y:S02]  /*1be30*/  IMAD.MOV.U32 R16, RZ, RZ, R11 ;  /* 0x000000ffff107224 */ /* 0x001fe400078e000b */
[----:B------:R-:W-:Y:S02]  /*1be40*/  IMAD.MOV.U32 R11, RZ, RZ, R15 ;  /* 0x000000ffff0b7224 */ /* 0x000fe400078e000f */
[----:B------:R-:W-:Y:S01]  /*1be50*/  IMAD.MOV.U32 R15, RZ, RZ, R245 ;  /* 0x000000ffff0f7224 */ /* 0x000fe200078e00f5 */
[----:B------:R-:W-:Y:S01]  /*1be60*/  IADD3 R16, P6, R16, R9, RZ ;  /* 0x0000000910107210 */ /* 0x000fe20007fde0ff */
[----:B------:R-:W-:Y:S02]  /*1be70*/  IMAD.MOV.U32 R245, RZ, RZ, R244 ;  /* 0x000000fffff57224 */ /* 0x000fe400078e00f4 */
[----:B------:R-:W-:-:S02]  /*1be80*/  IMAD.MOV.U32 R244, RZ, RZ, R185 ;  /* 0x000000fffff47224 */ /* 0x000fc400078e00b9 */
[----:B------:R-:W-:Y:S02]  /*1be90*/  IMAD.MOV.U32 R185, RZ, RZ, R184 ;  /* 0x000000ffffb97224 */ /* 0x000fe400078e00b8 */
[----:B------:R-:W3:Y:S04]  /*1bea0*/  LDL.LU R184, [R1+0xf60] ;  /* 0x000f600001b87983 */ /* 0x000ee80000300800 */
[----:B------:R0:W-:Y:S04]  /*1beb0*/  STL [R1+0x1144], R16 ;  /* 0x0011441001007387 */ /* 0x0001e80000100800 */
[----:B0-----:R-:W4:Y:S02]  /*1bec0*/  LDL.LU R16, [R1+0x1168] ;  /* 0x0011680001107983 */ /* 0x001f240000300800 */
[----:B----4-:R-:W-:-:S05]  /*1bed0*/  IMAD.X R16, R16, 0x1, R0, P5 ;  /* 0x0000000110107824 */ /* 0x010fca00028e0600 */
[----:B------:R0:W-:Y:S04]  /*1bee0*/  STL [R1+0x1168], R16 ;  /* 0x0011681001007387 */ /* 0x0001e80000100800 */
[----:B0-----:R-:W4:Y:S02]  /*1bef0*/  LDL.LU R16, [R1+0x113c] ;  /* 0x00113c0001107983 */ /* 0x001f240000300800 */
[----:B----4-:R-:W-:-:S05]  /*1bf00*/  IADD3 R16, P5, R16, R9, RZ ;  /* 0x0000000910107210 */ /* 0x010fca0007fbe0ff */
        /* <DEDUP_REMOVED lines=81> */
[----:B------:R0:W-:Y:S02]  /*1c420*/  STL [R1+0x10f8], R16 ;  /* 0x0010f81001007387 */ /* 0x0001e40000100800 */
[----:B0-----:R-:W-:Y:S02]  /*1c430*/  IMAD.MOV.U32 R16, RZ, RZ, R11 ;  /* 0x000000ffff107224 */ /* 0x001fe400078e000b */
[----:B------:R-:W-:Y:S02]  /*1c440*/  IMAD.MOV.U32 R11, RZ, RZ, R15 ;  /* 0x000000ffff0b7224 */ /* 0x000fe400078e000f */
[----:B------:R-:W-:Y:S02]  /*1c450*/  IMAD.MOV.U32 R15, RZ, RZ, R245 ;  /* 0x000000ffff0f7224 */ /* 0x000fe400078e00f5 */
[----:B------:R-:W-:Y:S02]  /*1c460*/  IMAD.MOV.U32 R245, RZ, RZ, R185 ;  /* 0x000000fffff57224 */ /* 0x000fe400078e00b9 */
[----:B------:R-:W-:-:S02]  /*1c470*/  IMAD.MOV.U32 R185, RZ, RZ, R197 ;  /* 0x000000ffffb97224 */ /* 0x000fc400078e00c5 */
[----:B------:R-:W4:Y:S02]  /*1c480*/  LDL.LU R197, [R1+0x10cc] ;  /* 0x0010cc0001c57983 */ /* 0x000f240000300800 */
[----:B----4-:R-:W-:-:S05]  /*1c490*/  IADD3 R197, P4, R197, R9, RZ ;  /* 0x00000009c5c57210 */ /* 0x010fca0007f9e0ff */
[----:B------:R0:W-:Y:S04]  /*1c4a0*/  STL [R1+0x10cc], R197 ;  /* 0x0010ccc501007387 */ /* 0x0001e80000100800 */
[----:B0-----:R0:W5:Y:S04]  /*1c4b0*/  LDL.LU R197, [R1+0x1590] ;  /* 0x0015900001c57983 */ /* 0x0011680000300800 */
[----:B------:R-:W4:Y:S02]  /*1c4c0*/  LDL.LU R9, [R1+0x10f0] ;  /* 0x0010f00001097983 */ /* 0x000f240000300800 */
[----:B----4-:R-:W-:-:S05]  /*1c4d0*/  IMAD.X R9, R9, 0x1, R0, P3 ;  /* 0x0000000109097824 */ /* 0x010fca00018e0600 */
[----:B------:R1:W-:Y:S04]  /*1c4e0*/  STL [R1+0x10f0], R9 ;  /* 0x0010f00901007387 */ /* 0x0003e80000100800 */
[----:B-1----:R-:W4:Y:S02]  /*1c4f0*/  LDL.LU R9, [R1+0x10c4] ;  /* 0x0010c40001097983 */ /* 0x002f240000300800 */
[----:B----4-:R-:W-:-:S05]  /*1c500*/  IADD3 R9, P3, R9, UR5, RZ ;  /* 0x0000000509097c10 */ /* 0x010fca000ff7e0ff */
[----:B------:R1:W-:Y:S04]  /*1c510*/  STL [R1+0x10c4], R9 ;  /* 0x0010c40901007387 */ /* 0x0003e80000100800 */
[----:B-1----:R-:W4:Y:S02]  /*1c520*/  LDL.LU R9, [R1+0x10e8] ;  /* 0x0010e80001097983 */ /* 0x002f240000300800 */
        /* <DEDUP_REMOVED lines=30> */
[----:B----4-:R-:W-:-:S05]  /*1c710*/  IADD3.X R9, R9, UR60, RZ, P3, !PT ;  /* 0x0000003c09097c10 */ /* 0x010fca0009ffe4ff */
        /* <DEDUP_REMOVED lines=235> */
[----:B-1----:R-:W4:Y:S01]  /*1d5d0*/  LDL.LU R9, [R1+0xf5c] ;  /* 0x000f5c0001097983 */ /* 0x002f220000300800 */
[----:B------:R-:W-:Y:S02]  /*1d5e0*/  IADD3.X R176, R176, UR60, RZ, P1, !PT ;  /* 0x0000003cb0b07c10 */ /* 0x000fe40008ffe4ff */
[----:B------:R-:W-:Y:S02]  /*1d5f0*/  IADD3 R177, P1, R177, UR5, RZ ;  /* 0x00000005b1b17c10 */ /* 0x000fe4000ff3e0ff */
[----:B------:R-:W-:Y:S02]  /*1d600*/  IADD3.X R168, R168, UR60, RZ, P4, !PT ;  /* 0x0000003ca8a87c10 */ /* 0x000fe4000a7fe4ff */
[----:B------:R-:W-:-:S02]  /*1d610*/  IADD3 R169, P4, R169, UR5, RZ ;  /* 0x00000005a9a97c10 */ /* 0x000fc4000ff9e0ff */
[----:B------:R-:W-:Y:S02]  /*1d620*/  IADD3.X R152, R152, UR60, RZ, P3, !PT ;  /* 0x0000003c98987c10 */ /* 0x000fe40009ffe4ff */
[----:B----4-:R-:W-:-:S05]  /*1d630*/  IADD3 R9, P5, R9, UR5, RZ ;  /* 0x0000000509097c10 */ /* 0x010fca000ffbe0ff */
[----:B------:R1:W-:Y:S04]  /*1d640*/  STL [R1+0xf5c], R9 ;  /* 0x000f5c0901007387 */ /* 0x0003e80000100800 */
[----:B-1----:R-:W4:Y:S04]  /*1d650*/  LDL.LU R9, [R1+0xf58] ;  /* 0x000f580001097983 */ /* 0x002f280000300800 */
[----:B------:R1:W-:Y:S01]  /*1d660*/  STL [R1+0xf80], R176 ;  /* 0x000f80b001007387 */ /* 0x0003e20000100800 */
[----:B------:R-:W-:Y:S02]  /*1d670*/  IADD3 R153, P3, R153, UR5, RZ ;  /* 0x0000000599997c10 */ /* 0x000fe4000ff7e0ff */
[----:B--2---:R-:W-:Y:S01]  /*1d680*/  IADD3.X R160, R160, UR60, RZ, P2, !PT ;  /* 0x0000003ca0a07c10 */ /* 0x004fe200097fe4ff */
[----:B-1----:R0:W5:Y:S04]  /*1d690*/  LDL.LU R176, [R1+0x158c] ;  /* 0x00158c0001b07983 */ /* 0x0021680000300800 */
[----:B------:R1:W-:Y:S01]  /*1d6a0*/  STL [R1+0xf54], R177 ;  /* 0x000f54b101007387 */ /* 0x0003e20000100800 */
[----:B------:R-:W-:-:S02]  /*1d6b0*/  IADD3 R161, P2, R161, UR5, RZ ;  /* 0x00000005a1a17c10 */ /* 0x000fc4000ff5e0ff */
[----:B---3--:R-:W-:Y:S01]  /*1d6c0*/  IADD3.X R184, R184, UR60, RZ, P6, !PT ;  /* 0x0000003cb8b87c10 */ /* 0x008fe2000b7fe4ff */
[----:B-1----:R0:W5:Y:S04]  /*1d6d0*/  LDL.LU R177, [R1+0x1588] ;  /* 0x0015880001b17983 */ /* 0x0021680000300800 */
[----:B------:R1:W-:Y:S01]  /*1d6e0*/  STL [R1+0xf78], R168 ;  /* 0x000f78a801007387 */ /* 0x0003e20000100800 */
[----:B------:R-:W-:-:S03]  /*1d6f0*/  IADD3 R185, P6, R185, UR5, RZ ;  /* 0x00000005b9b97c10 */ /* 0x000fc6000ffde0ff */
[----:B-1----:R0:W5:Y:S04]  /*1d700*/  LDL.LU R168, [R1+0x1584] ;  /* 0x0015840001a87983 */ /* 0x0021680000300800 */
[----:B------:R1:W-:Y:S04]  /*1d710*/  STL [R1+0xf4c], R169 ;  /* 0x000f4ca901007387 */ /* 0x0003e80000100800 */
[----:B-1----:R0:W5:Y:S04]  /*1d720*/  LDL.LU R169, [R1+0x1580] ;  /* 0x0015800001a97983 */ /* 0x0021680000300800 */
[----:B------:R1:W-:Y:S04]  /*1d730*/  STL [R1+0xf70], R152 ;  /* 0x000f709801007387 */ /* 0x0003e80000100800 */
[----:B-1----:R0:W5:Y:S04]  /*1d740*/  LDL.LU R152, [R1+0x157c] ;  /* 0x00157c0001987983 */ /* 0x0021680000300800 */
[----:B------:R1:W-:Y:S01]  /*1d750*/  STL [R1+0xf44], R153 ;  /* 0x000f449901007387 */ /* 0x0003e20000100800 */
[----:B------:R-:W-:-:S03]  /*1d760*/  IADD3.X R189, R189, UR60, RZ, P1, !PT ;  /* 0x0000003cbdbd7c10 */ /* 0x000fc60008ffe4ff */
[----:B-1----:R0:W5:Y:S04]  /*1d770*/  LDL.LU R153, [R1+0x1578] ;  /* 0x0015780001997983 */ /* 0x0021680000300800 */
[----:B------:R1:W-:Y:S01]  /*1d780*/  STL [R1+0xf68], R160 ;  /* 0x000f68a001007387 */ /* 0x0003e20000100800 */
[----:B------:R-:W-:-:S03]  /*1d790*/  IADD3 R208, P1, R208, UR5, RZ ;  /* 0x00000005d0d07c10 */ /* 0x000fc6000ff3e0ff */
        /* <DEDUP_REMOVED lines=9> */
[----:B-1----:R0:W5:Y:S01]  /*1d830*/  LDL.LU R185, [R1+0x1568] ;  /* 0x0015680001b97983 */ /* 0x0021620000300800 */
[----:B------:R-:W-:Y:S02]  /*1d840*/  IADD3 R228, P3, R228, UR5, RZ ;  /* 0x00000005e4e47c10 */ /* 0x000fe4000ff7e0ff */
[----:B------:R-:W-:Y:S02]  /*1d850*/  IADD3.X R229, R229, UR60, RZ, P2, !PT ;  /* 0x0000003ce5e57c10 */ /* 0x000fe400097fe4ff */
[----:B------:R-:W-:Y:S02]  /*1d860*/  IADD3 R244, P2, R244, UR5, RZ ;  /* 0x00000005f4f47c10 */ /* 0x000fe4000ff5e0ff */
[----:B------:R-:W-:Y:S02]  /*1d870*/  IADD3.X R245, R245, UR60, RZ, P6, !PT ;  /* 0x0000003cf5f57c10 */ /* 0x000fe4000b7fe4ff */
[----:B------:R-:W-:Y:S02]  /*1d880*/  IADD3 R3, P6, R3, UR5, RZ ;  /* 0x0000000503037c10 */ /* 0x000fe4000ffde0ff */
[----:B----4-:R-:W-:-:S02]  /*1d890*/  IADD3.X R9, R9, UR60, RZ, P5, !PT ;  /* 0x0000003c09097c10 */ /* 0x010fc4000affe4ff */
[----:B------:R-:W-:-:S03]  /*1d8a0*/  IADD3 R188, P5, R188, UR5, RZ ;  /* 0x00000005bcbc7c10 */ /* 0x000fc6000ffbe0ff */
[----:B------:R1:W-:Y:S04]  /*1d8b0*/  STL [R1+0xf58], R9 ;  /* 0x000f580901007387 */ /* 0x0003e80000100800 */
[----:B-1----:R-:W2:Y:S04]  /*1d8c0*/  LDL.LU R9, [R1+0xee0] ;  /* 0x000ee00001097983 */ /* 0x002ea80000300800 */
[----:B------:R1:W-:Y:S04]  /*1d8d0*/  STL [R1+0xf2c], R188 ;  /* 0x000f2cbc01007387 */ /* 0x0003e80000100800 */
[----:B-1----:R0:W5:Y:S04]  /*1d8e0*/  LDL.LU R188, [R1+0x1564] ;  /* 0x0015640001bc7983 */ /* 0x0021680000300800 */
[----:B------:R1:W-:Y:S04]  /*1d8f0*/  STL [R1+0xf50], R189 ;  /* 0x000f50bd01007387 */ /* 0x0003e80000100800 */
        /* <DEDUP_REMOVED lines=22> */
[----:B-1----:R-:W3:Y:S04]  /*1da60*/  LDL.LU R2, [R1+0x1538] ;  /* 0x0015380001027983 */ /* 0x002ee80000300800 */
[----:B------:R1:W-:Y:S04]  /*1da70*/  STL [R1+0xefc], R8 ;  /* 0x000efc0801007387 */ /* 0x0003e80000100800 */
[----:B-1----:R-:W4:Y:S01]  /*1da80*/  LDL.LU R8, [R1+0x1534] ;  /* 0x0015340001087983 */ /* 0x002f220000300800 */
[----:B------:R-:W-:-:S02]  /*1da90*/  IADD3.X R4, R4, UR60, RZ, P1, !PT ;  /* 0x0000003c04047c10 */ /* 0x000fc40008ffe4ff */
[----:B------:R-:W-:Y:S02]  /*1daa0*/  IADD3 R7, P1, R7, UR5, RZ ;  /* 0x0000000507077c10 */ /* 0x000fe4000ff3e0ff */
[----:B------:R-:W-:Y:S01]  /*1dab0*/  IADD3.X R6, R6, UR60, RZ, P4, !PT ;  /* 0x0000003c06067c10 */ /* 0x000fe2000a7fe4ff */
[----:B------:R1:W-:Y:S01]  /*1dac0*/  STL [R1+0xf20], R4 ;  /* 0x000f200401007387 */ /* 0x0003e20000100800 */
[----:B------:R-:W-:-:S03]  /*1dad0*/  IADD3.X R5, R5, UR60, RZ, P3, !PT ;  /* 0x0000003c05057c10 */ /* 0x000fc60009ffe4ff */
[----:B-1----:R-:W2:Y:S04]  /*1dae0*/  LDL.LU R4, [R1+0x1530] ;  /* 0x0015300001047983 */ /* 0x002ea80000300800 */
[----:B------:R1:W-:Y:S04]  /*1daf0*/  STL [R1+0xef4], R7 ;  /* 0x000ef40701007387 */ /* 0x0003e80000100800 */
[----:B-1----:R-:W2:Y:S04]  /*1db00*/  LDL.LU R7, [R1+0x152c] ;  /* 0x00152c0001077983 */ /* 0x002ea80000300800 */
[----:B------:R1:W-:Y:S04]  /*1db10*/  STL [R1+0xf18], R6 ;  /* 0x000f180601007387 */ /* 0x0003e80000100800 */
[----:B-1----:R-:W3:Y:S01]  /*1db20*/  LDL.LU R6, [R1+0x1528] ;  /* 0x0015280001067983 */ /* 0x002ee20000300800 */
[----:B----4-:R-:W-:-:S05]  /*1db30*/  IADD3 R8, P4, R8, UR5, RZ ;  /* 0x0000000508087c10 */ /* 0x010fca000ff9e0ff */
[----:B------:R1:W-:Y:S04]  /*1db40*/  STL [R1+0xeec], R8 ;  /* 0x000eec0801007387 */ /* 0x0003e80000100800 */
[----:B-1----:R-:W4:Y:S04]  /*1db50*/  LDL.LU R8, [R1+0x1524] ;  /* 0x0015240001087983 */ /* 0x002f280000300800 */
[----:B------:R1:W-:Y:S04]  /*1db60*/  STL [R1+0xf10], R5 ;  /* 0x000f100501007387 */ /* 0x0003e80000100800 */
[----:B-1----:R-:W2:Y:S01]  /*1db70*/  LDL.LU R5, [R1+0x1520] ;  /* 0x0015200001057983 */ /* 0x002ea20000300800 */
[----:B---3--:R-:W-:-:S02]  /*1db80*/  IADD3.X R6, R6, UR60, RZ, P2, !PT ;  /* 0x0000003c06067c10 */ /* 0x008fc400097fe4ff */
[----:B--2---:R-:W-:-:S05]  /*1db90*/  IADD3 R5, P3, R5, UR5, RZ ;  /* 0x0000000505057c10 */ /* 0x004fca000ff7e0ff */
[----:B------:R1:W-:Y:S04]  /*1dba0*/  STL [R1+0xee4], R5 ;  /* 0x000ee40501007387 */ /* 0x0003e80000100800 */
[----:B-1----:R-:W2:Y:S04]  /*1dbb0*/  LDL.LU R5, [R1+0x151c] ;  /* 0x00151c0001057983 */ /* 0x002ea80000300800 */
[----:B------:R1:W-:Y:S04]  /*1dbc0*/  STL [R1+0xf08], R6 ;  /* 0x000f080601007387 */ /* 0x0003e80000100800 */
[----:B-1----:R-:W3:Y:S01]  /*1dbd0*/  LDL.LU R6, [R1+0x1518] ;  /* 0x0015180001067983 */ /* 0x002ee20000300800 */
[----:B------:R-:W-:Y:S01]  /*1dbe0*/  WARPGROUP.ARRIVE ;  /* 0x00000000000079c5 */ /* 0x000fe20000000000 */
[----:B------:R-:W-:Y:S01]  /*1dbf0*/  UMOV UR54, UR14 ;  /* 0x0000000e00367c82 */ /* 0x000fe20008000000 */
[----:B------:R-:W-:-:S04]  /*1dc00*/  UMOV UR55, UR15 ;  /* 0x0000000f00377c82 */ /* 0x000fc80008000000 */
[----:B------:R-:W-:Y:S01]  /*1dc10*/  HGMMA.64x256x16.F32 R24, gdesc[UR52].tnspA, R24, gsb0 ;  /* 0x23e00000341879f0 */ /* 0x000fe20008000818 */
[----:B------:R-:W-:-:S05]  /*1dc20*/  IADD3 R2, P2, R2, UR5, RZ ;  /* 0x0000000502027c10 */ /* 0x000fca000ff5e0ff */
[----:B------:R1:W-:Y:S04]  /*1dc30*/  STL [R1+0xedc], R2 ;  /* 0x000edc0201007387 */ /* 0x0003e80000100800 */
[----:B-1----:R0:W5:Y:S01]  /*1dc40*/  LDL.LU R2, [R1+0x1514] ;  /* 0x0015140001027983 */ /* 0x0021620000300800 */
[----:B------:R-:W-:Y:S01]  /*1dc50*/  UMOV UR58, UR10 ;  /* 0x0000000a003a7c82 */ /* 0x000fe20008000000 */
[----:B------:R-:W-:Y:S01]  /*1dc60*/  UMOV UR59, UR11 ;  /* 0x0000000b003b7c82 */ /* 0x000fe20008000000 */
[----:B---3--:R-:W-:-:S05]  /*1dc70*/  IADD3.X R6, R6, UR60, RZ, P6, !PT ;  /* 0x0000003c06067c10 */ /* 0x008fca000b7fe4ff */
[----:B------:R1:W-:Y:S04]  /*1dc80*/  STL [R1+0xf00], R6 ;  /* 0x000f000601007387 */ /* 0x0003e80000100800 */
[----:B-1----:R-:W3:Y:S01]  /*1dc90*/  LDL.LU R6, [R1+0x1510] ;  /* 0x0015100001067983 */ /* 0x002ee20000300800 */
[----:B------:R-:W-:Y:S02]  /*1dca0*/  WARPGROUP.DEPBAR.LE gsb0, 0x0 ;  /* 0x00008000000079c5 */ /* 0x000fe40000010000 */
[----:B------:R-:W-:-:S06]  /*1dcb0*/  WARPGROUP.ARRIVE ;  /* 0x00000000000079c5 */ /* 0x000fcc0000000000 */
[----:B------:R-:W-:Y:S01]  /*1dcc0*/  HGMMA.64x256x16.F32 R24, gdesc[UR56].tnspA, R24, gsb0 ;  /* 0x23e00000381879f0 */ /* 0x000fe20008000818 */
[----:B----4-:R-:W-:Y:S02]  /*1dcd0*/  IADD3 R8, P6, R8, UR5, RZ ;  /* 0x0000000508087c10 */ /* 0x010fe4000ffde0ff */
[----:B------:R-:W-:Y:S02]  /*1dce0*/  IADD3.X R7, R7, UR60, RZ, P5, !PT ;  /* 0x0000003c07077c10 */ /* 0x000fe4000affe4ff */
[----:B--2---:R-:W-:Y:S01]  /*1dcf0*/  IADD3.X R5, R5, UR60, RZ, P1, !PT ;  /* 0x0000003c05057c10 */ /* 0x004fe20008ffe4ff */
[----:B------:R1:W-:Y:S01]  /*1dd00*/  STL [R1+0xed4], R8 ;  /* 0x000ed40801007387 */ /* 0x0003e20000100800 */
[----:B------:R-:W-:Y:S02]  /*1dd10*/  IADD3.X R4, R4, UR60, RZ, P4, !PT ;  /* 0x0000003c04047c10 */ /* 0x000fe4000a7fe4ff */
[----:B------:R-:W-:Y:S01]  /*1dd20*/  IADD3.X R9, R9, UR60, RZ, P3, !PT ;  /* 0x0000003c09097c10 */ /* 0x000fe20009ffe4ff */
[----:B-1----:R0:W5:Y:S04]  /*1dd30*/  LDL.LU R8, [R1+0x150c] ;  /* 0x00150c0001087983 */ /* 0x0021680000300800 */
[----:B------:R1:W-:Y:S04]  /*1dd40*/  STL [R1+0xef8], R7 ;  /* 0x000ef80701007387 */ /* 0x0003e80000100800 */
[----:B-1----:R0:W5:Y:S01]  /*1dd50*/  LDL.LU R7, [R1+0x1508] ;  /* 0x0015080001077983 */ /* 0x0021620000300800 */
[----:B------:R-:W-:-:S02]  /*1dd60*/  IADD3.X R16, R16, UR60, RZ, P2, !PT ;  /* 0x0000003c10107c10 */ /* 0x000fc400097fe4ff */
[----:B------:R-:W-:Y:S02]  /*1dd70*/  IADD3.X R11, R11, UR60, RZ, P6, !PT ;  /* 0x0000003c0b0b7c10 */ /* 0x000fe4000b7fe4ff */
[----:B---3--:R-:W-:-:S05]  /*1dd80*/  IADD3 R6, P5, R6, UR5, RZ ;  /* 0x0000000506067c10 */ /* 0x008fca000ffbe0ff */
[----:B------:R1:W-:Y:S04]  /*1dd90*/  STL [R1+0xecc], R6 ;  /* 0x000ecc0601007387 */ /* 0x0003e80000100800 */
[----:B-1----:R0:W5:Y:S04]  /*1dda0*/  LDL.LU R6, [R1+0x1504] ;  /* 0x0015040001067983 */ /* 0x0021680000300800 */
[----:B------:R1:W-:Y:S04]  /*1ddb0*/  STL [R1+0xef0], R5 ;  /* 0x000ef00501007387 */ /* 0x0003e80000100800 */
[----:B-1----:R0:W5:Y:S04]  /*1ddc0*/  LDL.LU R5, [R1+0x1500] ;  /* 0x0015000001057983 */ /* 0x0021680000300800 */
[----:B------:R1:W-:Y:S04]  /*1ddd0*/  STL [R1+0xee8], R4 ;  /* 0x000ee80401007387 */ /* 0x0003e80000100800 */
[----:B-1----:R0:W5:Y:S04]  /*1dde0*/  LDL.LU R4, [R1+0x14fc] ;  /* 0x0014fc0001047983 */ /* 0x0021680000300800 */
[----:B------:R1:W-:Y:S02]  /*1ddf0*/  STL [R1+0xee0], R9 ;  /* 0x000ee00901007387 */ /* 0x0003e40000100800 */
[----:B-1----:R-:W1:Y:S01]  /*1de00*/  LDC R9, c[0x0][0x238] ;  /* 0x00008e00ff097b82 */ /* 0x002e620000000800 */
[----:B------:R-:W-:Y:S01]  /*1de10*/  IADD3.X R15, R15, UR60, RZ, P5, !PT ;  /* 0x0000003c0f0f7c10 */ /* 0x000fe2000affe4ff */
[----:B------:R-:W-:-:S04]  /*1de20*/  WARPGROUP.DEPBAR.LE gsb0, 0x0 ;  /* 0x00008000000079c5 */ /* 0x000fc80000010000 */
[----:B------:R2:W-:Y:S04]  /*1de30*/  STL [R1+0xec8], R15 ;  /* 0x000ec80f01007387 */ /* 0x0005e80000100800 */
[----:B------:R-:W-:Y:S04]  /*1de40*/  STL [R1+0xed8], R16 ;  /* 0x000ed81001007387 */ /* 0x000fe80000100800 */
[----:B------:R3:W-:Y:S01]  /*1de50*/  STL [R1+0xed0], R11 ;  /* 0x000ed00b01007387 */ /* 0x0007e20000100800 */
[----:B--2---:R-:W-:Y:S02]  /*1de60*/  IMAD.MOV.U32 R15, RZ, RZ, R14 ;  /* 0x000000ffff0f7224 */ /* 0x004fe400078e000e */
[----:B------:R-:W-:-:S02]  /*1de70*/  IMAD.MOV.U32 R14, RZ, RZ, R17 ;  /* 0x000000ffff0e7224 */ /* 0x000fc400078e0011 */
[----:B---3--:R-:W-:Y:S02]  /*1de80*/  IMAD.MOV.U32 R11, RZ, RZ, R10 ;  /* 0x000000ffff0b7224 */ /* 0x008fe400078e000a */
[----:B------:R-:W-:Y:S02]  /*1de90*/  IMAD.MOV.U32 R10, RZ, RZ, R18 ;  /* 0x000000ffff0a7224 */ /* 0x000fe400078e0012 */
[----:B-1----:R-:W-:-:S04]  /*1dea0*/  IMAD.SHL.U32 R9, R9, 0x20, RZ ;  /* 0x0000002009097824 */ /* 0x002fc800078e00ff */
[----:B------:R-:W-:Y:S01]  /*1deb0*/  IMAD.SHL.U32 R9, R9, 0x2, RZ ;  /* 0x0000000209097824 */ /* 0x000fe200078e00ff */
[----:B0-----:R-:W-:Y:S06]  /*1dec0*/  @P0 BRA `(.L_x_1) ;  /* 0xfffffee000c80947 */ /* 0x001fec000383ffff */
[----:B-----5:R-:W2:Y:S04]  /*1ded0*/  LDL.LU R2, [R1+0x7ec] ;  /* 0x0007ec0001027983 */ /* 0x020ea80000300800 */
[----:B------:R-:W2:Y:S04]  /*1dee0*/  LDL.LU R3, [R1+0xbec] ;  /* 0x000bec0001037983 */ /* 0x000ea80000300800 */
[----:B------:R-:W3:Y:S04]  /*1def0*/  LDL.LU R10, [R1+0x7e4] ;  /* 0x0007e400010a7983 */ /* 0x000ee80000300800 */
[----:B------:R-:W3:Y:S04]  /*1df00*/  LDL.LU R11, [R1+0xbe4] ;  /* 0x000be400010b7983 */ /* 0x000ee80000300800 */
[----:B------:R-:W4:Y:S04]  /*1df10*/  LDL.LU R14, [R1+0x9ec] ;  /* 0x0009ec00010e7983 */ /* 0x000f280000300800 */
[----:B------:R-:W4:Y:S04]  /*1df20*/  LDL.LU R15, [R1+0xdec] ;  /* 0x000dec00010f7983 */ /* 0x000f280000300800 */
[----:B------:R-:W3:Y:S04]  /*1df30*/  LDL.LU R12, [R1+0x9e4] ;  /* 0x0009e400010c7983 */ /* 0x000ee80000300800 */
[----:B------:R-:W3:Y:S04]  /*1df40*/  LDL.LU R13, [R1+0xde4] ;  /* 0x000de400010d7983 */ /* 0x000ee80000300800 */
[----:B------:R-:W3:Y:S04]  /*1df50*/  LDL.LU R20, [R1+0x3e8] ;  /* 0x0003e80001147983 */ /* 0x000ee80000300800 */
[----:B------:R-:W3:Y:S04]  /*1df60*/  LDL.LU R0, [R1+0x3e0] ;  /* 0x0003e00001007983 */ /* 0x000ee80000300800 */
[----:B------:R-:W3:Y:S04]  /*1df70*/  LDL.LU R9, [R1+0x1e8] ;  /* 0x0001e80001097983 */ /* 0x000ee80000300800 */
[----:B------:R-:W3:Y:S04]  /*1df80*/  LDL.LU R18, [R1+0x5e8] ;  /* 0x0005e80001127983 */ /* 0x000ee80000300800 */
[----:B------:R-:W3:Y:S04]  /*1df90*/  LDL.LU R17, [R1+0x1e0] ;  /* 0x0001e00001117983 */ /* 0x000ee80000300800 */
[----:B------:R-:W3:Y:S04]  /*1dfa0*/  LDL.LU R16, [R1+0x5e0] ;  /* 0x0005e00001107983 */ /* 0x000ee80000300800 */
[----:B------:R0:W-:Y:S04]  /*1dfb0*/  STL [R1+0x176c], R211 ;  /* 0x00176cd301007387 */ /* 0x0001e80000100800 */
[----:B0-----:R-:W3:Y:S04]  /*1dfc0*/  LDL.LU R211, [R1+0x5e4] ;  /* 0x0005e40001d37983 */ /* 0x001ee80000300800 */
        /* <DEDUP_REMOVED lines=65> */
[----:B0-----:R-:W3:Y:S01]  /*1e3e0*/  LDL.LU R160, [R1+0x3fc] ;  /* 0x0003fc0001a07983 */ /* 0x001ee20000300800 */
[----:B--2---:R-:W-:-:S02]  /*1e3f0*/  F2FP.F16.F32.PACK_AB R2, R2, R3 ;  /* 0x000000030202723e */ /* 0x004fc400000000ff */
[----:B----4-:R-:W-:Y:S01]  /*1e400*/  F2FP.F16.F32.PACK_AB R3, R14, R15 ;  /* 0x0000000f0e03723e */ /* 0x010fe200000000ff */
        /* <DEDUP_REMOVED lines=99> */
[----:B------:R3:W-:Y:S04]  /*1ea40*/  STL [R1+0x1504], R6 ;  /* 0x0015040601007387 */ /* 0x0007e80000100800 */
[----:B------:R0:W-:Y:S04]  /*1ea50*/  STL [R1+0x1500], R5 ;  /* 0x0015000501007387 */ /* 0x0001e80000100800 */
[----:B------:R1:W-:Y:S01]  /*1ea60*/  STL [R1+0x14fc], R4 ;  /* 0x0014fc0401007387 */ /* 0x0003e20000100800 */
[----:B---3--:R-:W-:-:S02]  /*1ea70*/  F2FP.F16.F32.PACK_AB R6, R162, R163 ;  /* 0x000000a3a206723e */ /* 0x008fc400000000ff */
[----:B0-----:R-:W-:Y:S02]  /*1ea80*/  F2FP.F16.F32.PACK_AB R5, R149, R161 ;  /* 0x000000a19505723e */ /* 0x001fe400000000ff */
[----:B-1----:R-:W-:-:S05]  /*1ea90*/  F2FP.F16.F32.PACK_AB R4, R151, R160 ;  /* 0x000000a09704723e */ /* 0x002fca00000000ff */
[----:B------:R0:W-:Y:S04]  /*1eaa0*/  STL [R1+0xedc], R4 ;  /* 0x000edc0401007387 */ /* 0x0001e80000100800 */
[----:B------:R1:W-:Y:S04]  /*1eab0*/  STL [R1+0xed8], R5 ;  /* 0x000ed80501007387 */ /* 0x0003e80000100800 */
[----:B------:R2:W-:Y:S01]  /*1eac0*/  STL [R1+0xed4], R6 ;  /* 0x000ed40601007387 */ /* 0x0005e20000100800 */
[----:B0-----:R-:W-:Y:S02]  /*1ead0*/  F2FP.F16.F32.PACK_AB R4, R164, R165 ;  /* 0x000000a5a404723e */ /* 0x001fe400000000ff */
[----:B-1----:R-:W-:-:S03]  /*1eae0*/  F2FP.F16.F32.PACK_AB R5, R68, R166 ;  /* 0x000000a64405723e */ /* 0x002fc600000000ff */
[----:B------:R0:W-:Y:S01]  /*1eaf0*/  STL [R1+0xed0], R4 ;  /* 0x000ed00401007387 */ /* 0x0001e20000100800 */
[----:B--2---:R-:W-:-:S03]  /*1eb00*/  F2FP.F16.F32.PACK_AB R6, R70, R167 ;  /* 0x000000a74606723e */ /* 0x004fc600000000ff */
        /* <DEDUP_REMOVED lines=25> */
[----:B------:R-:W-:Y:S01]  /*1eca0*/  STL [R1+0xe98], R6 ;  /* 0x000e980601007387 */ /* 0x000fe20000100800 */
[----:B0-----:R-:W-:Y:S02]  /*1ecb0*/  F2FP.F16.F32.PACK_AB R4, R208, R209 ;  /* 0x000000d1d004723e */ /* 0x001fe400000000ff */
[----:B-1----:R-:W-:-:S03]  /*1ecc0*/  F2FP.F16.F32.PACK_AB R5, R210, R211 ;  /* 0x000000d3d205723e */ /* 0x002fc600000000ff */
[----:B------:R0:W-:Y:S04]  /*1ecd0*/  STL [R1+0xe94], R4 ;  /* 0x000e940401007387 */ /* 0x0001e80000100800 */
[----:B------:R-:W-:Y:S04]  /*1ece0*/  STL [R1+0xe90], R5 ;  /* 0x000e900501007387 */ /* 0x000fe80000100800 */
[----:B------:R1:W-:Y:S01]  /*1ecf0*/  STL [R1+0xe8c], R2 ;  /* 0x000e8c0201007387 */ /* 0x0003e20000100800 */
[----:B0-----:R-:W-:-:S05]  /*1ed00*/  F2FP.F16.F32.PACK_AB R4, R10, R11 ;  /* 0x0000000b0a04723e */ /* 0x001fca00000000ff */
[----:B------:R0:W-:Y:S01]  /*1ed10*/  STL [R1+0xe88], R4 ;  /* 0x000e880401007387 */ /* 0x0001e20000100800 */
[----:B-1----:R-:W-:-:S03]  /*1ed20*/  F2FP.F16.F32.PACK_AB R2, R12, R13 ;  /* 0x0000000d0c02723e */ /* 0x002fc600000000ff */
[----:B------:R1:W-:Y:S04]  /*1ed30*/  STL [R1+0xe84], R3 ;  /* 0x000e840301007387 */ /* 0x0003e80000100800 */
[----:B------:R2:W-:Y:S01]  /*1ed40*/  STL [R1+0xe80], R2 ;  /* 0x000e800201007387 */ /* 0x0005e20000100800 */
[----:B0-----:R-:W-:Y:S02]  /*1ed50*/  F2FP.F16.F32.PACK_AB R4, R146, R20 ;  /* 0x000000149204723e */ /* 0x001fe400000000ff */
[----:B-1----:R-:W-:-:S03]  /*1ed60*/  F2FP.F16.F32.PACK_AB R3, R144, R0 ;  /* 0x000000009003723e */ /* 0x002fc600000000ff */
[----:B------:R-:W-:Y:S01]  /*1ed70*/  STL [R1+0xe7c], R4 ;  /* 0x000e7c0401007387 */ /* 0x000fe20000100800 */
[----:B------:R-:W-:Y:S02]  /*1ed80*/  F2FP.F16.F32.PACK_AB R0, R17, R16 ;  /* 0x000000101100723e */ /* 0x000fe400000000ff */
[----:B--2---:R-:W-:Y:S01]  /*1ed90*/  F2FP.F16.F32.PACK_AB R2, R9, R18 ;  /* 0x000000120902723e */ /* 0x004fe200000000ff */
[----:B------:R-:W-:Y:S04]  /*1eda0*/  STL [R1+0xe78], R3 ;  /* 0x000e780301007387 */ /* 0x000fe80000100800 */
[----:B------:R-:W2:Y:S04]  /*1edb0*/  LDL.LU R154, [R1+0x7e8] ;  /* 0x0007e800019a7983 */ /* 0x000ea80000300800 */
[----:B------:R0:W-:Y:S04]  /*1edc0*/  STL [R1+0xe74], R2 ;  /* 0x000e740201007387 */ /* 0x0001e80000100800 */
[----:B------:R-:W2:Y:S04]  /*1edd0*/  LDL.LU R155, [R1+0xbe8] ;  /* 0x000be800019b7983 */ /* 0x000ea80000300800 */
[----:B------:R1:W-:Y:S04]  /*1ede0*/  STL [R1+0xe70], R0 ;  /* 0x000e700001007387 */ /* 0x0003e80000100800 */
[----:B------:R-:W3:Y:S04]  /*1edf0*/  LDL.LU R156, [R1+0x7e0] ;  /* 0x0007e000019c7983 */ /* 0x000ee80000300800 */
[----:B------:R-:W3:Y:S04]  /*1ee00*/  LDL.LU R157, [R1+0xbe0] ;  /* 0x000be000019d7983 */ /* 0x000ee80000300800 */
[----:B------:R-:W4:Y:S04]  /*1ee10*/  LDL.LU R65, [R1+0x9e8] ;  /* 0x0009e80001417983 */ /* 0x000f280000300800 */
        /* <DEDUP_REMOVED lines=37> */
[----:B0-----:R-:W4:Y:S04]  /*1f070*/  LDL.LU R2, [R1+0x7cc] ;  /* 0x0007cc0001027983 */ /* 0x001f280000300800 */
        /* <DEDUP_REMOVED lines=8> */
[----:B-1----:R-:W4:Y:S04]  /*1f100*/  LDL.LU R0, [R1+0x3c0] ;  /* 0x0003c00001007983 */ /* 0x002f280000300800 */
[----:B------:R-:W4:Y:S04]  /*1f110*/  LDL.LU R9, [R1+0x1c8] ;  /* 0x0001c80001097983 */ /* 0x000f280000300800 */
[----:B------:R-:W4:Y:S04]  /*1f120*/  LDL.LU R18, [R1+0x5c8] ;  /* 0x0005c80001127983 */ /* 0x000f280000300800 */
[----:B------:R-:W4:Y:S04]  /*1f130*/  LDL.LU R17, [R1+0x1c0] ;  /* 0x0001c00001117983 */ /* 0x000f280000300800 */
[----:B------:R-:W4:Y:S01]  /*1f140*/  LDL.LU R16, [R1+0x5c0] ;  /* 0x0005c00001107983 */ /* 0x000f220000300800 */
[----:B--2---:R-:W-:-:S05]  /*1f150*/  F2FP.F16.F32.PACK_AB R6, R154, R155 ;  /* 0x0000009b9a06723e */ /* 0x004fca00000000ff */
[----:B------:R0:W-:Y:S01]  /*1f160*/  STL [R1+0xe6c], R6 ;  /* 0x000e6c0601007387 */ /* 0x0001e20000100800 */
[----:B---3--:R-:W-:-:S05]  /*1f170*/  F2FP.F16.F32.PACK_AB R4, R156, R157 ;  /* 0x0000009d9c04723e */ /* 0x008fca00000000ff */
[----:B------:R1:W-:Y:S01]  /*1f180*/  STL [R1+0xe68], R4 ;  /* 0x000e680401007387 */ /* 0x0003e20000100800 */
[----:B----4-:R-:W-:-:S05]  /*1f190*/  F2FP.F16.F32.PACK_AB R5, R65, R158 ;  /* 0x0000009e4105723e */ /* 0x010fca00000000ff */
[----:B------:R2:W-:Y:S01]  /*1f1a0*/  STL [R1+0xe64], R5 ;  /* 0x000e640501007387 */ /* 0x0005e20000100800 */
[----:B0-----:R-:W-:Y:S02]  /*1f1b0*/  F2FP.F16.F32.PACK_AB R6, R67, R159 ;  /* 0x0000009f4306723e */ /* 0x001fe400000000ff */
[----:B-1----:R-:W-:-:S03]  /*1f1c0*/  F2FP.F16.F32.PACK_AB R4, R143, R160 ;  /* 0x000000a08f04723e */ /* 0x002fc600000000ff */
[----:B------:R0:W-:Y:S01]  /*1f1d0*/  STL [R1+0xe60], R6 ;  /* 0x000e600601007387 */ /* 0x0001e20000100800 */
[----:B--2---:R-:W-:-:S03]  /*1f1e0*/  F2FP.F16.F32.PACK_AB R5, R141, R161 ;  /* 0x000000a18d05723e */ /* 0x004fc600000000ff */
[----:B------:R1:W-:Y:S04]  /*1f1f0*/  STL [R1+0xe5c], R4 ;  /* 0x000e5c0401007387 */ /* 0x0003e80000100800 */
[----:B------:R2:W-:Y:S01]  /*1f200*/  STL [R1+0xe58], R5 ;  /* 0x000e580501007387 */ /* 0x0005e20000100800 */
[----:B0-----:R-:W-:-:S05]  /*1f210*/  F2FP.F16.F32.PACK_AB R6, R162, R163 ;  /* 0x000000a3a206723e */ /* 0x001fca00000000ff */
[----:B------:R0:W-:Y:S01]  /*1f220*/  STL [R1+0xe54], R6 ;  /* 0x000e540601007387 */ /* 0x0001e20000100800 */
[----:B-1----:R-:W-:-:S05]  /*1f230*/  F2FP.F16.F32.PACK_AB R4, R164, R165 ;  /* 0x000000a5a404723e */ /* 0x002fca00000000ff */
[----:B------:R1:W-:Y:S01]  /*1f240*/  STL [R1+0xe50], R4 ;  /* 0x000e500401007387 */ /* 0x0003e20000100800 */
[----:B--2---:R-:W-:-:S05]  /*1f250*/  F2FP.F16.F32.PACK_AB R5, R68, R166 ;  /* 0x000000a64405723e */ /* 0x004fca00000000ff */
[----:B------:R2:W-:Y:S01]  /*1f260*/  STL [R1+0xe4c], R5 ;  /* 0x000e4c0501007387 */ /* 0x0005e20000100800 */
[----:B0-----:R-:W-:-:S05]  /*1f270*/  F2FP.F16.F32.PACK_AB R6, R70, R167 ;  /* 0x000000a74606723e */ /* 0x001fca00000000ff */
[----:B------:R0:W-:Y:S01]  /*1f280*/  STL [R1+0xe48], R6 ;  /* 0x000e480601007387 */ /* 0x0001e20000100800 */
[----:B-1----:R-:W-:-:S05]  /*1f290*/  F2FP.F16.F32.PACK_AB R4, R184, R185 ;  /* 0x000000b9b804723e */ /* 0x002fca00000000ff */
[----:B------:R1:W-:Y:S01]  /*1f2a0*/  STL [R1+0xe44], R4 ;  /* 0x000e440401007387 */ /* 0x0003e20000100800 */
[----:B--2---:R-:W-:Y:S02]  /*1f2b0*/  F2FP.F16.F32.PACK_AB R5, R186, R187 ;  /* 0x000000bbba05723e */ /* 0x004fe400000000ff */
[----:B0-----:R-:W-:-:S03]  /*1f2c0*/  F2FP.F16.F32.PACK_AB R6, R142, R180 ;  /* 0x000000b48e06723e */ /* 0x001fc600000000ff */
[----:B------:R0:W-:Y:S01]  /*1f2d0*/  STL [R1+0xe40], R5 ;  /* 0x000e400501007387 */ /* 0x0001e20000100800 */
[----:B-1----:R-:W-:-:S03]  /*1f2e0*/  F2FP.F16.F32.PACK_AB R4, R140, R181 ;  /* 0x000000b58c04723e */ /* 0x002fc600000000ff */
        /* <DEDUP_REMOVED lines=17> */
[----:B------:R-:W-:Y:S01]  /*1f400*/  STL [R1+0xe18], R6 ;  /* 0x000e180601007387 */ /* 0x000fe20000100800 */
[----:B0-----:R-:W-:-:S05]  /*1f410*/  F2FP.F16.F32.PACK_AB R4, R208, R209 ;  /* 0x000000d1d004723e */ /* 0x001fca00000000ff */
[----:B------:R0:W-:Y:S01]  /*1f420*/  STL [R1+0xe14], R4 ;  /* 0x000e140401007387 */ /* 0x0001e20000100800 */
[----:B-1----:R-:W-:-:S05]  /*1f430*/  F2FP.F16.F32.PACK_AB R5, R210, R211 ;  /* 0x000000d3d205723e */ /* 0x002fca00000000ff */
[----:B------:R-:W-:Y:S01]  /*1f440*/  STL [R1+0xe10], R5 ;  /* 0x000e100501007387 */ /* 0x000fe20000100800 */
[----:B------:R-:W-:-:S05]  /*1f450*/  F2FP.F16.F32.PACK_AB R2, R2, R3 ;  /* 0x000000030202723e */ /* 0x000fca00000000ff */
[----:B------:R1:W-:Y:S01]  /*1f460*/  STL [R1+0xe0c], R2 ;  /* 0x000e0c0201007387 */ /* 0x0003e20000100800 */
[----:B0-----:R-:W-:-:S05]  /*1f470*/  F2FP.F16.F32.PACK_AB R4, R10, R11 ;  /* 0x0000000b0a04723e */ /* 0x001fca00000000ff */
[----:B------:R0:W-:Y:S01]  /*1f480*/  STL [R1+0xe08], R4 ;  /* 0x000e080401007387 */ /* 0x0001e20000100800 */
[----:B------:R-:W-:-:S05]  /*1f490*/  F2FP.F16.F32.PACK_AB R3, R14, R15 ;  /* 0x0000000f0e03723e */ /* 0x000fca00000000ff */
[----:B------:R2:W-:Y:S01]  /*1f4a0*/  STL [R1+0xe04], R3 ;  /* 0x000e040301007387 */ /* 0x0005e20000100800 */
[----:B-1----:R-:W-:Y:S02]  /*1f4b0*/  F2FP.F16.F32.PACK_AB R2, R12, R13 ;  /* 0x0000000d0c02723e */ /* 0x002fe400000000ff */
[----:B0-----:R-:W-:-:S03]  /*1f4c0*/  F2FP.F16.F32.PACK_AB R4, R138, R20 ;  /* 0x000000148a04723e */ /* 0x001fc600000000ff */
[----:B------:R0:W-:Y:S01]  /*1f4d0*/  STL [R1+0xe00], R2 ;  /* 0x000e000201007387 */ /* 0x0001e20000100800 */
[----:B--2---:R-:W-:-:S03]  /*1f4e0*/  F2FP.F16.F32.PACK_AB R3, R136, R0 ;  /* 0x000000008803723e */ /* 0x004fc600000000ff */
[----:B------:R-:W-:Y:S04]  /*1f4f0*/  STL [R1+0xdfc], R4 ;  /* 0x000dfc0401007387 */ /* 0x000fe80000100800 */
[----:B------:R-:W-:Y:S01]  /*1f500*/  STL [R1+0xdf8], R3 ;  /* 0x000df80301007387 */ /* 0x000fe20000100800 */
[----:B0-----:R-:W-:-:S03]  /*1f510*/  F2FP.F16.F32.PACK_AB R2, R9, R18 ;  /* 0x000000120902723e */ /* 0x001fc600000000ff */
[----:B------:R-:W2:Y:S04]  /*1f520*/  LDL.LU R154, [R1+0x7c8] ;  /* 0x0007c800019a7983 */ /* 0x000ea80000300800 */
[----:B------:R0:W-:Y:S01]  /*1f530*/  STL [R1+0xdf4], R2 ;  /* 0x000df40201007387 */ /* 0x0001e20000100800 */
[----:B------:R-:W-:-:S03]  /*1f540*/  F2FP.F16.F32.PACK_AB R0, R17, R16 ;  /* 0x000000101100723e */ /* 0x000fc600000000ff */
        /* <DEDUP_REMOVED lines=70> */
[----:B------:R0:W-:Y:S04]  /*1f9b0*/  STL [R1+0xdd4], R6 ;  /* 0x000dd40601007387 */ /* 0x0001e80000100800 */
[----:B------:R1:W-:Y:S01]  /*1f9c0*/  STL [R1+0xdd0], R4 ;  /* 0x000dd00401007387 */ /* 0x0003e20000100800 */
[----:B--2---:R-:W-:-:S05]  /*1f9d0*/  F2FP.F16.F32.PACK_AB R5, R68, R166 ;  /* 0x000000a64405723e */ /* 0x004fca00000000ff */
[----:B------:R2:W-:Y:S01]  /*1f9e0*/  STL [R1+0xdcc], R5 ;  /* 0x000dcc0501007387 */ /* 0x0005e20000100800 */
[----:B0-----:R-:W-:Y:S02]  /*1f9f0*/  F2FP.F16.F32.PACK_AB R6, R70, R167 ;  /* 0x000000a74606723e */ /* 0x001fe400000000ff */
[----:B-1----:R-:W-:-:S03]  /*1fa00*/  F2FP.F16.F32.PACK_AB R4, R184, R185 ;  /* 0x000000b9b804723e */ /* 0x002fc600000000ff */
[----:B------:R0:W-:Y:S04]  /*1fa10*/  STL [R1+0xdc8], R6 ;  /* 0x000dc80601007387 */ /* 0x0001e80000100800 */
        /* <DEDUP_REMOVED lines=9> */
[----:B-1----:R-:W-:Y:S02]  /*1fab0*/  F2FP.F16.F32.PACK_AB R6, R71, R183 ;  /* 0x000000b74706723e */ /* 0x002fe400000000ff */
[----:B--2---:R-:W-:-:S03]  /*1fac0*/  F2FP.F16.F32.PACK_AB R4, R188, R189 ;  /* 0x000000bdbc04723e */ /* 0x004fc600000000ff */
[----:B------:R1:W-:Y:S04]  /*1fad0*/  STL [R1+0xbf0], R6 ;  /* 0x000bf00601007387 */ /* 0x0003e80000100800 */
[----:B------:R2:W-:Y:S01]  /*1fae0*/  STL [R1+0xbec], R4 ;  /* 0x000bec0401007387 */ /* 0x0005e20000100800 */
[----:B0-----:R-:W-:-:S05]  /*1faf0*/  F2FP.F16.F32.PACK_AB R5, R190, R191 ;  /* 0x000000bfbe05723e */ /* 0x001fca00000000ff */
[----:B------:R0:W-:Y:S01]  /*1fb00*/  STL [R1+0xbe8], R5 ;  /* 0x000be80501007387 */ /* 0x0001e20000100800 */
[----:B-1----:R-:W-:Y:S02]  /*1fb10*/  F2FP.F16.F32.PACK_AB R6, R192, R193 ;  /* 0x000000c1c006723e */ /* 0x002fe400000000ff */
[----:B--2---:R-:W-:-:S03]  /*1fb20*/  F2FP.F16.F32.PACK_AB R4, R72, R194 ;  /* 0x000000c24804723e */ /* 0x004fc600000000ff */
[----:B------:R1:W-:Y:S01]  /*1fb30*/  STL [R1+0xbe4], R6 ;  /* 0x000be40601007387 */ /* 0x0003e20000100800 */
[----:B0-----:R-:W-:-:S03]  /*1fb40*/  F2FP.F16.F32.PACK_AB R5, R131, R74 ;  /* 0x0000004a8305723e */ /* 0x001fc600000000ff */
[----:B------:R0:W-:Y:S04]  /*1fb50*/  STL [R1+0xbe0], R4 ;  /* 0x000be00401007387 */ /* 0x0001e80000100800 */
[----:B------:R2:W-:Y:S01]  /*1fb60*/  STL [R1+0xbcc], R5 ;  /* 0x000bcc0501007387 */ /* 0x0005e20000100800 */
[----:B-1----:R-:W-:Y:S02]  /*1fb70*/  F2FP.F16.F32.PACK_AB R6, R129, R195 ;  /* 0x000000c38106723e */ /* 0x002fe400000000ff */
[----:B0-----:R-:W-:-:S03]  /*1fb80*/  F2FP.F16.F32.PACK_AB R4, R208, R209 ;  /* 0x000000d1d004723e */ /* 0x001fc600000000ff */
[----:B------:R-:W-:Y:S04]  /*1fb90*/  STL [R1+0xbc8], R6 ;  /* 0x000bc80601007387 */ /* 0x000fe80000100800 */
[----:B------:R0:W-:Y:S01]  /*1fba0*/  STL [R1+0xbc4], R4 ;  /* 0x000bc40401007387 */ /* 0x0001e20000100800 */
[----:B--2---:R-:W-:Y:S02]  /*1fbb0*/  F2FP.F16.F32.PACK_AB R5, R210, R211 ;  /* 0x000000d3d205723e */ /* 0x004fe400000000ff */
[----:B------:R-:W-:-:S03]  /*1fbc0*/  F2FP.F16.F32.PACK_AB R2, R2, R3 ;  /* 0x000000030202723e */ /* 0x000fc600000000ff */
[----:B------:R-:W-:Y:S04]  /*1fbd0*/  STL [R1+0xbc0], R5 ;  /* 0x000bc00501007387 */ /* 0x000fe80000100800 */
[----:B------:R1:W-:Y:S01]  /*1fbe0*/  STL [R1+0xbdc], R2 ;  /* 0x000bdc0201007387 */ /* 0x0003e20000100800 */
[----:B0-----:R-:W-:Y:S02]  /*1fbf0*/  F2FP.F16.F32.PACK_AB R4, R10, R11 ;  /* 0x0000000b0a04723e */ /* 0x001fe400000000ff */
[----:B------:R-:W-:-:S03]  /*1fc00*/  F2FP.F16.F32.PACK_AB R3, R14, R15 ;  /* 0x0000000f0e03723e */ /* 0x000fc600000000ff */
[----:B------:R0:W-:Y:S04]  /*1fc10*/  STL [R1+0xbd8], R4 ;  /* 0x000bd80401007387 */ /* 0x0001e80000100800 */
        /* <DEDUP_REMOVED lines=729> */
[----:B------:R-:W-:Y:S01]  /*229b0*/  STL [R1+0x2e4], R2 ;  /* 0x0002e40201007387 */ /* 0x000fe20000100800 */
[----:B------:R-:W-:-:S03]  /*229c0*/  F2FP.F16.F32.PACK_AB R0, R17, R16 ;  /* 0x000000101100723e */ /* 0x000fc600000000ff */
[----:B------:R-:W3:Y:S04]  /*229d0*/  LDL.LU R210, [R1+0x6e0] ;  /* 0x0006e00001d27983 */ /* 0x000ee80000300800 */
[----:B------:R-:W-:Y:S04]  /*229e0*/  STL [R1+0x2e0], R0 ;  /* 0x0002e00001007387 */ /* 0x000fe80000100800 */
        /* <DEDUP_REMOVED lines=47> */
[----:B------:R-:W2:Y:S04]  /*22ce0*/  LDL.LU R136, [R1+0x4a0] ;  /* 0x0004a00001887983 */ /* 0x000ea80000300800 */
[----:B--2---:R0:W-:Y:S04]  /*22cf0*/  STL [R1+0x16b4], R136 ;  /* 0x0016b48801007387 */ /* 0x0041e80000100800 */
[----:B0-----:R-:W2:Y:S04]  /*22d00*/  LDL.LU R136, [R1+0xa8] ;  /* 0x0000a80001887983 */ /* 0x001ea80000300800 */
[----:B------:R-:W3:Y:S04]  /*22d10*/  LDL.LU R135, [R1+0xaa8] ;  /* 0x000aa80001877983 */ /* 0x000ee80000300800 */
[----:B---3--:R0:W-:Y:S04]  /*22d20*/  STL [R1+0x16b0], R135 ;  /* 0x0016b08701007387 */ /* 0x0081e80000100800 */
[----:B0-----:R-:W3:Y:S04]  /*22d30*/  LDL.LU R135, [R1+0xa0] ;  /* 0x0000a00001877983 */ /* 0x001ee80000300800 */
[----:B------:R-:W4:Y:S04]  /*22d40*/  LDL.LU R134, [R1+0xaa0] ;  /* 0x000aa00001867983 */ /* 0x000f280000300800 */
[----:B----4-:R0:W-:Y:S04]  /*22d50*/  STL [R1+0x16ac], R134 ;  /* 0x0016ac8601007387 */ /* 0x0101e80000100800 */
[----:B0-----:R-:W4:Y:S04]  /*22d60*/  LDL.LU R134, [R1+0x6a8] ;  /* 0x0006a80001867983 */ /* 0x001f280000300800 */
[----:B------:R-:W2:Y:S04]  /*22d70*/  LDL.LU R63, [R1+0x8a8] ;  /* 0x0008a800013f7983 */ /* 0x000ea80000300800 */
[----:B--2---:R0:W-:Y:S04]  /*22d80*/  STL [R1+0x16a8], R63 ;  /* 0x0016a83f01007387 */ /* 0x0041e80000100800 */
[----:B0-----:R-:W2:Y:S04]  /*22d90*/  LDL.LU R63, [R1+0x6a0] ;  /* 0x0006a000013f7983 */ /* 0x001ea80000300800 */
[----:B------:R-:W2:Y:S04]  /*22da0*/  LDL.LU R133, [R1+0xca8] ;  /* 0x000ca80001857983 */ /* 0x000ea80000300800 */
[----:B------:R-:W2:Y:S04]  /*22db0*/  LDL.LU R61, [R1+0x8a0] ;  /* 0x0008a000013d7983 */ /* 0x000ea80000300800 */
[----:B------:R-:W2:Y:S04]  /*22dc0*/  LDL.LU R132, [R1+0xca0] ;  /* 0x000ca00001847983 */ /* 0x000ea80000300800 */
[----:B------:R-:W2:Y:S04]  /*22dd0*/  LDL.LU R131, [R1+0x29c] ;  /* 0x00029c0001837983 */ /* 0x000ea80000300800 */
[----:B------:R-:W2:Y:S04]  /*22de0*/  LDL.LU R130, [R1+0x294] ;  /* 0x0002940001827983 */ /* 0x000ea80000300800 */
[----:B------:R-:W2:Y:S04]  /*22df0*/  LDL.LU R129, [R1+0x49c] ;  /* 0x00049c0001817983 */ /* 0x000ea80000300800 */
        /* <DEDUP_REMOVED lines=9> */
[----:B------:R-:W3:Y:S04]  /*22e90*/  LDL.LU R62, [R1+0x89c] ;  /* 0x00089c00013e7983 */ /* 0x000ee80000300800 */
[----:B---3--:R0:W-:Y:S04]  /*22ea0*/  STL [R1+0x1690], R62 ;  /* 0x0016903e01007387 */ /* 0x0081e80000100800 */
[----:B0-----:R-:W3:Y:S04]  /*22eb0*/  LDL.LU R62, [R1+0x694] ;  /* 0x00069400013e7983 */ /* 0x001ee80000300800 */
[----:B------:R-:W3:Y:S04]  /*22ec0*/  LDL.LU R125, [R1+0xc9c] ;  /* 0x000c9c00017d7983 */ /* 0x000ee80000300800 */
[----:B------:R-:W3:Y:S04]  /*22ed0*/  LDL.LU R60, [R1+0x894] ;  /* 0x00089400013c7983 */ /* 0x000ee80000300800 */
[----:B------:R-:W3:Y:S04]  /*22ee0*/  LDL.LU R124, [R1+0xc94] ;  /* 0x000c9400017c7983 */ /* 0x000ee80000300800 */
[----:B------:R-:W3:Y:S04]  /*22ef0*/  LDL.LU R111, [R1+0x298] ;  /* 0x00029800016f7983 */ /* 0x000ee80000300800 */
[----:B------:R-:W3:Y:S04]  /*22f00*/  LDL.LU R110, [R1+0x290] ;  /* 0x00029000016e7983 */ /* 0x000ee80000300800 */
[----:B------:R-:W3:Y:S04]  /*22f10*/  LDL.LU R109, [R1+0x498] ;  /* 0x00049800016d7983 */ /* 0x000ee80000300800 */
        /* <DEDUP_REMOVED lines=42> */
[----:B----4-:R0:W-:Y:S04]  /*231c0*/  STL [R1+0x164c], R55 ;  /* 0x00164c3701007387 */ /* 0x0101e80000100800 */
[----:B0-----:R-:W4:Y:S04]  /*231d0*/  LDL.LU R55, [R1+0x688] ;  /* 0x0006880001377983 */ /* 0x001f280000300800 */
[----:B----4-:R0:W-:Y:S04]  /*231e0*/  STL [R1+0x1650], R55 ;  /* 0x0016503701007387 */ /* 0x0101e80000100800 */
[----:B0-----:R-:W4:Y:S04]  /*231f0*/  LDL.LU R55, [R1+0x80] ;  /* 0x0000800001377983 */ /* 0x001f280000300800 */
[----:B------:R-:W4:Y:S04]  /*23200*/  LDL.LU R53, [R1+0x880] ;  /* 0x0008800001357983 */ /* 0x000f280000300800 */
[----:B------:R-:W2:Y:S01]  /*23210*/  LDL.LU R54, [R1+0x74] ;  /* 0x0000740001367983 */ /* 0x000ea20000300800 */
[----:B------:R-:W-:-:S02]  /*23220*/  F2FP.F16.F32.PACK_AB R247, R211, R247 ;  /* 0x000000f7d3f7723e */ /* 0x000fc400000000ff */
[----:B------:R-:W-:Y:S02]  /*23230*/  F2FP.F16.F32.PACK_AB R246, R210, R246 ;  /* 0x000000f6d2f6723e */ /* 0x000fe400000000ff */
[----:B------:R-:W-:Y:S02]  /*23240*/  F2FP.F16.F32.PACK_AB R245, R209, R245 ;  /* 0x000000f5d1f5723e */ /* 0x000fe400000000ff */
[----:B------:R-:W-:Y:S02]  /*23250*/  F2FP.F16.F32.PACK_AB R244, R208, R244 ;  /* 0x000000f4d0f4723e */ /* 0x000fe400000000ff */
[----:B------:R-:W-:Y:S02]  /*23260*/  F2FP.F16.F32.PACK_AB R235, R79, R235 ;  /* 0x000000eb4feb723e */ /* 0x000fe400000000ff */
[----:B------:R-:W-:Y:S02]  /*23270*/  F2FP.F16.F32.PACK_AB R234, R77, R234 ;  /* 0x000000ea4dea723e */ /* 0x000fe400000000ff */
[----:B------:R-:W-:-:S02]  /*23280*/  F2FP.F16.F32.PACK_AB R233, R195, R233 ;  /* 0x000000e9c3e9723e */ /* 0x000fc400000000ff */
[----:B------:R-:W-:Y:S02]  /*23290*/  F2FP.F16.F32.PACK_AB R232, R74, R232 ;  /* 0x000000e84ae8723e */ /* 0x000fe400000000ff */
[----:B------:R-:W-:Y:S02]  /*232a0*/  F2FP.F16.F32.PACK_AB R231, R194, R231 ;  /* 0x000000e7c2e7723e */ /* 0x000fe400000000ff */
[----:B------:R-:W-:Y:S02]  /*232b0*/  F2FP.F16.F32.PACK_AB R230, R72, R230 ;  /* 0x000000e648e6723e */ /* 0x000fe400000000ff */
[----:B------:R-:W-:Y:S02]  /*232c0*/  F2FP.F16.F32.PACK_AB R229, R193, R229 ;  /* 0x000000e5c1e5723e */ /* 0x000fe400000000ff */
[----:B------:R-:W-:Y:S01]  /*232d0*/  F2FP.F16.F32.PACK_AB R228, R192, R228 ;  /* 0x000000e4c0e4723e */ /* 0x000fe200000000ff */
        /* <DEDUP_REMOVED lines=131> */
[----:B------:R-:W3:Y:S04]  /*23b10*/  LDL.LU R211, [R1+0x176c] ;  /* 0x00176c0001d37983 */ /* 0x000ee80000300800 */
[----:B------:R-:W4:Y:S04]  /*23b20*/  LDL.LU R210, [R1+0x1768] ;  /* 0x0017680001d27983 */ /* 0x000f280000300800 */
        /* <DEDUP_REMOVED lines=9> */
[----:B------:R-:W2:Y:S01]  /*23bc0*/  LDL.LU R192, [R1+0x1748] ;  /* 0x0017480001c07983 */ /* 0x000ea20000300800 */
[----:B------:R-:W-:-:S02]  /*23bd0*/  F2FP.F16.F32.PACK_AB R223, R78, R223 ;  /* 0x000000df4edf723e */ /* 0x000fc400000000ff */
[----:B------:R-:W-:Y:S01]  /*23be0*/  F2FP.F16.F32.PACK_AB R222, R76, R222 ;  /* 0x000000de4cde723e */ /* 0x000fe200000000ff */
[----:B------:R-:W2:Y:S01]  /*23bf0*/  LDL.LU R78, [R1+0xa80] ;  /* 0x000a8000014e7983 */ /* 0x000ea20000300800 */
[----:B------:R-:W-:Y:S02]  /*23c00*/  F2FP.F16.F32.PACK_AB R221, R191, R221 ;  /* 0x000000ddbfdd723e */ /* 0x000fe400000000ff */
[----:B------:R-:W-:Y:S01]  /*23c10*/  F2FP.F16.F32.PACK_AB R220, R190, R220 ;  /* 0x000000dcbedc723e */ /* 0x000fe200000000ff */
[----:B------:R-:W2:Y:S01]  /*23c20*/  LDL.LU R76, [R1+0xc80] ;  /* 0x000c8000014c7983 */ /* 0x000ea20000300800 */
[----:B------:R-:W-:-:S03]  /*23c30*/  F2FP.F16.F32.PACK_AB R219, R189, R219 ;  /* 0x000000dbbddb723e */ /* 0x000fc600000000ff */
        /* <DEDUP_REMOVED lines=14> */
[----:B------:R-:W2:Y:S04]  /*23d20*/  LDL.LU R73, [R1+0xc7c] ;  /* 0x000c7c0001497983 */ /* 0x000ea80000300800 */
[----:B------:R-:W2:Y:S04]  /*23d30*/  LDL.LU R182, [R1+0x172c] ;  /* 0x00172c0001b67983 */ /* 0x000ea80000300800 */
[----:B------:R-:W2:Y:S01]  /*23d40*/  LDL.LU R69, [R1+0x1728] ;  /* 0x0017280001457983 */ /* 0x000ea20000300800 */
[----:B---3--:R-:W-:-:S03]  /*23d50*/  F2FP.F16.F32.PACK_AB R211, R181, R211 ;  /* 0x000000d3b5d3723e */ /* 0x008fc600000000ff */
[----:B------:R-:W3:Y:S01]  /*23d60*/  LDL.LU R181, [R1+0x1724] ;  /* 0x0017240001b57983 */ /* 0x000ee20000300800 */
[----:B----4-:R-:W-:-:S03]  /*23d70*/  F2FP.F16.F32.PACK_AB R210, R180, R210 ;  /* 0x000000d2b4d2723e */ /* 0x010fc600000000ff */
[----:B------:R-:W4:Y:S01]  /*23d80*/  LDL.LU R180, [R1+0x1720] ;  /* 0x0017200001b47983 */ /* 0x000f220000300800 */
[----:B--2---:R-:W-:-:S03]  /*23d90*/  F2FP.F16.F32.PACK_AB R209, R187, R209 ;  /* 0x000000d1bbd1723e */ /* 0x004fc600000000ff */
        /* <DEDUP_REMOVED lines=42> */
[----:B------:R-:W3:Y:S01]  /*24040*/  LDL.LU R67, [R1+0x16e0] ;  /* 0x0016e00001437983 */ /* 0x000ee20000300800 */
[----:B--2---:R-:W-:-:S03]  /*24050*/  F2FP.F16.F32.PACK_AB R163, R158, R163 ;  /* 0x000000a39ea3723e */ /* 0x004fc600000000ff */
[----:B------:R-:W2:Y:S01]  /*24060*/  LDL.LU R158, [R1+0x16dc] ;  /* 0x0016dc00019e7983 */ /* 0x000ea20000300800 */
[----:B------:R-:W-:-:S03]  /*24070*/  F2FP.F16.F32.PACK_AB R162, R65, R162 ;  /* 0x000000a241a2723e */ /* 0x000fc600000000ff */
[----:B------:R-:W2:Y:S01]  /*24080*/  LDL.LU R65, [R1+0x16d8] ;  /* 0x0016d80001417983 */ /* 0x000ea20000300800 */
[----:B------:R-:W-:-:S03]  /*24090*/  F2FP.F16.F32.PACK_AB R161, R157, R161 ;  /* 0x000000a19da1723e */ /* 0x000fc600000000ff */
[----:B------:R-:W4:Y:S01]  /*240a0*/  LDL.LU R157, [R1+0x16d4] ;  /* 0x0016d400019d7983 */ /* 0x000f220000300800 */
[----:B------:R-:W-:-:S03]  /*240b0*/  F2FP.F16.F32.PACK_AB R160, R156, R160 ;  /* 0x000000a09ca0723e */ /* 0x000fc600000000ff */
[----:B------:R-:W4:Y:S01]  /*240c0*/  LDL.LU R156, [R1+0x16d0] ;  /* 0x0016d000019c7983 */ /* 0x000f220000300800 */
[----:B---3--:R-:W-:-:S03]  /*240d0*/  F2FP.F16.F32.PACK_AB R159, R67, R159 ;  /* 0x0000009f439f723e */ /* 0x008fc600000000ff */
[----:B------:R-:W3:Y:S01]  /*240e0*/  LDL.LU R67, [R1+0x25c] ;  /* 0x00025c0001437983 */ /* 0x000ee20000300800 */
[----:B--2---:R-:W-:-:S03]  /*240f0*/  F2FP.F16.F32.PACK_AB R158, R65, R158 ;  /* 0x0000009e419e723e */ /* 0x004fc600000000ff */
[----:B------:R-:W2:Y:S01]  /*24100*/  LDL.LU R65, [R1+0x45c] ;  /* 0x00045c0001417983 */ /* 0x000ea20000300800 */
[----:B----4-:R-:W-:-:S03]  /*24110*/  F2FP.F16.F32.PACK_AB R157, R155, R157 ;  /* 0x0000009d9b9d723e */ /* 0x010fc600000000ff */
[----:B------:R-:W4:Y:S01]  /*24120*/  LDL.LU R155, [R1+0x16cc] ;  /* 0x0016cc00019b7983 */ /* 0x000f220000300800 */
[----:B------:R-:W-:-:S03]  /*24130*/  F2FP.F16.F32.PACK_AB R156, R154, R156 ;  /* 0x0000009c9a9c723e */ /* 0x000fc600000000ff */
[----:B------:R-:W3:Y:S01]  /*24140*/  LDL.LU R154, [R1+0x16c8] ;  /* 0x0016c800019a7983 */ /* 0x000ee20000300800 */
[----:B----4-:R-:W-:-:S03]  /*24150*/  F2FP.F16.F32.PACK_AB R155, R153, R155 ;  /* 0x0000009b999b723e */ /* 0x010fc600000000ff */
[----:B------:R-:W4:Y:S01]  /*24160*/  LDL.LU R153, [R1+0x16c4] ;  /* 0x0016c40001997983 */ /* 0x000f220000300800 */
[----:B---3--:R-:W-:-:S03]  /*24170*/  F2FP.F16.F32.PACK_AB R154, R152, R154 ;  /* 0x0000009a989a723e */ /* 0x008fc600000000ff */
[----:B------:R-:W3:Y:S01]  /*24180*/  LDL.LU R152, [R1+0x16c0] ;  /* 0x0016c00001987983 */ /* 0x000ee20000300800 */
[----:B----4-:R-:W-:-:S03]  /*24190*/  F2FP.F16.F32.PACK_AB R153, R66, R153 ;  /* 0x000000994299723e */ /* 0x010fc600000000ff */
[----:B------:R-:W4:Y:S01]  /*241a0*/  LDL.LU R66, [R1+0x16bc] ;  /* 0x0016bc0001427983 */ /* 0x000f220000300800 */
[----:B---3--:R-:W-:-:S03]  /*241b0*/  F2FP.F16.F32.PACK_AB R152, R64, R152 ;  /* 0x000000984098723e */ /* 0x008fc600000000ff */
[----:B------:R-:W3:Y:S01]  /*241c0*/  LDL.LU R64, [R1+0x16b8] ;  /* 0x0016b80001407983 */ /* 0x000ee20000300800 */
[----:B------:R-:W-:Y:S02]  /*241d0*/  F2FP.F16.F32.PACK_AB R137, R136, R137 ;  /* 0x000000898889723e */ /* 0x000fe400000000ff */
[----:B----4-:R-:W-:Y:S02]  /*241e0*/  F2FP.F16.F32.PACK_AB R139, R66, R139 ;  /* 0x0000008b428b723e */ /* 0x010fe400000000ff */
[----:B------:R-:W4:Y:S01]  /*241f0*/  LDL.LU R66, [R1+0x254] ;  /* 0x0002540001427983 */ /* 0x000f220000300800 */
[----:B---3--:R-:W-:-:S03]  /*24200*/  F2FP.F16.F32.PACK_AB R138, R64, R138 ;  /* 0x0000008a408a723e */ /* 0x008fc600000000ff */
[----:B------:R-:W3:Y:S04]  /*24210*/  LDL.LU R64, [R1+0x454] ;  /* 0x0004540001407983 */ /* 0x000ee80000300800 */
[----:B------:R-:W2:Y:S02]  /*24220*/  LDL.LU R136, [R1+0x16b4] ;  /* 0x0016b40001887983 */ /* 0x000ea40000300800 */
[----:B--2---:R-:W-:Y:S02]  /*24230*/  F2FP.F16.F32.PACK_AB R136, R135, R136 ;  /* 0x000000888788723e */ /* 0x004fe400000000ff */
[----:B------:R-:W2:Y:S02]  /*24240*/  LDL.LU R135, [R1+0x16b0] ;  /* 0x0016b00001877983 */ /* 0x000ea40000300800 */
[----:B--2---:R-:W-:-:S02]  /*24250*/  F2FP.F16.F32.PACK_AB R135, R134, R135 ;  /* 0x000000878687723e */ /* 0x004fc400000000ff */
[----:B------:R-:W2:Y:S02]  /*24260*/  LDL.LU R134, [R1+0x16ac] ;  /* 0x0016ac0001867983 */ /* 0x000ea40000300800 */
[----:B--2---:R-:W-:Y:S02]  /*24270*/  F2FP.F16.F32.PACK_AB R134, R63, R134 ;  /* 0x000000863f86723e */ /* 0x004fe400000000ff */
[----:B------:R-:W2:Y:S01]  /*24280*/  LDL.LU R63, [R1+0x16a8] ;  /* 0x0016a800013f7983 */ /* 0x000ea20000300800 */
[----:B------:R-:W-:Y:S02]  /*24290*/  F2FP.F16.F32.PACK_AB R132, R61, R132 ;  /* 0x000000843d84723e */ /* 0x000fe400000000ff */
[----:B--2---:R-:W-:Y:S02]  /*242a0*/  F2FP.F16.F32.PACK_AB R133, R63, R133 ;  /* 0x000000853f85723e */ /* 0x004fe400000000ff */
[----:B------:R-:W2:Y:S04]  /*242b0*/  LDL.LU R63, [R1+0x16a4] ;  /* 0x0016a400013f7983 */ /* 0x000ea80000300800 */
[----:B------:R-:W4:Y:S01]  /*242c0*/  LDL.LU R61, [R1+0x16a0] ;  /* 0x0016a000013d7983 */ /* 0x000f220000300800 */
[----:B------:R-:W-:-:S02]  /*242d0*/  F2FP.F16.F32.PACK_AB R129, R128, R129 ;  /* 0x000000818081723e */ /* 0x000fc400000000ff */
[----:B--2---:R-:W-:Y:S02]  /*242e0*/  F2FP.F16.F32.PACK_AB R131, R63, R131 ;  /* 0x000000833f83723e */ /* 0x004fe400000000ff */
[----:B------:R-:W2:Y:S01]  /*242f0*/  LDL.LU R63, [R1+0x27c] ;  /* 0x00027c00013f7983 */ /* 0x000ea20000300800 */
[----:B----4-:R-:W-:-:S03]  /*24300*/  F2FP.F16.F32.PACK_AB R130, R61, R130 ;  /* 0x000000823d82723e */ /* 0x010fc600000000ff */
[----:B------:R-:W4:Y:S04]  /*24310*/  LDL.LU R61, [R1+0x47c] ;  /* 0x00047c00013d7983 */ /* 0x000f280000300800 */
[----:B------:R-:W3:Y:S02]  /*24320*/  LDL.LU R128, [R1+0x169c] ;  /* 0x00169c0001807983 */ /* 0x000ee40000300800 */
[----:B---3--:R-:W-:Y:S02]  /*24330*/  F2FP.F16.F32.PACK_AB R128, R127, R128 ;  /* 0x000000807f80723e */ /* 0x008fe400000000ff */
[----:B------:R-:W3:Y:S02]  /*24340*/  LDL.LU R127, [R1+0x1698] ;  /* 0x00169800017f7983 */ /* 0x000ee40000300800 */
[----:B---3--:R-:W-:-:S02]  /*24350*/  F2FP.F16.F32.PACK_AB R127, R126, R127 ;  /* 0x0000007f7e7f723e */ /* 0x008fc400000000ff */
[----:B------:R-:W3:Y:S02]  /*24360*/  LDL.LU R126, [R1+0x1694] ;  /* 0x00169400017e7983 */ /* 0x000ee40000300800 */
[----:B---3--:R-:W-:Y:S02]  /*24370*/  F2FP.F16.F32.PACK_AB R126, R62, R126 ;  /* 0x0000007e3e7e723e */ /* 0x008fe400000000ff */
[----:B------:R-:W3:Y:S01]  /*24380*/  LDL.LU R62, [R1+0x1690] ;  /* 0x00169000013e7983 */ /* 0x000ee20000300800 */
[----:B------:R-:W-:Y:S02]  /*24390*/  F2FP.F16.F32.PACK_AB R124, R60, R124 ;  /* 0x0000007c3c7c723e */ /* 0x000fe400000000ff */
[----:B---3--:R-:W-:Y:S02]  /*243a0*/  F2FP.F16.F32.PACK_AB R125, R62, R125 ;  /* 0x0000007d3e7d723e */ /* 0x008fe400000000ff */
[----:B------:R-:W3:Y:S04]  /*243b0*/  LDL.LU R62, [R1+0x168c] ;  /* 0x00168c00013e7983 */ /* 0x000ee80000300800 */
[----:B------:R-:W2:Y:S01]  /*243c0*/  LDL.LU R60, [R1+0x1688] ;  /* 0x00168800013c7983 */ /* 0x000ea20000300800 */
[----:B------:R-:W-:-:S02]  /*243d0*/  F2FP.F16.F32.PACK_AB R109, R108, R109 ;  /* 0x0000006d6c6d723e */ /* 0x000fc400000000ff */
[----:B---3--:R-:W-:Y:S02]  /*243e0*/  F2FP.F16.F32.PACK_AB R111, R62, R111 ;  /* 0x0000006f3e6f723e */ /* 0x008fe400000000ff */
[----:B------:R-:W3:Y:S01]  /*243f0*/  LDL.LU R62, [R1+0x274] ;  /* 0x00027400013e7983 */ /* 0x000ee20000300800 */
[----:B--2---:R-:W-:-:S03]  /*24400*/  F2FP.F16.F32.PACK_AB R110, R60, R110 ;  /* 0x0000006e3c6e723e */ /* 0x004fc600000000ff */
[----:B------:R-:W2:Y:S04]  /*24410*/  LDL.LU R60, [R1+0x474] ;  /* 0x00047400013c7983 */ /* 0x000ea80000300800 */
[----:B------:R-:W4:Y:S02]  /*24420*/  LDL.LU R108, [R1+0x1684] ;  /* 0x00168400016c7983 */ /* 0x000f240000300800 */
[----:B----4-:R-:W-:Y:S02]  /*24430*/  F2FP.F16.F32.PACK_AB R108, R107, R108 ;  /* 0x0000006c6b6c723e */ /* 0x010fe400000000ff */
[----:B------:R-:W4:Y:S02]  /*24440*/  LDL.LU R107, [R1+0x1680] ;  /* 0x00168000016b7983 */ /* 0x000f240000300800 */
[----:B----4-:R-:W-:-:S02]  /*24450*/  F2FP.F16.F32.PACK_AB R107, R106, R107 ;  /* 0x0000006b6a6b723e */ /* 0x010fc400000000ff */
[----:B------:R-:W4:Y:S02]  /*24460*/  LDL.LU R106, [R1+0x167c] ;  /* 0x00167c00016a7983 */ /* 0x000f240000300800 */
[----:B----4-:R-:W-:Y:S02]  /*24470*/  F2FP.F16.F32.PACK_AB R106, R59, R106 ;  /* 0x0000006a3b6a723e */ /* 0x010fe400000000ff */
[----:B------:R-:W4:Y:S01]  /*24480*/  LDL.LU R59, [R1+0x1678] ;  /* 0x00167800013b7983 */ /* 0x000f220000300800 */
[----:B------:R-:W-:Y:S02]  /*24490*/  F2FP.F16.F32.PACK_AB R104, R57, R104 ;  /* 0x000000683968723e */ /* 0x000fe400000000ff */
[----:B----4-:R-:W-:Y:S02]  /*244a0*/  F2FP.F16.F32.PACK_AB R105, R59, R105 ;  /* 0x000000693b69723e */ /* 0x010fe400000000ff */
[----:B------:R-:W4:Y:S04]  /*244b0*/  LDL.LU R59, [R1+0x1674] ;  /* 0x00167400013b7983 */ /* 0x000f280000300800 */
[----:B------:R-:W3:Y:S01]  /*244c0*/  LDL.LU R57, [R1+0x1670] ;  /* 0x0016700001397983 */ /* 0x000ee20000300800 */
[----:B------:R-:W-:-:S02]  /*244d0*/  F2FP.F16.F32.PACK_AB R97, R96, R97 ;  /* 0x000000616061723e */ /* 0x000fc400000000ff */
        /* <DEDUP_REMOVED lines=36> */
[----:B------:R-:W4:Y:S01]  /*24720*/  LDL.LU R54, [R1+0x163c] ;  /* 0x00163c0001367983 */ /* 0x000f220000300800 */
[----:B------:R-:W-:Y:S02]  /*24730*/  F2FP.F16.F32.PACK_AB R75, R52, R75 ;  /* 0x0000004b344b723e */ /* 0x000fe400000000ff */
[----:B----4-:R-:W-:Y:S02]  /*24740*/  F2FP.F16.F32.PACK_AB R60, R54, R60 ;  /* 0x0000003c363c723e */ /* 0x010fe400000000ff */
[----:B------:R-:W4:Y:S04]  /*24750*/  LDL.LU R54, [R1+0x1638] ;  /* 0x0016380001367983 */ /* 0x000f280000300800 */
[----:B------:R-:W3:Y:S01]  /*24760*/  LDL.LU R52, [R1+0x1634] ;  /* 0x0016340001347983 */ /* 0x000ee20000300800 */
[----:B------:R-:W-:-:S02]  /*24770*/  F2FP.F16.F32.PACK_AB R74, R51, R74 ;  /* 0x0000004a334a723e */ /* 0x000fc400000000ff */
[----:B------:R-:W-:Y:S01]  /*24780*/  F2FP.F16.F32.PACK_AB R73, R49, R73 ;  /* 0x000000493149723e */ /* 0x000fe200000000ff */
[----:B------:R-:W2:Y:S01]  /*24790*/  LDL.LU R51, [R1+0x1630] ;  /* 0x0016300001337983 */ /* 0x000ea20000300800 */
[----:B------:R-:W-:-:S03]  /*247a0*/  F2FP.F16.F32.PACK_AB R72, R19, R72 ;  /* 0x000000481348723e */ /* 0x000fc600000000ff */
[----:B------:R-:W2:Y:S04]  /*247b0*/  LDL.LU R49, [R1+0x162c] ;  /* 0x00162c0001317983 */ /* 0x000ea80000300800 */
[----:B------:R-:W2:Y:S01]  /*247c0*/  LDL.LU R19, [R1+0x1628] ;  /* 0x0016280001137983 */ /* 0x000ea20000300800 */
[----:B----4-:R-:W-:-:S03]  /*247d0*/  F2FP.F16.F32.PACK_AB R59, R54, R59 ;  /* 0x0000003b363b723e */ /* 0x010fc600000000ff */
[----:B------:R-:W4:Y:S01]  /*247e0*/  LDL.LU R54, [R1+0xa70] ;  /* 0x000a700001367983 */ /* 0x000f220000300800 */
[----:B---3--:R-:W-:-:S03]  /*247f0*/  F2FP.F16.F32.PACK_AB R58, R52, R58 ;  /* 0x0000003a343a723e */ /* 0x008fc600000000ff */
[----:B------:R-:W3:Y:S01]  /*24800*/  LDL.LU R52, [R1+0xc70] ;  /* 0x000c700001347983 */ /* 0x000ee20000300800 */
[----:B------:R-:W-:Y:S02]  /*24810*/  F2FP.F16.F32.PACK_AB R57, R23, R57 ;  /* 0x000000391739723e */ /* 0x000fe400000000ff */
[----:B------:R-:W-:Y:S01]  /*24820*/  F2FP.F16.F32.PACK_AB R56, R50, R56 ;  /* 0x000000383238723e */ /* 0x000fe200000000ff */
[----:B------:R-:W3:Y:S01]  /*24830*/  LDL.LU R23, [R1+0x1624] ;  /* 0x0016240001177983 */ /* 0x000ee20000300800 */
[----:B------:R-:W-:-:S03]  /*24840*/  F2FP.F16.F32.PACK_AB R55, R22, R55 ;  /* 0x000000371637723e */ /* 0x000fc600000000ff */
[----:B------:R-:W3:Y:S04]  /*24850*/  LDL.LU R50, [R1+0x1620] ;  /* 0x0016200001327983 */ /* 0x000ee80000300800 */
[----:B------:R-:W3:Y:S01]  /*24860*/  LDL.LU R22, [R1+0x161c] ;  /* 0x00161c0001167983 */ /* 0x000ee20000300800 */
[----:B----4-:R-:W-:-:S03]  /*24870*/  F2FP.F16.F32.PACK_AB R54, R48, R54 ;  /* 0x000000363036723e */ /* 0x010fc600000000ff */
[----:B------:R-:W4:Y:S01]  /*24880*/  LDL.LU R48, [R1+0x1618] ;  /* 0x0016180001307983 */ /* 0x000f220000300800 */
[----:B--2---:R-:W-:Y:S02]  /*24890*/  F2FP.F16.F32.PACK_AB R53, R21, R53 ;  /* 0x000000351535723e */ /* 0x004fe400000000ff */
[----:B---3--:R-:W-:Y:S01]  /*248a0*/  F2FP.F16.F32.PACK_AB R52, R47, R52 ;  /* 0x000000342f34723e */ /* 0x008fe200000000ff */
[----:B------:R-:W2:Y:S01]  /*248b0*/  LDL.LU R21, [R1+0x1614] ;  /* 0x0016140001157983 */ /* 0x000ea20000300800 */
[----:B------:R-:W-:Y:S02]  /*248c0*/  F2FP.F16.F32.PACK_AB R15, R51, R15 ;  /* 0x0000000f330f723e */ /* 0x000fe400000000ff */
[----:B------:R-:W-:Y:S01]  /*248d0*/  F2FP.F16.F32.PACK_AB R14, R49, R14 ;  /* 0x0000000e310e723e */ /* 0x000fe200000000ff */
[----:B------:R-:W3:Y:S01]  /*248e0*/  LDL.LU R47, [R1+0x1610] ;  /* 0x00161000012f7983 */ /* 0x000ee20000300800 */
[----:B------:R-:W-:-:S03]  /*248f0*/  F2FP.F16.F32.PACK_AB R13, R45, R13 ;  /* 0x0000000d2d0d723e */ /* 0x000fc600000000ff */
        /* <DEDUP_REMOVED lines=12> */
[----:B------:R-:W3:Y:S04]  /*249c0*/  LDL.LU R41, [R1+0x15fc] ;  /* 0x0015fc0001297983 */ /* 0x000ee80000300800 */
[----:B------:R-:W3:Y:S04]  /*249d0*/  LDL.LU R42, [R1+0x15f8] ;  /* 0x0015f800012a7983 */ /* 0x000ee80000300800 */
[----:B------:R-:W3:Y:S01]  /*249e0*/  LDL.LU R50, [R1+0xa60] ;  /* 0x000a600001327983 */ /* 0x000ee20000300800 */
[----:B----4-:R-:W-:-:S03]  /*249f0*/  F2FP.F16.F32.PACK_AB R22, R48, R22 ;  /* 0x000000163016723e */ /* 0x010fc600000000ff */
[----:B------:R-:W4:Y:S01]  /*24a00*/  LDL.LU R48, [R1+0xc60] ;  /* 0x000c600001307983 */ /* 0x000f220000300800 */
[----:B------:R-:W-:Y:S02]  /*24a10*/  F2FP.F16.F32.PACK_AB R20, R39, R20 ;  /* 0x000000142714723e */ /* 0x000fe400000000ff */
[----:B--2---:R-:W-:Y:S02]  /*24a20*/  F2FP.F16.F32.PACK_AB R21, R40, R21 ;  /* 0x000000152815723e */ /* 0x004fe400000000ff */
[----:B------:R-:W2:Y:S04]  /*24a30*/  LDL.LU R40, [R1+0x15f4] ;  /* 0x0015f40001287983 */ /* 0x000ea80000300800 */
[----:B------:R-:W2:Y:S01]  /*24a40*/  LDL.LU R39, [R1+0x15f0] ;  /* 0x0015f00001277983 */ /* 0x000ea20000300800 */
[----:B---3--:R-:W-:-:S03]  /*24a50*/  F2FP.F16.F32.PACK_AB R51, R37, R51 ;  /* 0x000000332533723e */ /* 0x008fc600000000ff */
[----:B------:R-:W3:Y:S01]  /*24a60*/  LDL.LU R37, [R1+0x15ec] ;  /* 0x0015ec0001257983 */ /* 0x000ee20000300800 */
[----:B------:R-:W-:Y:S02]  /*24a70*/  F2FP.F16.F32.PACK_AB R49, R36, R49 ;  /* 0x000000312431723e */ /* 0x000fe400000000ff */
[----:B------:R-:W-:Y:S02]  /*24a80*/  F2FP.F16.F32.PACK_AB R67, R47, R67 ;  /* 0x000000432f43723e */ /* 0x000fe400000000ff */
[----:B------:R-:W-:Y:S02]  /*24a90*/  F2FP.F16.F32.PACK_AB R50, R38, R50 ;  /* 0x000000322632723e */ /* 0x000fe400000000ff */
[----:B------:R-:W3:Y:S04]  /*24aa0*/  LDL.LU R38, [R1+0x15e8] ;  /* 0x0015e80001267983 */ /* 0x000ee80000300800 */
[----:B------:R-:W3:Y:S01]  /*24ab0*/  LDL.LU R36, [R1+0x15e4] ;  /* 0x0015e40001247983 */ /* 0x000ee20000300800 */
[----:B----4-:R-:W-:-:S03]  /*24ac0*/  F2FP.F16.F32.PACK_AB R48, R35, R48 ;  /* 0x000000302330723e */ /* 0x010fc600000000ff */
[----:B------:R-:W4:Y:S04]  /*24ad0*/  LDL.LU R35, [R1+0x15e0] ;  /* 0x0015e00001237983 */ /* 0x000f280000300800 */
[----:B------:R-:W2:Y:S01]  /*24ae0*/  LDL.LU R47, [R1+0x258] ;  /* 0x00025800012f7983 */ /* 0x000ea20000300800 */
[----:B------:R-:W-:Y:S02]  /*24af0*/  F2FP.F16.F32.PACK_AB R66, R45, R66 ;  /* 0x000000422d42723e */ /* 0x000fe400000000ff */
[----:B------:R-:W-:Y:S01]  /*24b00*/  F2FP.F16.F32.PACK_AB R65, R33, R65 ;  /* 0x000000412141723e */ /* 0x000fe200000000ff */
[----:B------:R-:W3:Y:S01]  /*24b10*/  LDL.LU R45, [R1+0x458] ;  /* 0x00045800012d7983 */ /* 0x000ee20000300800 */
[----:B------:R-:W-:Y:S02]  /*24b20*/  F2FP.F16.F32.PACK_AB R64, R34, R64 ;  /* 0x000000402240723e */ /* 0x000fe400000000ff */
[----:B------:R-:W-:Y:S01]  /*24b30*/  F2FP.F16.F32.PACK_AB R71, R32, R71 ;  /* 0x000000472047723e */ /* 0x000fe200000000ff */
[----:B------:R-:W4:Y:S01]  /*24b40*/  LDL.LU R33, [R1+0x15dc] ;  /* 0x0015dc0001217983 */ /* 0x000f220000300800 */
[----:B------:R-:W-:-:S03]  /*24b50*/  F2FP.F16.F32.PACK_AB R70, R171, R70 ;  /* 0x00000046ab46723e */ /* 0x000fc600000000ff */
[----:B------:R-:W4:Y:S01]  /*24b60*/  LDL.LU R34, [R1+0x15d8] ;  /* 0x0015d80001227983 */ /* 0x000f220000300800 */
[----:B------:R-:W-:-:S03]  /*24b70*/  F2FP.F16.F32.PACK_AB R69, R170, R69 ;  /* 0x00000045aa45723e */ /* 0x000fc600000000ff */
[----:B------:R-:W4:Y:S01]  /*24b80*/  LDL.LU R32, [R1+0x15d4] ;  /* 0x0015d40001207983 */ /* 0x000f220000300800 */
[----:B------:R-:W-:-:S03]  /*24b90*/  F2FP.F16.F32.PACK_AB R68, R169, R68 ;  /* 0x00000044a944723e */ /* 0x000fc600000000ff */
[----:B------:R-:W4:Y:S04]  /*24ba0*/  LDL.LU R171, [R1+0x15d0] ;  /* 0x0015d00001ab7983 */ /* 0x000f280000300800 */
[----:B------:R-:W4:Y:S04]  /*24bb0*/  LDL.LU R170, [R1+0x15cc] ;  /* 0x0015cc0001aa7983 */ /* 0x000f280000300800 */
[----:B------:R-:W4:Y:S01]  /*24bc0*/  LDL.LU R169, [R1+0x15c8] ;  /* 0x0015c80001a97983 */ /* 0x000f220000300800 */
[----:B--2---:R-:W-:-:S03]  /*24bd0*/  F2FP.F16.F32.PACK_AB R47, R46, R47 ;  /* 0x0000002f2e2f723e */ /* 0x004fc600000000ff */
[----:B------:R-:W2:Y:S02]  /*24be0*/  LDL.LU R46, [R1+0x250] ;  /* 0x00025000012e7983 */ /* 0x000ea40000300800 */
[----:B--2---:R-:W-:Y:S02]  /*24bf0*/  F2FP.F16.F32.PACK_AB R46, R44, R46 ;  /* 0x0000002e2c2e723e */ /* 0x004fe400000000ff */
[----:B------:R-:W2:Y:S01]  /*24c00*/  LDL.LU R44, [R1+0x450] ;  /* 0x00045000012c7983 */ /* 0x000ea20000300800 */
[----:B---3--:R-:W-:Y:S02]  /*24c10*/  F2FP.F16.F32.PACK_AB R45, R168, R45 ;  /* 0x0000002da82d723e */ /* 0x008fe400000000ff */
[----:B------:R-:W-:Y:S01]  /*24c20*/  F2FP.F16.F32.PACK_AB R87, R31, R87 ;  /* 0x000000571f57723e */ /* 0x000fe200000000ff */
[----:B------:R-:W3:Y:S01]  /*24c30*/  LDL.LU R168, [R1+0x15c4] ;  /* 0x0015c40001a87983 */ /* 0x000ee20000300800 */
[----:B------:R-:W-:Y:S02]  /*24c40*/  F2FP.F16.F32.PACK_AB R86, R174, R86 ;  /* 0x00000056ae56723e */ /* 0x000fe400000000ff */
[----:B------:R-:W-:-:S02]  /*24c50*/  F2FP.F16.F32.PACK_AB R85, R29, R85 ;  /* 0x000000551d55723e */ /* 0x000fc400000000ff */
[----:B------:R-:W-:Y:S02]  /*24c60*/  F2FP.F16.F32.PACK_AB R84, R173, R84 ;  /* 0x00000054ad54723e */ /* 0x000fe400000000ff */
[----:B------:R-:W-:Y:S02]  /*24c70*/  F2FP.F16.F32.PACK_AB R91, R43, R91 ;  /* 0x0000005b2b5b723e */ /* 0x000fe400000000ff */
[----:B--2---:R-:W-:Y:S02]  /*24c80*/  F2FP.F16.F32.PACK_AB R44, R175, R44 ;  /* 0x0000002caf2c723e */ /* 0x004fe400000000ff */
[----:B------:R-:W2:Y:S04]  /*24c90*/  LDL.LU R175, [R1+0x15c0] ;  /* 0x0015c00001af7983 */ /* 0x000ea80000300800 */
[----:B------:R-:W2:Y:S04]  /*24ca0*/  LDL.LU R31, [R1+0x15bc] ;  /* 0x0015bc00011f7983 */ /* 0x000ea80000300800 */
[----:B------:R-:W2:Y:S04]  /*24cb0*/  LDL.LU R174, [R1+0x15b8] ;  /* 0x0015b80001ae7983 */ /* 0x000ea80000300800 */
[----:B------:R-:W2:Y:S04]  /*24cc0*/  LDL.LU R29, [R1+0x15b4] ;  /* 0x0015b400011d7983 */ /* 0x000ea80000300800 */
[----:B------:R-:W2:Y:S04]  /*24cd0*/  LDL.LU R173, [R1+0x15b0] ;  /* 0x0015b00001ad7983 */ /* 0x000ea80000300800 */
[----:B------:R-:W4:Y:S01]  /*24ce0*/  LDL.LU R43, [R1+0x248] ;  /* 0x00024800012b7983 */ /* 0x000f220000300800 */
[----:B------:R-:W-:-:S02]  /*24cf0*/  F2FP.F16.F32.PACK_AB R90, R41, R90 ;  /* 0x0000005a295a723e */ /* 0x000fc400000000ff */
[----:B------:R-:W-:Y:S01]  /*24d00*/  F2FP.F16.F32.PACK_AB R89, R172, R89 ;  /* 0x00000059ac59723e */ /* 0x000fe200000000ff */
[----:B------:R-:W3:Y:S01]  /*24d10*/  LDL.LU R41, [R1+0x448] ;  /* 0x0004480001297983 */ /* 0x000ee20000300800 */
        /* <DEDUP_REMOVED lines=11> */
[----:B----4-:R-:W-:-:S03]  /*24dd0*/  F2FP.F16.F32.PACK_AB R43, R42, R43 ;  /* 0x0000002b2a2b723e */ /* 0x010fc600000000ff */
[----:B------:R-:W4:Y:S02]  /*24de0*/  LDL.LU R42, [R1+0x240] ;  /* 0x00024000012a7983 */ /* 0x000f240000300800 */
[----:B----4-:R-:W-:Y:S02]  /*24df0*/  F2FP.F16.F32.PACK_AB R42, R40, R42 ;  /* 0x0000002a282a723e */ /* 0x010fe400000000ff */
[----:B------:R-:W4:Y:S01]  /*24e00*/  LDL.LU R40, [R1+0x440] ;  /* 0x0004400001287983 */ /* 0x000f220000300800 */
[----:B---3--:R-:W-:Y:S02]  /*24e10*/  F2FP.F16.F32.PACK_AB R41, R28, R41 ;  /* 0x000000291c29723e */ /* 0x008fe400000000ff */
[----:B------:R-:W-:Y:S01]  /*24e20*/  F2FP.F16.F32.PACK_AB R115, R198, R115 ;  /* 0x00000073c673723e */ /* 0x000fe200000000ff */
[----:B------:R-:W3:Y:S01]  /*24e30*/  LDL.LU R28, [R1+0x1594] ;  /* 0x00159400011c7983 */ /* 0x000ee20000300800 */
[----:B------:R-:W-:Y:S02]  /*24e40*/  F2FP.F16.F32.PACK_AB R114, R197, R114 ;  /* 0x00000072c572723e */ /* 0x000fe400000000ff */
[----:B------:R-:W-:-:S02]  /*24e50*/  F2FP.F16.F32.PACK_AB R113, R196, R113 ;  /* 0x00000071c471723e */ /* 0x000fc400000000ff */
[----:B------:R-:W-:Y:S02]  /*24e60*/  F2FP.F16.F32.PACK_AB R112, R203, R112 ;  /* 0x00000070cb70723e */ /* 0x000fe400000000ff */
[----:B------:R-:W-:Y:S02]  /*24e70*/  F2FP.F16.F32.PACK_AB R119, R39, R119 ;  /* 0x000000772777723e */ /* 0x000fe400000000ff */
[----:B----4-:R-:W-:Y:S02]  /*24e80*/  F2FP.F16.F32.PACK_AB R40, R199, R40 ;  /* 0x00000028c728723e */ /* 0x010fe400000000ff */
[----:B------:R-:W4:Y:S04]  /*24e90*/  LDL.LU R199, [R1+0x1590] ;  /* 0x0015900001c77983 */ /* 0x000f280000300800 */
[----:B------:R-:W4:Y:S04]  /*24ea0*/  LDL.LU R198, [R1+0x158c] ;  /* 0x00158c0001c67983 */ /* 0x000f280000300800 */
[----:B------:R-:W4:Y:S04]  /*24eb0*/  LDL.LU R197, [R1+0x1588] ;  /* 0x0015880001c57983 */ /* 0x000f280000300800 */
[----:B------:R-:W4:Y:S04]  /*24ec0*/  LDL.LU R196, [R1+0x1584] ;  /* 0x0015840001c47983 */ /* 0x000f280000300800 */
[----:B------:R-:W4:Y:S04]  /*24ed0*/  LDL.LU R203, [R1+0x1580] ;  /* 0x0015800001cb7983 */ /* 0x000f280000300800 */
[----:B------:R-:W2:Y:S01]  /*24ee0*/  LDL.LU R39, [R1+0x238] ;  /* 0x0002380001277983 */ /* 0x000ea20000300800 */
[----:B------:R-:W-:-:S02]  /*24ef0*/  F2FP.F16.F32.PACK_AB R118, R37, R118 ;  /* 0x000000762576723e */ /* 0x000fc400000000ff */
        /* <DEDUP_REMOVED lines=25> */
[----:B------:R-:W3:Y:S04]  /*25090*/  LDL.LU R252, [R1+0x1560] ;  /* 0x0015600001fc7983 */ /* 0x000ee80000300800 */
        /* <DEDUP_REMOVED lines=31> */
[----:B------:R-:W3:Y:S04]  /*25290*/  LDL.LU R241, [R1+0x1530] ;  /* 0x0015300001f17983 */ /* 0x000ee80000300800 */
        /* <DEDUP_REMOVED lines=17> */
[----:B------:R0:W5:Y:S04]  /*253b0*/  LDL.LU R8, [R1+0x150c] ;  /* 0x00150c0001087983 */ /* 0x0001680000300800 */
[----:B------:R0:W5:Y:S01]  /*253c0*/  LDL.LU R7, [R1+0x1508] ;  /* 0x0015080001077983 */ /* 0x0001620000300800 */
[----:B--2---:R-:W-:-:S03]  /*253d0*/  F2FP.F16.F32.PACK_AB R31, R30, R31 ;  /* 0x0000001f1e1f723e */ /* 0x004fc600000000ff */
[----:B------:R-:W2:Y:S02]  /*253e0*/  LDL.LU R30, [R1+0x210] ;  /* 0x00021000011e7983 */ /* 0x000ea40000300800 */
[----:B--2---:R-:W-:Y:S02]  /*253f0*/  F2FP.F16.F32.PACK_AB R30, R28, R30 ;  /* 0x0000001e1c1e723e */ /* 0x004fe400000000ff */
[----:B------:R-:W2:Y:S01]  /*25400*/  LDL.LU R28, [R1+0x410] ;  /* 0x00041000011c7983 */ /* 0x000ea20000300800 */
[----:B---3--:R-:W-:Y:S02]  /*25410*/  F2FP.F16.F32.PACK_AB R29, R6, R29 ;  /* 0x0000001d061d723e */ /* 0x008fe400000000ff */
[----:B------:R-:W-:Y:S01]  /*25420*/  F2FP.F16.F32.PACK_AB R199, R4, R199 ;  /* 0x000000c704c7723e */ /* 0x000fe200000000ff */
[----:B------:R0:W5:Y:S01]  /*25430*/  LDL.LU R6, [R1+0x1504] ;  /* 0x0015040001067983 */ /* 0x0001620000300800 */
[----:B------:R-:W-:Y:S02]  /*25440*/  F2FP.F16.F32.PACK_AB R203, R27, R203 ;  /* 0x000000cb1bcb723e */ /* 0x000fe400000000ff */
[----:B--2---:R-:W-:-:S02]  /*25450*/  F2FP.F16.F32.PACK_AB R28, R5, R28 ;  /* 0x0000001c051c723e */ /* 0x004fc400000000ff */
[----:B------:R0:W5:Y:S04]  /*25460*/  LDL.LU R5, [R1+0x1500] ;  /* 0x0015000001057983 */ /* 0x0001680000300800 */
[----:B------:R0:W5:Y:S01]  /*25470*/  LDL.LU R4, [R1+0x14fc] ;  /* 0x0014fc0001047983 */ /* 0x0001620000300800 */
        /* <DEDUP_REMOVED lines=14> */
[----:B----4-:R-:W-:Y:S02]  /*25560*/  F2FP.F16.F32.PACK_AB R227, R239, R227 ;  /* 0x000000e3efe3723e */ /* 0x010fe400000000ff */
[----:B------:R-:W-:-:S02]  /*25570*/  F2FP.F16.F32.PACK_AB R226, R238, R226 ;  /* 0x000000e2eee2723e */ /* 0x000fc400000000ff */
[----:B------:R-:W-:Y:S02]  /*25580*/  F2FP.F16.F32.PACK_AB R225, R237, R225 ;  /* 0x000000e1ede1723e */ /* 0x000fe400000000ff */
[----:B0-----:R-:W-:-:S07]  /*25590*/  F2FP.F16.F32.PACK_AB R224, R236, R224 ;  /* 0x000000e0ece0723e */ /* 0x001fce00000000ff */
.L_x_0:
[----:B------:R-:W0:Y:S01]  /*255a0*/  S2R R11, SR_TID.X ;  /* 0x00000000000b7919 */ /* 0x000e220000002100 */
[C---:B-----5:R-:W-:Y:S01]  /*255b0*/  VIADD R0, R4.reuse, 0x1 ;  /* 0x0000000104007836 */ /* 0x060fe20000000000 */
[----:B------:R-:W-:Y:S01]  /*255c0*/  ULDC.64 UR12, c[0x0][0x228] ;  /* 0x00008a00000c7ab9 */ /* 0x000fe20000000a00 */
[----:B------:R-:W-:Y:S01]  /*255d0*/  VIADD R2, R4, 0x2 ;  /* 0x0000000204027836 */ /* 0x000fe20000000000 */
[----:B------:R-:W1:Y:S01]  /*255e0*/  S2R R236, SR_TID.X ;  /* 0x0000000000ec7919 */ /* 0x000e620000002100 */
[----:B------:R-:W-:Y:S01]  /*255f0*/  ULDC.64 UR20, c[0x0][0x228] ;  /* 0x00008a0000147ab9 */ /* 0x000fe20000000a00 */
[----:B------:R-:W-:Y:S01]  /*25600*/  ISETP.GE.AND P2, PT, R0, UR13, PT ;  /* 0x0000000d00007c0c */ /* 0x000fe2000bf46270 */
[----:B------:R-:W-:Y:S01]  /*25610*/  ULDC.64 UR10, c[0x0][0x228] ;  /* 0x00008a00000a7ab9 */ /* 0x000fe20000000a00 */
[----:B------:R3:W-:Y:S01]  /*25620*/  STL [R1+0x17e0], R6 ;  /* 0x0017e00601007387 */ /* 0x0007e20000100800 */
[----:B------:R-:W-:Y:S01]  /*25630*/  ISETP.GE.AND P1, PT, R2, UR21, PT ;  /* 0x0000001502007c0c */ /* 0x000fe2000bf26270 */
[----:B------:R-:W-:Y:S01]  /*25640*/  VIADD R2, R4, 0x3 ;  /* 0x0000000304027836 */ /* 0x000fe20000000000 */
[----:B------:R-:W-:Y:S01]  /*25650*/  ULDC.64 UR8, c[0x0][0x220] ;  /* 0x0000880000087ab9 */ /* 0x000fe20000000a00 */
[----:B------:R-:W-:Y:S01]  /*25660*/  STL [R1+0x1504], R9 ;  /* 0x0015040901007387 */ /* 0x000fe20000100800 */
[----:B------:R-:W-:Y:S01]  /*25670*/  ULDC.64 UR14, c[0x0][0x220] ;  /* 0x00008800000e7ab9 */ /* 0x000fe20000000a00 */
[----:B------:R-:W-:Y:S01]  /*25680*/  ULDC.64 UR22, c[0x0][0x228] ;  /* 0x00008a0000167ab9 */ /* 0x000fe20000000a00 */
[----:B------:R-:W-:Y:S01]  /*25690*/  ISETP.GE.AND P0, PT, R2, UR11, PT ;  /* 0x0000000b02007c0c */ /* 0x000fe2000bf06270 */
[----:B------:R-:W-:Y:S01]  /*256a0*/  STL [R1+0x14fc], R252 ;  /* 0x0014fcfc01007387 */ /* 0x000fe20000100800 */
[----:B------:R-:W4:Y:S01]  /*256b0*/  LDC R2, c[0x0][0x244] ;  /* 0x00009100ff027b82 */ /* 0x000f220000000800 */
[----:B------:R-:W-:Y:S01]  /*256c0*/  ULDC.64 UR16, c[0x0][0x220] ;  /* 0x0000880000107ab9 */ /* 0x000fe20000000a00 */
[----:B------:R-:W-:Y:S01]  /*256d0*/  ULDC UR11, c[0x0][0x228] ;  /* 0x00008a00000b7ab9 */ /* 0x000fe20000000800 */
[----:B------:R-:W-:Y:S01]  /*256e0*/  ULDC UR13, c[0x0][0x228] ;  /* 0x00008a00000d7ab9 */ /* 0x000fe20000000800 */
[----:B------:R-:W-:Y:S01]  /*256f0*/  ULDC.64 UR18, c[0x0][0x228] ;  /* 0x00008a0000127ab9 */ /* 0x000fe20000000a00 */
[----:B------:R-:W-:Y:S01]  /*25700*/  ULDC UR48, c[0x0][0x22c] ;  /* 0x00008b0000307ab9 */ /* 0x000fe20000000800 */
        /* <DEDUP_REMOVED lines=9> */
[C---:B0-----:R-:W-:Y:S01]  /*257a0*/  IMAD.SHL.U32 R10, R11.reuse, 0x10, RZ ;  /* 0x000000100b0a7824 */ /* 0x041fe200078e00ff */
[----:B------:R-:W-:Y:S01]  /*257b0*/  ULDC UR38, c[0x0][0x22c] ;  /* 0x00008b0000267ab9 */ /* 0x000fe20000000800 */
[C---:B------:R-:W-:Y:S01]  /*257c0*/  IMAD.SHL.U32 R3, R11.reuse, 0x40, RZ ;  /* 0x000000400b037824 */ /* 0x040fe200078e00ff */
[----:B------:R-:W-:Y:S01]  /*257d0*/  LOP3.LUT R11, R11, 0x7f, RZ, 0xc0, !PT ;  /* 0x0000007f0b0b7812 */ /* 0x000fe200078ec0ff */
[----:B------:R-:W-:Y:S01]  /*257e0*/  ULDC UR37, c[0x0][0x22c] ;  /* 0x00008b0000257ab9 */ /* 0x000fe20000000800 */
[----:B------:R-:W-:Y:S01]  /*257f0*/  LOP3.LUT R10, R10, 0xf0, RZ, 0xc0, !PT ;  /* 0x000000f00a0a7812 */ /* 0x000fe200078ec0ff */
[----:B------:R-:W-:Y:S01]  /*25800*/  ULDC UR36, c[0x0][0x22c] ;  /* 0x00008b0000247ab9 */ /* 0x000fe20000000800 */
[----:B------:R-:W-:Y:S01]  /*25810*/  LOP3.LUT R3, R3, 0x400, RZ, 0xc0, !PT ;  /* 0x0000040003037812 */ /* 0x000fe200078ec0ff */
[----:B------:R-:W-:Y:S01]  /*25820*/  ULDC UR35, c[0x0][0x22c] ;  /* 0x00008b0000237ab9 */ /* 0x000fe20000000800 */
[----:B-1----:R-:W-:Y:S01]  /*25830*/  LOP3.LUT R236, R236, 0x60, RZ, 0xc0, !PT ;  /* 0x00000060ecec7812 */ /* 0x002fe200078ec0ff */
[----:B------:R-:W-:Y:S01]  /*25840*/  ULDC UR34, c[0x0][0x22c] ;  /* 0x00008b0000227ab9 */ /* 0x000fe20000000800 */
[----:B------:R-:W-:Y:S01]  /*25850*/  IADD3 R0, R3, UR4, R10 ;  /* 0x0000000403007c10 */ /* 0x000fe2000fffe00a */
[----:B------:R-:W-:Y:S01]  /*25860*/  ULDC UR33, c[0x0][0x22c] ;  /* 0x00008b0000217ab9 */ /* 0x000fe20000000800 */
[----:B---3--:R-:W-:Y:S01]  /*25870*/  LEA R6, R11, UR4, 0x4 ;  /* 0x000000040b067c11 */ /* 0x008fe2000f8e20ff */
[----:B------:R-:W-:Y:S02]  /*25880*/  BAR.SYNC.DEFER_BLOCKING 0x0 ;  /* 0x0000000000007b1d */ /* 0x000fe40000010000 */
[----:B------:R-:W-:-:S06]  /*25890*/  IMAD R0, R236, 0x8, R0 ;  /* 0x00000008ec007824 */ /* 0x000fcc00078e0200 */
[----:B------:R-:W0:Y:S01]  /*258a0*/  LDC R3, c[0x0][0x244] ;  /* 0x00009100ff037b82 */ /* 0x000e220000000800 */
[----:B------:R-:W-:Y:S01]  /*258b0*/  ULDC UR4, c[0x0][0x244] ;  /* 0x0000910000047ab9 */ /* 0x000fe20000000800 */
[----:B------:R-:W-:Y:S01]  /*258c0*/  STL [R1+0x400], R6 ;  /* 0x0004000601007387 */ /* 0x000fe20000100800 */
[----:B------:R-:W-:Y:S01]  /*258d0*/  ULDC UR32, c[0x0][0x22c] ;  /* 0x00008b0000207ab9 */ /* 0x000fe20000000800 */
[----:B------:R-:W-:Y:S01]  /*258e0*/  ULDC UR31, c[0x0][0x22c] ;  /* 0x00008b00001f7ab9 */ /* 0x000fe20000000800 */
[----:B------:R-:W-:Y:S01]  /*258f0*/  ULDC UR30, c[0x0][0x22c] ;  /* 0x00008b00001e7ab9 */ /* 0x000fe20000000800 */
[----:B------:R-:W-:Y:S01]  /*25900*/  ULDC UR29, c[0x0][0x22c] ;  /* 0x00008b00001d7ab9 */ /* 0x000fe20000000800 */
[----:B------:R-:W-:Y:S01]  /*25910*/  ULDC UR28, c[0x0][0x22c] ;  /* 0x00008b00001c7ab9 */ /* 0x000fe20000000800 */
[----:B------:R-:W1:Y:S01]  /*25920*/  LDC R10, c[0x0][0x244] ;  /* 0x00009100ff0a7b82 */ /* 0x000e620000000800 */
        /* <DEDUP_REMOVED lines=9> */
[----:B------:R-:W-:Y:S01]  /*259c0*/  STSM.16.M88.4 [R0], R224 ;  /* 0x000000e000007844 */ /* 0x000fe20000000200 */
[----:B------:R-:W-:Y:S01]  /*259d0*/  ULDC UR50, c[0x0][0x248] ;  /* 0x0000920000327ab9 */ /* 0x000fe20000000800 */
[----:B------:R-:W-:Y:S01]  /*259e0*/  ULDC UR58, c[0x0][0x248] ;  /* 0x00009200003a7ab9 */ /* 0x000fe20000000800 */
[----:B------:R-:W-:Y:S01]  /*259f0*/  ULDC UR57, c[0x0][0x248] ;  /* 0x0000920000397ab9 */ /* 0x000fe20000000800 */
[----:B------:R-:W-:Y:S06]  /*25a00*/  BAR.SYNC.DEFER_BLOCKING 0x0 ;  /* 0x0000000000007b1d */ /* 0x000fec0000010000 */
[----:B------:R-:W-:Y:S01]  /*25a10*/  ULDC UR56, c[0x0][0x248] ;  /* 0x0000920000387ab9 */ /* 0x000fe20000000800 */
[----:B------:R-:W-:Y:S01]  /*25a20*/  ULDC UR55, c[0x0][0x248] ;  /* 0x0000920000377ab9 */ /* 0x000fe20000000800 */
[----:B------:R-:W-:Y:S01]  /*25a30*/  ULDC UR54, c[0x0][0x248] ;  /* 0x0000920000367ab9 */ /* 0x000fe20000000800 */
[----:B------:R-:W-:Y:S01]  /*25a40*/  ULDC UR61, c[0x0][0x248] ;  /* 0x00009200003d7ab9 */ /* 0x000fe20000000800 */
[----:B------:R-:W-:Y:S01]  /*25a50*/  ULDC UR60, c[0x0][0x248] ;  /* 0x00009200003c7ab9 */ /* 0x000fe20000000800 */
[----:B------:R-:W3:Y:S01]  /*25a60*/  LDS.128 R224, [R6] ;  /* 0x0000000006e07984 */ /* 0x000ee20000000c00 */
[----:B------:R-:W-:Y:S06]  /*25a70*/  BAR.SYNC.DEFER_BLOCKING 0x0 ;  /* 0x0000000000007b1d */ /* 0x000fec0000010000 */
[----:B------:R-:W-:Y:S02]  /*25a80*/  STSM.16.M88.4 [R0], R24 ;  /* 0x0000001800007844 */ /* 0x000fe40000000200 */
[----:B------:R-:W-:Y:S06]  /*25a90*/  BAR.SYNC.DEFER_BLOCKING 0x0 ;  /* 0x0000000000007b1d */ /* 0x000fec0000010000 */
[----:B---3--:R-:W-:Y:S04]  /*25aa0*/  STL.64 [R1+0x260], R224 ;  /* 0x000260e001007387 */ /* 0x008fe80000100a00 */
[----:B------:R-:W-:Y:S04]  /*25ab0*/  STL.64 [R1+0x268], R226 ;  /* 0x000268e201007387 */ /* 0x000fe80000100a00 */
[----:B------:R-:W3:Y:S01]  /*25ac0*/  LDS.128 R24, [R6] ;  /* 0x0000000006187984 */ /* 0x000ee20000000c00 */
[----:B------:R-:W-:Y:S06]  /*25ad0*/  BAR.SYNC.DEFER_BLOCKING 0x0 ;  /* 0x0000000000007b1d */ /* 0x000fec0000010000 */
[----:B------:R-:W-:Y:S04]  /*25ae0*/  STSM.16.M88.4 [R0], R204 ;  /* 0x000000cc00007844 */ /* 0x000fe80000000200 */
[----:B---3--:R-:W-:Y:S04]  /*25af0*/  STL.64 [R1+0x250], R24 ;  /* 0x0002501801007387 */ /* 0x008fe80000100a00 */
[----:B------:R-:W-:Y:S01]  /*25b00*/  STL.64 [R1+0x258], R26 ;  /* 0x0002581a01007387 */ /* 0x000fe20000100a00 */
[----:B------:R-:W-:Y:S06]  /*25b10*/  BAR.SYNC.DEFER_BLOCKING 0x0 ;  /* 0x0000000000007b1d */ /* 0x000fec0000010000 */
[----:B------:R-:W3:Y:S02]  /*25b20*/  LDS.128 R24, [R6] ;  /* 0x0000000006187984 */ /* 0x000ee40000000c00 */
        /* <DEDUP_REMOVED lines=25> */
[----:B------:R-:W-:Y:S02]  /*25cc0*/  STSM.16.M88.4 [R0], R172 ;  /* 0x000000ac00007844 */ /* 0x000fe40000000200 */
[----:B------:R-:W-:Y:S06]  /*25cd0*/  BAR.SYNC.DEFER_BLOCKING 0x0 ;  /* 0x0000000000007b1d */ /* 0x000fec0000010000 */
[----:B---3--:R-:W-:Y:S04]  /*25ce0*/  STL.64 [R1+0x200], R24 ;  /* 0x0002001801007387 */ /* 0x008fe80000100a00 */
[----:B------:R-:W-:Y:S04]  /*25cf0*/  STL.64 [R1+0x208], R26 ;  /* 0x0002081a01007387 */ /* 0x000fe80000100a00 */
        /* <DEDUP_REMOVED lines=190> */
[----:B---3--:R-:W-:Y:S04]  /*268e0*/  STL.64 [R1], R12 ;  /* 0x0000000c01007387 */ /* 0x008fe80000100a00 */
[----:B------:R-:W-:Y:S04]  /*268f0*/  STL.64 [R1+0x8], R14 ;  /* 0x0000080e01007387 */ /* 0x000fe80000100a00 */
[----:B------:R-:W3:Y:S01]  /*26900*/  LDS.128 R248, [R6] ;  /* 0x0000000006f87984 */ /* 0x000ee20000000c00 */
[----:B------:R-:W-:Y:S06]  /*26910*/  BAR.SYNC.DEFER_BLOCKING 0x0 ;  /* 0x0000000000007b1d */ /* 0x000fec0000010000 */
[----:B------:R-:W-:Y:S02]  /*26920*/  STSM.16.M88.4 [R0], R132 ;  /* 0x0000008400007844 */ /* 0x000fe40000000200 */
[----:B------:R-:W-:Y:S06]  /*26930*/  BAR.SYNC.DEFER_BLOCKING 0x0 ;  /* 0x0000000000007b1d */ /* 0x000fec0000010000 */
[----:B---3--:R-:W-:Y:S04]  /*26940*/  STL [R1+0x1598], R248 ;  /* 0x001598f801007387 */ /* 0x008fe80000100800 */
[----:B------:R-:W-:Y:S04]  /*26950*/  STL [R1+0x1580], R249 ;  /* 0x001580f901007387 */ /* 0x000fe80000100800 */
[----:B------:R-:W-:Y:S04]  /*26960*/  STL [R1+0x1550], R251 ;  /* 0x001550fb01007387 */ /* 0x000fe80000100800 */
[----:B------:R-:W-:Y:S04]  /*26970*/  STL [R1+0x1568], R250 ;  /* 0x001568fa01007387 */ /* 0x000fe80000100800 */
[----:B------:R-:W3:Y:S01]  /*26980*/  LDS.128 R240, [R6] ;  /* 0x0000000006f07984 */ /* 0x000ee20000000c00 */
[----:B------:R-:W-:Y:S06]  /*26990*/  BAR.SYNC.DEFER_BLOCKING 0x0 ;  /* 0x0000000000007b1d */ /* 0x000fec0000010000 */
[----:B------:R-:W-:Y:S02]  /*269a0*/  STSM.16.M88.4 [R0], R136 ;  /* 0x0000008800007844 */ /* 0x000fe40000000200 */
[----:B------:R-:W-:Y:S06]  /*269b0*/  BAR.SYNC.DEFER_BLOCKING 0x0 ;  /* 0x0000000000007b1d */ /* 0x000fec0000010000 */
[----:B---3--:R-:W-:Y:S04]  /*269c0*/  STL.64 [R1+0x1530], R240 ;  /* 0x001530f001007387 */ /* 0x008fe80000100a00 */
[----:B------:R-:W-:Y:S04]  /*269d0*/  STL [R1+0x1760], R240 ;  /* 0x001760f001007387 */ /* 0x000fe80000100800 */
[----:B------:R-:W-:Y:S04]  /*269e0*/  STL [R1+0x1770], R240 ;  /* 0x001770f001007387 */ /* 0x000fe80000100800 */
[----:B------:R-:W-:Y:S04]  /*269f0*/  STL [R1+0x1780], R240 ;  /* 0x001780f001007387 */ /* 0x000fe80000100800 */
[----:B------:R-:W3:Y:S01]  /*26a00*/  LDS.128 R236, [R6] ;  /* 0x0000000006ec7984 */ /* 0x000ee20000000c00 */
[----:B------:R-:W-:Y:S06]  /*26a10*/  BAR.SYNC.DEFER_BLOCKING 0x0 ;  /* 0x0000000000007b1d */ /* 0x000fec0000010000 */
[----:B------:R-:W-:Y:S04]  /*26a20*/  STL [R1+0x1790], R240 ;  /* 0x001790f001007387 */ /* 0x000fe80000100800 */
[----:B------:R-:W-:Y:S04]  /*26a30*/  STL [R1+0x17a0], R240 ;  /* 0x0017a0f001007387 */ /* 0x000fe80000100800 */
[----:B------:R-:W-:Y:S04]  /*26a40*/  STL [R1+0x17b0], R240 ;  /* 0x0017b0f001007387 */ /* 0x000fe80000100800 */
[----:B------:R-:W-:Y:S04]  /*26a50*/  STL [R1+0x17c0], R240 ;  /* 0x0017c0f001007387 */ /* 0x000fe80000100800 */
[----:B------:R-:W-:Y:S01]  /*26a60*/  STSM.16.M88.4 [R0], R152 ;  /* 0x0000009800007844 */ /* 0x000fe20000000200 */
[----:B------:R-:W-:Y:S06]  /*26a70*/  BAR.SYNC.DEFER_BLOCKING 0x0 ;  /* 0x0000000000007b1d */ /* 0x000fec0000010000 */
[----:B------:R-:W-:Y:S04]  /*26a80*/  STL [R1+0x17d0], R240 ;  /* 0x0017d0f001007387 */ /* 0x000fe80000100800 */
[----:B------:R-:W-:Y:S04]  /*26a90*/  STL [R1+0x1508], R243 ;  /* 0x001508f301007387 */ /* 0x000fe80000100800 */
[----:B------:R-:W-:Y:S04]  /*26aa0*/  STL.64 [R1+0x1510], R242 ;  /* 0x001510f201007387 */ /* 0x000fe80000100a00 */
[----:B---3--:R-:W-:Y:S04]  /*26ab0*/  STL.64 [R1+0x1538], R236 ;  /* 0x001538ec01007387 */ /* 0x008fe80000100a00 */
[----:B------:R-:W3:Y:S01]  /*26ac0*/  LDS.128 R84, [R6] ;  /* 0x0000000006547984 */ /* 0x000ee20000000c00 */
[----:B------:R-:W-:Y:S06]  /*26ad0*/  BAR.SYNC.DEFER_BLOCKING 0x0 ;  /* 0x0000000000007b1d */ /* 0x000fec0000010000 */
[----:B------:R-:W-:Y:S04]  /*26ae0*/  STL.64 [R1+0x1558], R236 ;  /* 0x001558ec01007387 */ /* 0x000fe80000100a00 */
[----:B------:R-:W-:Y:S04]  /*26af0*/  STL.64 [R1+0x1518], R238 ;  /* 0x001518ee01007387 */ /* 0x000fe80000100a00 */
[----:B------:R-:W-:Y:S04]  /*26b00*/  STL [R1+0x1750], R238 ;  /* 0x001750ee01007387 */ /* 0x000fe80000100800 */
[----:B------:R-:W-:Y:S01]  /*26b10*/  STSM.16.M88.4 [R0], R156 ;  /* 0x0000009c00007844 */ /* 0x000fe20000000200 */
[----:B------:R-:W-:Y:S06]  /*26b20*/  BAR.SYNC.DEFER_BLOCKING 0x0 ;  /* 0x0000000000007b1d */ /* 0x000fec0000010000 */
[----:B---3--:R-:W-:Y:S04]  /*26b30*/  STL.64 [R1+0x1528], R84 ;  /* 0x0015285401007387 */ /* 0x008fe80000100a00 */
[----:B------:R-:W-:Y:S04]  /*26b40*/  STL.64 [R1+0x1540], R84 ;  /* 0x0015405401007387 */ /* 0x000fe80000100a00 */
[----:B------:R-:W-:Y:S04]  /*26b50*/  STL.64 [R1+0x1560], R84 ;  /* 0x0015605401007387 */ /* 0x000fe80000100a00 */
[----:B------:R-:W-:Y:S04]  /*26b60*/  STL.64 [R1+0x1578], R84 ;  /* 0x0015785401007387 */ /* 0x000fe80000100a00 */
[----:B------:R-:W-:Y:S01]  /*26b70*/  LDS.128 R88, [R6] ;  /* 0x0000000006587984 */ /* 0x000fe20000000c00 */
[----:B------:R-:W-:Y:S06]  /*26b80*/  BAR.SYNC.DEFER_BLOCKING 0x0 ;  /* 0x0000000000007b1d */ /* 0x000fec0000010000 */
[----:B------:R-:W-:Y:S04]  /*26b90*/  STL.64 [R1+0x1590], R84 ;  /* 0x0015905401007387 */ /* 0x000fe80000100a00 */
[----:B------:R-:W-:Y:S04]  /*26ba0*/  STL.64 [R1+0x15a8], R84 ;  /* 0x0015a85401007387 */ /* 0x000fe80000100a00 */
[----:B------:R-:W-:Y:S04]  /*26bb0*/  STL.64 [R1+0x15b8], R84 ;  /* 0x0015b85401007387 */ /* 0x000fe80000100a00 */
[----:B------:R-:W-:Y:S04]  /*26bc0*/  STL.64 [R1+0x15c8], R84 ;  /* 0x0015c85401007387 */ /* 0x000fe80000100a00 */
[----:B------:R-:W-:Y:S04]  /*26bd0*/  STL.64 [R1+0x15d8], R84 ;  /* 0x0015d85401007387 */ /* 0x000fe80000100a00 */
[----:B------:R-:W-:Y:S04]  /*26be0*/  STSM.16.M88.4 [R0], R160 ;  /* 0x000000a000007844 */ /* 0x000fe80000000200 */
[----:B------:R-:W-:Y:S01]  /*26bf0*/  STL.64 [R1+0x15e8], R84 ;  /* 0x0015e85401007387 */ /* 0x000fe20000100a00 */
[----:B------:R-:W-:Y:S06]  /*26c00*/  BAR.SYNC.DEFER_BLOCKING 0x0 ;  /* 0x0000000000007b1d */ /* 0x000fec0000010000 */
        /* <DEDUP_REMOVED lines=24> */
[----:B------:R-:W3:Y:S04]  /*26d90*/  LDS.128 R12, [R6] ;  /* 0x00000000060c7984 */ /* 0x000ee80000000c00 */
        /* <DEDUP_REMOVED lines=68> */
[----:B---3--:R-:W-:Y:S01]  /*271e0*/  STL.64 [R1+0x290], R12 ;  /* 0x0002900c01007387 */ /* 0x008fe20000100a00 */
[----:B------:R-:W-:-:S03]  /*271f0*/  IMAD.MOV.U32 R9, RZ, RZ, R15 ;  /* 0x000000ffff097224 */ /* 0x000fc600078e000f */
[----:B------:R-:W-:Y:S04]  /*27200*/  STL [R1+0x298], R14 ;  /* 0x0002980e01007387 */ /* 0x000fe80000100800 */
[----:B------:R-:W3:Y:S04]  /*27210*/  LDL.LU R224, [R1+0x340] ;  /* 0x0003400001e07983 */ /* 0x000ee80000300800 */
[----:B------:R-:W3:Y:S04]  /*27220*/  LDL.LU R225, [R1+0x344] ;  /* 0x0003440001e17983 */ /* 0x000ee80000300800 */
[----:B------:R-:W-:Y:S01]  /*27230*/  LDS.128 R92, [R6] ;  /* 0x00000000065c7984 */ /* 0x000fe20000000c00 */
[----:B------:R-:W-:Y:S06]  /*27240*/  BAR.SYNC.DEFER_BLOCKING 0x0 ;  /* 0x0000000000007b1d */ /* 0x000fec0000010000 */
[----:B------:R-:W3:Y:S04]  /*27250*/  LDL.LU R226, [R1+0x348] ;  /* 0x0003480001e27983 */ /* 0x000ee80000300800 */
[----:B------:R-:W3:Y:S04]  /*27260*/  LDL.LU R227, [R1+0x34c] ;  /* 0x00034c0001e37983 */ /* 0x000ee80000300800 */
[----:B------:R-:W2:Y:S04]  /*27270*/  LDL.LU R204, [R1+0x330] ;  /* 0x0003300001cc7983 */ /* 0x000ea80000300800 */
[----:B------:R-:W2:Y:S04]  /*27280*/  LDL.LU R205, [R1+0x334] ;  /* 0x0003340001cd7983 */ /* 0x000ea80000300800 */
[----:B------:R-:W-:Y:S01]  /*27290*/  STSM.16.M88.4 [R0], R192 ;  /* 0x000000c000007844 */ /* 0x000fe20000000200 */
[----:B------:R-:W-:Y:S06]  /*272a0*/  BAR.SYNC.DEFER_BLOCKING 0x0 ;  /* 0x0000000000007b1d */ /* 0x000fec0000010000 */
[----:B------:R-:W2:Y:S04]  /*272b0*/  LDL.LU R206, [R1+0x338] ;  /* 0x0003380001ce7983 */ /* 0x000ea80000300800 */
[----:B------:R-:W2:Y:S04]  /*272c0*/  LDL.LU R207, [R1+0x33c] ;  /* 0x00033c0001cf7983 */ /* 0x000ea80000300800 */
[----:B------:R-:W4:Y:S04]  /*272d0*/  LDL.LU R200, [R1+0x320] ;  /* 0x0003200001c87983 */ /* 0x000f280000300800 */
[----:B------:R-:W4:Y:S04]  /*272e0*/  LDL.LU R201, [R1+0x324] ;  /* 0x0003240001c97983 */ /* 0x000f280000300800 */
[----:B------:R-:W-:Y:S01]  /*272f0*/  LDS.128 R96, [R6] ;  /* 0x0000000006607984 */ /* 0x000fe20000000c00 */
[----:B------:R-:W-:Y:S06]  /*27300*/  BAR.SYNC.DEFER_BLOCKING 0x0 ;  /* 0x0000000000007b1d */ /* 0x000fec0000010000 */
[----:B------:R-:W4:Y:S04]  /*27310*/  LDL.LU R202, [R1+0x328] ;  /* 0x0003280001ca7983 */ /* 0x000f280000300800 */
[----:B------:R-:W4:Y:S04]  /*27320*/  LDL.LU R203, [R1+0x32c] ;  /* 0x00032c0001cb7983 */ /* 0x000f280000300800 */
[----:B------:R-:W3:Y:S04]  /*27330*/  LDL.LU R24, [R1+0x310] ;  /* 0x0003100001187983 */ /* 0x000ee80000300800 */
[----:B------:R-:W3:Y:S04]  /*27340*/  LDL.LU R25, [R1+0x314] ;  /* 0x0003140001197983 */ /* 0x000ee80000300800 */
[----:B------:R-:W-:Y:S01]  /*27350*/  STSM.16.M88.4 [R0], R208 ;  /* 0x000000d000007844 */ /* 0x000fe20000000200 */
[----:B------:R-:W-:Y:S06]  /*27360*/  BAR.SYNC.DEFER_BLOCKING 0x0 ;  /* 0x0000000000007b1d */ /* 0x000fec0000010000 */
[----:B------:R-:W3:Y:S04]  /*27370*/  LDL.LU R26, [R1+0x318] ;  /* 0x00031800011a7983 */ /* 0x000ee80000300800 */
[----:B------:R-:W3:Y:S04]  /*27380*/  LDL.LU R27, [R1+0x31c] ;  /* 0x00031c00011b7983 */ /* 0x000ee80000300800 */
[----:B------:R-:W2:Y:S04]  /*27390*/  LDL.LU R196, [R1+0x300] ;  /* 0x0003000001c47983 */ /* 0x000ea80000300800 */
[----:B------:R-:W2:Y:S04]  /*273a0*/  LDL.LU R197, [R1+0x304] ;  /* 0x0003040001c57983 */ /* 0x000ea80000300800 */
[----:B------:R-:W-:Y:S01]  /*273b0*/  LDS.128 R100, [R6] ;  /* 0x0000000006647984 */ /* 0x000fe20000000c00 */
[----:B------:R-:W-:Y:S06]  /*273c0*/  BAR.SYNC.DEFER_BLOCKING 0x0 ;  /* 0x0000000000007b1d */ /* 0x000fec0000010000 */
[----:B------:R-:W2:Y:S04]  /*273d0*/  LDL.LU R198, [R1+0x308] ;  /* 0x0003080001c67983 */ /* 0x000ea80000300800 */
[----:B------:R-:W2:Y:S04]  /*273e0*/  LDL.LU R199, [R1+0x30c] ;  /* 0x00030c0001c77983 */ /* 0x000ea80000300800 */
[----:B------:R-:W4:Y:S04]  /*273f0*/  LDL.LU R28, [R1+0x2f0] ;  /* 0x0002f000011c7983 */ /* 0x000f280000300800 */
[----:B------:R-:W4:Y:S04]  /*27400*/  LDL.LU R29, [R1+0x2f4] ;  /* 0x0002f400011d7983 */ /* 0x000f280000300800 */
[----:B------:R-:W4:Y:S04]  /*27410*/  LDL.LU R30, [R1+0x2f8] ;  /* 0x0002f800011e7983 */ /* 0x000f280000300800 */
[----:B------:R-:W4:Y:S04]  /*27420*/  LDL.LU R31, [R1+0x2fc] ;  /* 0x0002fc00011f7983 */ /* 0x000f280000300800 */
[----:B------:R-:W3:Y:S04]  /*27430*/  LDL.LU R176, [R1+0x2e0] ;  /* 0x0002e00001b07983 */ /* 0x000ee80000300800 */
[----:B------:R-:W3:Y:S04]  /*27440*/  LDL.LU R177, [R1+0x2e4] ;  /* 0x0002e40001b17983 */ /* 0x000ee80000300800 */
[----:B------:R-:W3:Y:S04]  /*27450*/  LDL.LU R178, [R1+0x2e8] ;  /* 0x0002e80001b27983 */ /* 0x000ee80000300800 */
[----:B------:R-:W3:Y:S04]  /*27460*/  LDL.LU R179, [R1+0x2ec] ;  /* 0x0002ec0001b37983 */ /* 0x000ee80000300800 */
[----:B------:R-:W-:Y:S01]  /*27470*/  STSM.16.M88.4 [R0], R212 ;  /* 0x000000d400007844 */ /* 0x000fe20000000200 */
[----:B------:R-:W-:Y:S06]  /*27480*/  BAR.SYNC.DEFER_BLOCKING 0x0 ;  /* 0x0000000000007b1d */ /* 0x000fec0000010000 */
[----:B------:R-:W-:Y:S02]  /*27490*/  LDS.128 R104, [R6] ;  /* 0x0000000006687984 */ /* 0x000fe40000000c00 */
[----:B------:R-:W-:Y:S06]  /*274a0*/  BAR.SYNC.DEFER_BLOCKING 0x0 ;  /* 0x0000000000007b1d */ /* 0x000fec0000010000 */
[----:B------:R-:W-:Y:S02]  /*274b0*/  STSM.16.M88.4 [R0], R216 ;  /* 0x000000d800007844 */ /* 0x000fe40000000200 */
        /* <DEDUP_REMOVED lines=19> */
[----:B---3--:R-:W-:Y:S02]  /*275f0*/  STSM.16.M88.4 [R0], R176 ;  /* 0x000000b000007844 */ /* 0x008fe40000000200 */
[----:B------:R-:W-:Y:S06]  /*27600*/  BAR.SYNC.DEFER_BLOCKING 0x0 ;  /* 0x0000000000007b1d */ /* 0x000fec0000010000 */
[----:B------:R-:W-:Y:S02]  /*27610*/  LDS.128 R128, [R6] ;  /* 0x0000000006807984 */ /* 0x000fe40000000c00 */
[----:B------:R-:W-:Y:S06]  /*27620*/  BAR.SYNC.DEFER_BLOCKING 0x0 ;  /* 0x0000000000007b1d */ /* 0x000fec0000010000 */
[----:B----4-:R-:W-:Y:S02]  /*27630*/  STSM.16.M88.4 [R0], R28 ;  /* 0x0000001c00007844 */ /* 0x010fe40000000200 */
[----:B------:R-:W-:Y:S06]  /*27640*/  BAR.SYNC.DEFER_BLOCKING 0x0 ;  /* 0x0000000000007b1d */ /* 0x000fec0000010000 */
[----:B------:R-:W-:Y:S02]  /*27650*/  LDS.128 R132, [R6] ;  /* 0x0000000006847984 */ /* 0x000fe40000000c00 */
[----:B------:R-:W-:Y:S06]  /*27660*/  BAR.SYNC.DEFER_BLOCKING 0x0 ;  /* 0x0000000000007b1d */ /* 0x000fec0000010000 */
[----:B--2---:R-:W-:Y:S02]  /*27670*/  STSM.16.M88.4 [R0], R196 ;  /* 0x000000c400007844 */ /* 0x004fe40000000200 */
[----:B------:R-:W-:Y:S06]  /*27680*/  BAR.SYNC.DEFER_BLOCKING 0x0 ;  /* 0x0000000000007b1d */ /* 0x000fec0000010000 */
[----:B------:R-:W-:Y:S02]  /*27690*/  LDS.128 R136, [R6] ;  /* 0x0000000006887984 */ /* 0x000fe40000000c00 */
[----:B------:R-:W-:Y:S06]  /*276a0*/  BAR.SYNC.DEFER_BLOCKING 0x0 ;  /* 0x0000000000007b1d */ /* 0x000fec0000010000 */
[----:B------:R2:W-:Y:S02]  /*276b0*/  STSM.16.M88.4 [R0], R24 ;  /* 0x0000001800007844 */ /* 0x0005e40000000200 */
[----:B------:R-:W-:Y:S06]  /*276c0*/  BAR.SYNC.DEFER_BLOCKING 0x0 ;  /* 0x0000000000007b1d */ /* 0x000fec0000010000 */
[----:B--2---:R-:W2:Y:S04]  /*276d0*/  LDL.LU R24, [R1+0x350] ;  /* 0x0003500001187983 */ /* 0x004ea80000300800 */
[----:B------:R-:W2:Y:S04]  /*276e0*/  LDL.LU R25, [R1+0x354] ;  /* 0x0003540001197983 */ /* 0x000ea80000300800 */
[----:B------:R-:W2:Y:S04]  /*276f0*/  LDL.LU R26, [R1+0x358] ;  /* 0x00035800011a7983 */ /* 0x000ea80000300800 */
[----:B------:R-:W2:Y:S04]  /*27700*/  LDL.LU R27, [R1+0x35c] ;  /* 0x00035c00011b7983 */ /* 0x000ea80000300800 */
[----:B------:R-:W3:Y:S04]  /*27710*/  LDL.LU R176, [R1+0x360] ;  /* 0x0003600001b07983 */ /* 0x000ee80000300800 */
[----:B------:R-:W3:Y:S04]  /*27720*/  LDL.LU R177, [R1+0x364] ;  /* 0x0003640001b17983 */ /* 0x000ee80000300800 */
[----:B------:R-:W3:Y:S04]  /*27730*/  LDL.LU R178, [R1+0x368] ;  /* 0x0003680001b27983 */ /* 0x000ee80000300800 */
[----:B------:R-:W3:Y:S04]  /*27740*/  LDL.LU R179, [R1+0x36c] ;  /* 0x00036c0001b37983 */ /* 0x000ee80000300800 */
[----:B------:R-:W-:Y:S01]  /*27750*/  LDS.128 R140, [R6] ;  /* 0x00000000068c7984 */ /* 0x000fe20000000c00 */
[----:B------:R-:W-:Y:S06]  /*27760*/  BAR.SYNC.DEFER_BLOCKING 0x0 ;  /* 0x0000000000007b1d */ /* 0x000fec0000010000 */
[----:B------:R-:W4:Y:S04]  /*27770*/  LDL.LU R28, [R1+0x370] ;  /* 0x00037000011c7983 */ /* 0x000f280000300800 */
[----:B------:R-:W4:Y:S04]  /*27780*/  LDL.LU R29, [R1+0x374] ;  /* 0x00037400011d7983 */ /* 0x000f280000300800 */
[----:B------:R-:W4:Y:S04]  /*27790*/  LDL.LU R30, [R1+0x378] ;  /* 0x00037800011e7983 */ /* 0x000f280000300800 */
[----:B------:R-:W4:Y:S04]  /*277a0*/  LDL.LU R31, [R1+0x37c] ;  /* 0x00037c00011f7983 */ /* 0x000f280000300800 */
[----:B------:R-:W-:Y:S01]  /*277b0*/  STSM.16.M88.4 [R0], R200 ;  /* 0x000000c800007844 */ /* 0x000fe20000000200 */
[----:B------:R-:W-:Y:S06]  /*277c0*/  BAR.SYNC.DEFER_BLOCKING 0x0 ;  /* 0x0000000000007b1d */ /* 0x000fec0000010000 */
[----:B------:R-:W4:Y:S04]  /*277d0*/  LDL.LU R196, [R1+0x380] ;  /* 0x0003800001c47983 */ /* 0x000f280000300800 */
[----:B------:R-:W4:Y:S04]  /*277e0*/  LDL.LU R197, [R1+0x384] ;  /* 0x0003840001c57983 */ /* 0x000f280000300800 */
[----:B------:R-:W4:Y:S04]  /*277f0*/  LDL.LU R198, [R1+0x388] ;  /* 0x0003880001c67983 */ /* 0x000f280000300800 */
[----:B------:R-:W4:Y:S04]  /*27800*/  LDL.LU R199, [R1+0x38c] ;  /* 0x00038c0001c77983 */ /* 0x000f280000300800 */
[----:B------:R-:W-:Y:S01]  /*27810*/  LDS.128 R144, [R6] ;  /* 0x0000000006907984 */ /* 0x000fe20000000c00 */
[----:B------:R-:W-:Y:S06]  /*27820*/  BAR.SYNC.DEFER_BLOCKING 0x0 ;  /* 0x0000000000007b1d */ /* 0x000fec0000010000 */
[----:B------:R-:W-:Y:S02]  /*27830*/  STSM.16.M88.4 [R0], R204 ;  /* 0x000000cc00007844 */ /* 0x000fe40000000200 */
[----:B------:R-:W-:Y:S06]  /*27840*/  BAR.SYNC.DEFER_BLOCKING 0x0 ;  /* 0x0000000000007b1d */ /* 0x000fec0000010000 */
[----:B------:R-:W-:Y:S02]  /*27850*/  LDS.128 R148, [R6] ;  /* 0x0000000006947984 */ /* 0x000fe40000000c00 */
[----:B------:R-:W-:Y:S06]  /*27860*/  BAR.SYNC.DEFER_BLOCKING 0x0 ;  /* 0x0000000000007b1d */ /* 0x000fec0000010000 */
[----:B------:R0:W-:Y:S02]  /*27870*/  STSM.16.M88.4 [R0], R224 ;  /* 0x000000e000007844 */ /* 0x0001e40000000200 */
[----:B------:R-:W-:Y:S06]  /*27880*/  BAR.SYNC.DEFER_BLOCKING 0x0 ;  /* 0x0000000000007b1d */ /* 0x000fec0000010000 */
[----:B0-----:R-:W4:Y:S04]  /*27890*/  LDL.LU R224, [R1+0x390] ;  /* 0x0003900001e07983 */ /* 0x001f280000300800 */
[----:B------:R-:W4:Y:S04]  /*278a0*/  LDL.LU R225, [R1+0x394] ;  /* 0x0003940001e17983 */ /* 0x000f280000300800 */
[----:B------:R-:W4:Y:S04]  /*278b0*/  LDL.LU R226, [R1+0x398] ;  /* 0x0003980001e27983 */ /* 0x000f280000300800 */
[----:B------:R-:W4:Y:S04]  /*278c0*/  LDL.LU R227, [R1+0x39c] ;  /* 0x00039c0001e37983 */ /* 0x000f280000300800 */
[----:B------:R-:W-:Y:S01]  /*278d0*/  LDS.128 R152, [R6] ;  /* 0x0000000006987984 */ /* 0x000fe20000000c00 */
[----:B------:R-:W-:Y:S06]  /*278e0*/  BAR.SYNC.DEFER_BLOCKING 0x0 ;  /* 0x0000000000007b1d */ /* 0x000fec0000010000 */
        /* <DEDUP_REMOVED lines=8> */
[----:B--2---:R0:W-:Y:S01]  /*27970*/  STSM.16.M88.4 [R0], R24 ;  /* 0x0000001800007844 */ /* 0x0041e20000000200 */
[----:B------:R-:W-:Y:S06]  /*27980*/  BAR.SYNC.DEFER_BLOCKING 0x0 ;  /* 0x0000000000007b1d */ /* 0x000fec0000010000 */
[----:B0-----:R-:W2:Y:S04]  /*27990*/  LDL.LU R24, [R1+0x3c0] ;  /* 0x0003c00001187983 */ /* 0x001ea80000300800 */
[----:B------:R-:W2:Y:S04]  /*279a0*/  LDL.LU R25, [R1+0x3c4] ;  /* 0x0003c40001197983 */ /* 0x000ea80000300800 */
[----:B------:R-:W2:Y:S04]  /*279b0*/  LDL.LU R26, [R1+0x3c8] ;  /* 0x0003c800011a7983 */ /* 0x000ea80000300800 */
[----:B------:R-:W-:Y:S01]  /*279c0*/  LDS.128 R156, [R6] ;  /* 0x00000000069c7984 */ /* 0x000fe20000000c00 */
[----:B------:R-:W-:Y:S06]  /*279d0*/  BAR.SYNC.DEFER_BLOCKING 0x0 ;  /* 0x0000000000007b1d */ /* 0x000fec0000010000 */
[----:B------:R-:W2:Y:S04]  /*279e0*/  LDL.LU R27, [R1+0x3cc] ;  /* 0x0003cc00011b7983 */ /* 0x000ea80000300800 */
[----:B---3--:R-:W-:Y:S01]  /*279f0*/  STSM.16.M88.4 [R0], R176 ;  /* 0x000000b000007844 */ /* 0x008fe20000000200 */
[----:B------:R-:W-:Y:S06]  /*27a00*/  BAR.SYNC.DEFER_BLOCKING 0x0 ;  /* 0x0000000000007b1d */ /* 0x000fec0000010000 */
[----:B------:R-:W-:Y:S02]  /*27a10*/  LDS.128 R160, [R6] ;  /* 0x0000000006a07984 */ /* 0x000fe40000000c00 */
[----:B------:R-:W-:Y:S06]  /*27a20*/  BAR.SYNC.DEFER_BLOCKING 0x0 ;  /* 0x0000000000007b1d */ /* 0x000fec0000010000 */
[----:B----4-:R-:W-:Y:S02]  /*27a30*/  STSM.16.M88.4 [R0], R28 ;  /* 0x0000001c00007844 */ /* 0x010fe40000000200 */
[----:B------:R-:W-:Y:S06]  /*27a40*/  BAR.SYNC.DEFER_BLOCKING 0x0 ;  /* 0x0000000000007b1d */ /* 0x000fec0000010000 */
[----:B------:R-:W-:Y:S02]  /*27a50*/  LDS.128 R164, [R6] ;  /* 0x0000000006a47984 */ /* 0x000fe40000000c00 */
[----:B------:R-:W-:Y:S06]  /*27a60*/  BAR.SYNC.DEFER_BLOCKING 0x0 ;  /* 0x0000000000007b1d */ /* 0x000fec0000010000 */
[----:B------:R-:W-:Y:S02]  /*27a70*/  STSM.16.M88.4 [R0], R196 ;  /* 0x000000c400007844 */ /* 0x000fe40000000200 */
[----:B------:R-:W-:Y:S06]  /*27a80*/  BAR.SYNC.DEFER_BLOCKING 0x0 ;  /* 0x0000000000007b1d */ /* 0x000fec0000010000 */
[----:B------:R-:W-:Y:S02]  /*27a90*/  LDS.128 R168, [R6] ;  /* 0x0000000006a87984 */ /* 0x000fe40000000c00 */
[----:B------:R-:W-:Y:S06]  /*27aa0*/  BAR.SYNC.DEFER_BLOCKING 0x0 ;  /* 0x0000000000007b1d */ /* 0x000fec0000010000 */
[----:B------:R0:W-:Y:S02]  /*27ab0*/  STSM.16.M88.4 [R0], R224 ;  /* 0x000000e000007844 */ /* 0x0001e40000000200 */
[----:B------:R-:W-:Y:S06]  /*27ac0*/  BAR.SYNC.DEFER_BLOCKING 0x0 ;  /* 0x0000000000007b1d */ /* 0x000fec0000010000 */
[----:B0-----:R-:W3:Y:S04]  /*27ad0*/  LDL.LU R224, [R1+0x3d0] ;  /* 0x0003d00001e07983 */ /* 0x001ee80000300800 */
[----:B------:R-:W3:Y:S04]  /*27ae0*/  LDL.LU R225, [R1+0x3d4] ;  /* 0x0003d40001e17983 */ /* 0x000ee80000300800 */
[----:B------:R-:W3:Y:S04]  /*27af0*/  LDL.LU R226, [R1+0x3d8] ;  /* 0x0003d80001e27983 */ /* 0x000ee80000300800 */
[----:B------:R-:W3:Y:S04]  /*27b00*/  LDL.LU R227, [R1+0x3dc] ;  /* 0x0003dc0001e37983 */ /* 0x000ee80000300800 */
[----:B------:R-:W4:Y:S04]  /*27b10*/  LDL.LU R196, [R1+0x3e0] ;  /* 0x0003e00001c47983 */ /* 0x000f280000300800 */
[----:B------:R-:W4:Y:S04]  /*27b20*/  LDL.LU R197, [R1+0x3e4] ;  /* 0x0003e40001c57983 */ /* 0x000f280000300800 */
[----:B------:R-:W4:Y:S04]  /*27b30*/  LDL.LU R198, [R1+0x3e8] ;  /* 0x0003e80001c67983 */ /* 0x000f280000300800 */
[----:B------:R-:W4:Y:S04]  /*27b40*/  LDL.LU R199, [R1+0x3ec] ;  /* 0x0003ec0001c77983 */ /* 0x000f280000300800 */
[----:B------:R-:W-:Y:S01]  /*27b50*/  LDS.128 R172, [R6] ;  /* 0x0000000006ac7984 */ /* 0x000fe20000000c00 */
        /* <DEDUP_REMOVED lines=17> */
[----:B--2---:R0:W-:Y:S02]  /*27c70*/  STSM.16.M88.4 [R0], R24 ;  /* 0x0000001800007844 */ /* 0x0041e40000000200 */
[----:B------:R-:W-:Y:S06]  /*27c80*/  BAR.SYNC.DEFER_BLOCKING 0x0 ;  /* 0x0000000000007b1d */ /* 0x000fec0000010000 */
        /* <DEDUP_REMOVED lines=8> */
[----:B------:R-:W-:Y:S01]  /*27d10*/  LDS.128 R184, [R6] ;  /* 0x0000000006b87984 */ /* 0x000fe20000000c00 */
[----:B------:R-:W-:Y:S06]  /*27d20*/  BAR.SYNC.DEFER_BLOCKING 0x0 ;  /* 0x0000000000007b1d */ /* 0x000fec0000010000 */
[----:B------:R-:W2:Y:S04]  /*27d30*/  LDL.LU R28, [R1+0x560] ;  /* 0x00056000011c7983 */ /* 0x000ea80000300800 */
[----:B------:R-:W2:Y:S04]  /*27d40*/  LDL.LU R29, [R1+0x564] ;  /* 0x00056400011d7983 */ /* 0x000ea80000300800 */
[----:B------:R-:W2:Y:S04]  /*27d50*/  LDL.LU R30, [R1+0x568] ;  /* 0x00056800011e7983 */ /* 0x000ea80000300800 */
[----:B------:R-:W2:Y:S04]  /*27d60*/  LDL.LU R31, [R1+0x56c] ;  /* 0x00056c00011f7983 */ /* 0x000ea80000300800 */
[----:B---3--:R0:W-:Y:S01]  /*27d70*/  STSM.16.M88.4 [R0], R224 ;  /* 0x000000e000007844 */ /* 0x0081e20000000200 */
[----:B------:R-:W-:Y:S06]  /*27d80*/  BAR.SYNC.DEFER_BLOCKING 0x0 ;  /* 0x0000000000007b1d */ /* 0x000fec0000010000 */
[----:B0-----:R-:W3:Y:S04]  /*27d90*/  LDL.LU R224, [R1+0x570] ;  /* 0x0005700001e07983 */ /* 0x001ee80000300800 */
[----:B------:R-:W3:Y:S04]  /*27da0*/  LDL.LU R225, [R1+0x574] ;  /* 0x0005740001e17983 */ /* 0x000ee80000300800 */
[----:B------:R-:W3:Y:S04]  /*27db0*/  LDL.LU R226, [R1+0x578] ;  /* 0x0005780001e27983 */ /* 0x000ee80000300800 */
[----:B------:R-:W-:Y:S01]  /*27dc0*/  LDS.128 R188, [R6] ;  /* 0x0000000006bc7984 */ /* 0x000fe20000000c00 */
[----:B------:R-:W-:Y:S06]  /*27dd0*/  BAR.SYNC.DEFER_BLOCKING 0x0 ;  /* 0x0000000000007b1d */ /* 0x000fec0000010000 */
[----:B------:R-:W3:Y:S04]  /*27de0*/  LDL.LU R227, [R1+0x57c] ;  /* 0x00057c0001e37983 */ /* 0x000ee80000300800 */
[----:B----4-:R-:W-:Y:S01]  /*27df0*/  STSM.16.M88.4 [R0], R196 ;  /* 0x000000c400007844 */ /* 0x010fe20000000200 */
        /* <DEDUP_REMOVED lines=11> */
[----:B--2---:R0:W-:Y:S02]  /*27eb0*/  STSM.16.M88.4 [R0], R24 ;  /* 0x0000001800007844 */ /* 0x0041e40000000200 */
[----:B------:R-:W-:Y:S06]  /*27ec0*/  BAR.SYNC.DEFER_BLOCKING 0x0 ;  /* 0x0000000000007b1d */ /* 0x000fec0000010000 */
[----:B0-----:R-:W2:Y:S04]  /*27ed0*/  LDL.LU R24, [R1+0x580] ;  /* 0x0005800001187983 */ /* 0x001ea80000300800 */
[----:B------:R-:W2:Y:S04]  /*27ee0*/  LDL.LU R25, [R1+0x584] ;  /* 0x0005840001197983 */ /* 0x000ea80000300800 */
[----:B------:R-:W2:Y:S04]  /*27ef0*/  LDL.LU R26, [R1+0x588] ;  /* 0x00058800011a7983 */ /* 0x000ea80000300800 */
[----:B------:R-:W-:Y:S01]  /*27f00*/  LDS.128 R204, [R6] ;  /* 0x0000000006cc7984 */ /* 0x000fe20000000c00 */
[----:B------:R-:W-:Y:S06]  /*27f10*/  BAR.SYNC.DEFER_BLOCKING 0x0 ;  /* 0x0000000000007b1d */ /* 0x000fec0000010000 */
[----:B------:R-:W2:Y:S04]  /*27f20*/  LDL.LU R27, [R1+0x58c] ;  /* 0x00058c00011b7983 */ /* 0x000ea80000300800 */
        /* <DEDUP_REMOVED lines=8> */
[----:B---3--:R0:W-:Y:S02]  /*27fb0*/  STSM.16.M88.4 [R0], R224 ;  /* 0x000000e000007844 */ /* 0x0081e40000000200 */
        /* <DEDUP_REMOVED lines=52> */
[----:B------:R-:W0:Y:S01]  /*28300*/  LDS.128 R12, [R6] ;  /* 0x00000000060c7984 */ /* 0x000e220000000c00 */
[----:B------:R-:W-:Y:S06]  /*28310*/  BAR.SYNC.DEFER_BLOCKING 0x0 ;  /* 0x0000000000007b1d */ /* 0x000fec0000010000 */
[----:B------:R-:W3:Y:S04]  /*28320*/  LDL.LU R31, [R1+0x76c] ;  /* 0x00076c00011f7983 */ /* 0x000ee80000300800 */
[----:B------:R-:W-:Y:S04]  /*28330*/  STSM.16.M88.4 [R0], R36 ;  /* 0x0000002400007844 */ /* 0x000fe80000000200 */
[----:B0-----:R-:W-:Y:S04]  /*28340*/  STL.64 [R1+0x2e0], R12 ;  /* 0x0002e00c01007387 */ /* 0x001fe80000100a00 */
[----:B------:R-:W-:Y:S01]  /*28350*/  STL.64 [R1+0x2e8], R14 ;  /* 0x0002e80e01007387 */ /* 0x000fe20000100a00 */
[----:B------:R-:W-:Y:S06]  /*28360*/  BAR.SYNC.DEFER_BLOCKING 0x0 ;  /* 0x0000000000007b1d */ /* 0x000fec0000010000 */
[----:B------:R-:W0:Y:S02]  /*28370*/  LDS.128 R12, [R6] ;  /* 0x00000000060c7984 */ /* 0x000e240000000c00 */
[----:B------:R-:W-:Y:S06]  /*28380*/  BAR.SYNC.DEFER_BLOCKING 0x0 ;  /* 0x0000000000007b1d */ /* 0x000fec0000010000 */
[----:B------:R-:W-:Y:S04]  /*28390*/  STSM.16.M88.4 [R0], R32 ;  /* 0x0000002000007844 */ /* 0x000fe80000000200 */
[----:B0-----:R-:W-:Y:S04]  /*283a0*/  STL.64 [R1+0x2d0], R12 ;  /* 0x0002d00c01007387 */ /* 0x001fe80000100a00 */
[----:B------:R-:W-:Y:S01]  /*283b0*/  STL.64 [R1+0x2d8], R14 ;  /* 0x0002d80e01007387 */ /* 0x000fe20000100a00 */
[----:B------:R-:W-:Y:S06]  /*283c0*/  BAR.SYNC.DEFER_BLOCKING 0x0 ;  /* 0x0000000000007b1d */ /* 0x000fec0000010000 */
[----:B------:R-:W0:Y:S02]  /*283d0*/  LDS.128 R12, [R6] ;  /* 0x00000000060c7984 */ /* 0x000e240000000c00 */
[----:B------:R-:W-:Y:S01]  /*283e0*/  BAR.SYNC.DEFER_BLOCKING 0x0 ;  /* 0x0000000000007b1d */ /* 0x000fe20000010000 */
[----:B0-----:R-:W-:-:S05]  /*283f0*/  IMAD.MOV.U32 R252, RZ, RZ, R13 ;  /* 0x000000fffffc7224 */ /* 0x001fca00078e000d */
[----:B------:R-:W-:Y:S04]  /*28400*/  STL [R1+0x300], R12 ;  /* 0x0003000c01007387 */ /* 0x000fe80000100800 */
[----:B------:R-:W-:Y:S04]  /*28410*/  STL.64 [R1+0x308], R14 ;  /* 0x0003080e01007387 */ /* 0x000fe80000100a00 */
        /* <DEDUP_REMOVED lines=14> */
[----:B------:R-:W2:Y:S04]  /*28500*/  LDL.LU R27, [R1+0x78c] ;  /* 0x00078c00011b7983 */ /* 0x000ea80000300800 */
[----:B------:R-:W0:Y:S01]  /*28510*/  LDS.128 R12, [R6] ;  /* 0x00000000060c7984 */ /* 0x000e220000000c00 */
[----:B------:R-:W-:Y:S06]  /*28520*/  BAR.SYNC.DEFER_BLOCKING 0x0 ;  /* 0x0000000000007b1d */ /* 0x000fec0000010000 */
[----:B0-----:R-:W-:Y:S04]  /*28530*/  STL [R1+0x2f4], R13 ;  /* 0x0002f40d01007387 */ /* 0x001fe80000100800 */
[----:B------:R-:W-:Y:S04]  /*28540*/  STL.64 [R1+0x2f8], R14 ;  /* 0x0002f80e01007387 */ /* 0x000fe80000100a00 */
        /* <DEDUP_REMOVED lines=11> */
[----:B---3--:R0:W-:Y:S04]  /*28600*/  STSM.16.M88.4 [R0], R28 ;  /* 0x0000001c00007844 */ /* 0x0081e80000000200 */
[----:B------:R-:W3:Y:S01]  /*28610*/  LDL.LU R35, [R1+0x7dc] ;  /* 0x0007dc0001237983 */ /* 0x000ee20000300800 */
[----:B------:R-:W-:Y:S01]  /*28620*/  BAR.SYNC.DEFER_BLOCKING 0x0 ;  /* 0x0000000000007b1d */ /* 0x000fe20000010000 */
[----:B------:R-:W-:-:S05]  /*28630*/  IMAD.MOV.U32 R252, RZ, RZ, R12 ;  /* 0x000000fffffc7224 */ /* 0x000fca00078e000c */
[----:B0-----:R-:W3:Y:S04]  /*28640*/  LDL.LU R28, [R1+0x7c0] ;  /* 0x0007c000011c7983 */ /* 0x001ee80000300800 */
[----:B------:R-:W3:Y:S04]  /*28650*/  LDL.LU R29, [R1+0x7c4] ;  /* 0x0007c400011d7983 */ /* 0x000ee80000300800 */
[----:B------:R-:W3:Y:S04]  /*28660*/  LDL.LU R30, [R1+0x7c8] ;  /* 0x0007c800011e7983 */ /* 0x000ee80000300800 */
[----:B------:R-:W3:Y:S04]  /*28670*/  LDL.LU R31, [R1+0x7cc] ;  /* 0x0007cc00011f7983 */ /* 0x000ee80000300800 */
[----:B------:R-:W0:Y:S01]  /*28680*/  LDS.128 R12, [R6] ;  /* 0x00000000060c7984 */ /* 0x000e220000000c00 */
[----:B------:R-:W-:Y:S06]  /*28690*/  BAR.SYNC.DEFER_BLOCKING 0x0 ;  /* 0x0000000000007b1d */ /* 0x000fec0000010000 */
[----:B0-----:R-:W-:Y:S04]  /*286a0*/  STL.64 [R1+0x350], R12 ;  /* 0x0003500c01007387 */ /* 0x001fe80000100a00 */
[----:B------:R-:W-:Y:S04]  /*286b0*/  STL.64 [R1+0x358], R14 ;  /* 0x0003580e01007387 */ /* 0x000fe80000100a00 */
[----:B----4-:R-:W-:Y:S01]  /*286c0*/  STSM.16.M88.4 [R0], R68 ;  /* 0x0000004400007844 */ /* 0x010fe20000000200 */
        /* <DEDUP_REMOVED lines=8> */
[----:B------:R-:W-:Y:S06]  /*28750*/  BAR.SYNC.DEFER_BLOCKING 0x0 ;  /* 0x0000000000007b1d */ /* 0x000fec0000010000 */
[----:B--2---:R2:W-:Y:S04]  /*28760*/  STSM.16.M88.4 [R0], R24 ;  /* 0x0000001800007844 */ /* 0x0045e80000000200 */
[----:B0-----:R-:W-:Y:S04]  /*28770*/  STL.64 [R1+0x370], R12 ;  /* 0x0003700c01007387 */ /* 0x001fe80000100a00 */
[----:B------:R-:W-:Y:S01]  /*28780*/  STL.64 [R1+0x378], R14 ;  /* 0x0003780e01007387 */ /* 0x000fe20000100a00 */
[----:B------:R-:W-:Y:S06]  /*28790*/  BAR.SYNC.DEFER_BLOCKING 0x0 ;  /* 0x0000000000007b1d */ /* 0x000fec0000010000 */
[----:B--2---:R-:W2:Y:S04]  /*287a0*/  LDL.LU R24, [R1+0x7e0] ;  /* 0x0007e00001187983 */ /* 0x004ea80000300800 */
[----:B------:R-:W2:Y:S04]  /*287b0*/  LDL.LU R25, [R1+0x7e4] ;  /* 0x0007e40001197983 */ /* 0x000ea80000300800 */
[----:B------:R-:W2:Y:S04]  /*287c0*/  LDL.LU R26, [R1+0x7e8] ;  /* 0x0007e800011a7983 */ /* 0x000ea80000300800 */
[----:B------:R-:W2:Y:S04]  /*287d0*/  LDL.LU R27, [R1+0x7ec] ;  /* 0x0007ec00011b7983 */ /* 0x000ea80000300800 */
[----:B------:R-:W0:Y:S01]  /*287e0*/  LDS.128 R12, [R6] ;  /* 0x00000000060c7984 */ /* 0x000e220000000c00 */
[----:B------:R-:W-:Y:S06]  /*287f0*/  BAR.SYNC.DEFER_BLOCKING 0x0 ;  /* 0x0000000000007b1d */ /* 0x000fec0000010000 */
        /* <DEDUP_REMOVED lines=12> */
[----:B---3--:R-:W-:Y:S04]  /*288c0*/  STSM.16.M88.4 [R0], R32 ;  /* 0x0000002000007844 */ /* 0x008fe80000000200 */
[----:B0-----:R-:W-:Y:S04]  /*288d0*/  STL.64 [R1+0x3b0], R12 ;  /* 0x0003b00c01007387 */ /* 0x001fe80000100a00 */
[----:B------:R-:W-:Y:S01]  /*288e0*/  STL.64 [R1+0x3b8], R14 ;  /* 0x0003b80e01007387 */ /* 0x000fe20000100a00 */
[----:B------:R-:W-:Y:S06]  /*288f0*/  BAR.SYNC.DEFER_BLOCKING 0x0 ;  /* 0x0000000000007b1d */ /* 0x000fec0000010000 */
[----:B------:R-:W0:Y:S02]  /*28900*/  LDS.128 R12, [R6] ;  /* 0x00000000060c7984 */ /* 0x000e240000000c00 */
[----:B------:R-:W-:Y:S06]  /*28910*/  BAR.SYNC.DEFER_BLOCKING 0x0 ;  /* 0x0000000000007b1d */ /* 0x000fec0000010000 */
[----:B0-----:R-:W-:Y:S04]  /*28920*/  STL.64 [R1+0x3e0], R12 ;  /* 0x0003e00c01007387 */ /* 0x001fe80000100a00 */
[----:B------:R-:W-:Y:S04]  /*28930*/  STL.64 [R1+0x3e8], R14 ;  /* 0x0003e80e01007387 */ /* 0x000fe80000100a00 */
[----:B------:R-:W3:Y:S04]  /*28940*/  LDL.LU R68, [R1+0x7f0] ;  /* 0x0007f00001447983 */ /* 0x000ee80000300800 */
[----:B------:R-:W3:Y:S04]  /*28950*/  LDL.LU R69, [R1+0x7f4] ;  /* 0x0007f40001457983 */ /* 0x000ee80000300800 */
[----:B------:R-:W3:Y:S04]  /*28960*/  LDL.LU R70, [R1+0x7f8] ;  /* 0x0007f80001467983 */ /* 0x000ee80000300800 */
[----:B------:R-:W3:Y:S04]  /*28970*/  LDL.LU R71, [R1+0x7fc] ;  /* 0x0007fc0001477983 */ /* 0x000ee80000300800 */
[----:B------:R-:W4:Y:S04]  /*28980*/  LDL.LU R44, [R1+0x9a0] ;  /* 0x0009a000012c7983 */ /* 0x000f280000300800 */
[----:B------:R-:W4:Y:S04]  /*28990*/  LDL.LU R45, [R1+0x9a4] ;  /* 0x0009a400012d7983 */ /* 0x000f280000300800 */
[----:B------:R-:W4:Y:S04]  /*289a0*/  LDL.LU R46, [R1+0x9a8] ;  /* 0x0009a800012e7983 */ /* 0x000f280000300800 */
[----:B------:R-:W4:Y:S04]  /*289b0*/  LDL.LU R47, [R1+0x9ac] ;  /* 0x0009ac00012f7983 */ /* 0x000f280000300800 */
[----:B------:R0:W-:Y:S01]  /*289c0*/  STSM.16.M88.4 [R0], R28 ;  /* 0x0000001c00007844 */ /* 0x0001e20000000200 */
[----:B------:R-:W-:Y:S06]  /*289d0*/  BAR.SYNC.DEFER_BLOCKING 0x0 ;  /* 0x0000000000007b1d */ /* 0x000fec0000010000 */
[----:B0-----:R-:W4:Y:S04]  /*289e0*/  LDL.LU R28, [R1+0x990] ;  /* 0x00099000011c7983 */ /* 0x001f280000300800 */
[----:B------:R-:W4:Y:S04]  /*289f0*/  LDL.LU R29, [R1+0x994] ;  /* 0x00099400011d7983 */ /* 0x000f280000300800 */
[----:B------:R-:W4:Y:S04]  /*28a00*/  LDL.LU R30, [R1+0x998] ;  /* 0x00099800011e7983 */ /* 0x000f280000300800 */
[----:B------:R-:W4:Y:S04]  /*28a10*/  LDL.LU R31, [R1+0x99c] ;  /* 0x00099c00011f7983 */ /* 0x000f280000300800 */
[----:B------:R-:W0:Y:S01]  /*28a20*/  LDS.128 R12, [R6] ;  /* 0x00000000060c7984 */ /* 0x000e220000000c00 */
[----:B------:R-:W-:Y:S06]  /*28a30*/  BAR.SYNC.DEFER_BLOCKING 0x0 ;  /* 0x0000000000007b1d */ /* 0x000fec0000010000 */
[----:B0-----:R-:W-:Y:S04]  /*28a40*/  STL.64 [R1+0x3d0], R12 ;  /* 0x0003d00c01007387 */ /* 0x001fe80000100a00 */
[----:B------:R-:W-:Y:S04]  /*28a50*/  STL.64 [R1+0x3d8], R14 ;  /* 0x0003d80e01007387 */ /* 0x000fe80000100a00 */
        /* <DEDUP_REMOVED lines=11> */
[----:B--2---:R0:W-:Y:S04]  /*28b10*/  STSM.16.M88.4 [R0], R24 ;  /* 0x0000001800007844 */ /* 0x0041e80000000200 */
[----:B------:R-:W2:Y:S01]  /*28b20*/  LDL.LU R35, [R1+0x9ec] ;  /* 0x0009ec0001237983 */ /* 0x000ea20000300800 */
[----:B------:R-:W-:Y:S06]  /*28b30*/  BAR.SYNC.DEFER_BLOCKING 0x0 ;  /* 0x0000000000007b1d */ /* 0x000fec0000010000 */
[----:B0-----:R-:W2:Y:S04]  /*28b40*/  LDL.LU R24, [R1+0x9d0] ;  /* 0x0009d00001187983 */ /* 0x001ea80000300800 */
[----:B------:R-:W2:Y:S04]  /*28b50*/  LDL.LU R25, [R1+0x9d4] ;  /* 0x0009d40001197983 */ /* 0x000ea80000300800 */
[----:B------:R-:W2:Y:S04]  /*28b60*/  LDL.LU R26, [R1+0x9d8] ;  /* 0x0009d800011a7983 */ /* 0x000ea80000300800 */
[----:B------:R-:W2:Y:S04]  /*28b70*/  LDL.LU R27, [R1+0x9dc] ;  /* 0x0009dc00011b7983 */ /* 0x000ea80000300800 */
[----:B------:R-:W0:Y:S01]  /*28b80*/  LDS.128 R12, [R6] ;  /* 0x00000000060c7984 */ /* 0x000e220000000c00 */
[----:B------:R-:W-:Y:S06]  /*28b90*/  BAR.SYNC.DEFER_BLOCKING 0x0 ;  /* 0x0000000000007b1d */ /* 0x000fec0000010000 */
[----:B0-----:R-:W-:Y:S04]  /*28ba0*/  STL.64 [R1+0x450], R12 ;  /* 0x0004500c01007387 */ /* 0x001fe80000100a00 */
[----:B------:R-:W-:Y:S04]  /*28bb0*/  STL.64 [R1+0x458], R14 ;  /* 0x0004580e01007387 */ /* 0x000fe80000100a00 */
[----:B---3--:R-:W-:Y:S01]  /*28bc0*/  STSM.16.M88.4 [R0], R68 ;  /* 0x0000004400007844 */ /* 0x008fe20000000200 */
[----:B------:R-:W-:Y:S06]  /*28bd0*/  BAR.SYNC.DEFER_BLOCKING 0x0 ;  /* 0x0000000000007b1d */ /* 0x000fec0000010000 */
[----:B------:R-:W0:Y:S02]  /*28be0*/  LDS.128 R12, [R6] ;  /* 0x00000000060c7984 */ /* 0x000e240000000c00 */
[----:B------:R-:W-:Y:S06]  /*28bf0*/  BAR.SYNC.DEFER_BLOCKING 0x0 ;  /* 0x0000000000007b1d */ /* 0x000fec0000010000 */
[----:B----4-:R-:W-:Y:S04]  /*28c00*/  STSM.16.M88.4 [R0], R44 ;  /* 0x0000002c00007844 */ /* 0x010fe80000000200 */
[----:B0-----:R-:W-:Y:S04]  /*28c10*/  STL.64 [R1+0x440], R12 ;  /* 0x0004400c01007387 */ /* 0x001fe80000100a00 */
[----:B------:R-:W-:Y:S01]  /*28c20*/  STL.64 [R1+0x448], R14 ;  /* 0x0004480e01007387 */ /* 0x000fe20000100a00 */
[----:B------:R-:W-:Y:S06]  /*28c30*/  BAR.SYNC.DEFER_BLOCKING 0x0 ;  /* 0x0000000000007b1d */ /* 0x000fec0000010000 */
[----:B------:R-:W0:Y:S02]  /*28c40*/  LDS.128 R12, [R6] ;  /* 0x00000000060c7984 */ /* 0x000e240000000c00 */
[----:B------:R-:W-:Y:S06]  /*28c50*/  BAR.SYNC.DEFER_BLOCKING 0x0 ;  /* 0x0000000000007b1d */ /* 0x000fec0000010000 */
[----:B------:R3:W-:Y:S04]  /*28c60*/  STSM.16.M88.4 [R0], R28 ;  /* 0x0000001c00007844 */ /* 0x0007e80000000200 */
[----:B0-----:R-:W-:Y:S04]  /*28c70*/  STL.64 [R1+0x460], R12 ;  /* 0x0004600c01007387 */ /* 0x001fe80000100a00 */
[----:B------:R-:W-:Y:S01]  /*28c80*/  STL.64 [R1+0x468], R14 ;  /* 0x0004680e01007387 */ /* 0x000fe20000100a00 */
[----:B------:R-:W-:Y:S06]  /*28c90*/  BAR.SYNC.DEFER_BLOCKING 0x0 ;  /* 0x0000000000007b1d */ /* 0x000fec0000010000 */
[----:B---3--:R-:W3:Y:S04]  /*28ca0*/  LDL.LU R28, [R1+0x9f0] ;  /* 0x0009f000011c7983 */ /* 0x008ee80000300800 */
[----:B------:R-:W3:Y:S04]  /*28cb0*/  LDL.LU R29, [R1+0x9f4] ;  /* 0x0009f400011d7983 */ /* 0x000ee80000300800 */
[----:B------:R-:W3:Y:S04]  /*28cc0*/  LDL.LU R30, [R1+0x9f8] ;  /* 0x0009f800011e7983 */ /* 0x000ee80000300800 */
[----:B------:R-:W3:Y:S04]  /*28cd0*/  LDL.LU R31, [R1+0x9fc] ;  /* 0x0009fc00011f7983 */ /* 0x000ee80000300800 */
        /* <DEDUP_REMOVED lines=14> */
[----:B--2---:R-:W-:Y:S04]  /*28dc0*/  STSM.16.M88.4 [R0], R32 ;  /* 0x0000002000007844 */ /* 0x004fe80000000200 */
[----:B0-----:R-:W-:Y:S04]  /*28dd0*/  STL.64 [R1+0x410], R12 ;  /* 0x0004100c01007387 */ /* 0x001fe80000100a00 */
[----:B------:R-:W-:Y:S01]  /*28de0*/  STL.64 [R1+0x418], R14 ;  /* 0x0004180e01007387 */ /* 0x000fe20000100a00 */
[----:B------:R-:W-:Y:S06]  /*28df0*/  BAR.SYNC.DEFER_BLOCKING 0x0 ;  /* 0x0000000000007b1d */ /* 0x000fec0000010000 */
[----:B------:R-:W0:Y:S02]  /*28e00*/  LDS.128 R12, [R6] ;  /* 0x00000000060c7984 */ /* 0x000e240000000c00 */
[----:B------:R-:W-:Y:S06]  /*28e10*/  BAR.SYNC.DEFER_BLOCKING 0x0 ;  /* 0x0000000000007b1d */ /* 0x000fec0000010000 */
[----:B0-----:R-:W-:Y:S04]  /*28e20*/  STL.64 [R1+0x3f0], R12 ;  /* 0x0003f00c01007387 */ /* 0x001fe80000100a00 */
[----:B------:R-:W-:Y:S04]  /*28e30*/  STL.64 [R1+0x3f8], R14 ;  /* 0x0003f80e01007387 */ /* 0x000fe80000100a00 */
[----:B------:R-:W2:Y:S04]  /*28e40*/  LDL.LU R68, [R1+0xbb0] ;  /* 0x000bb00001447983 */ /* 0x000ea80000300800 */
[----:B------:R-:W2:Y:S04]  /*28e50*/  LDL.LU R69, [R1+0xbb4] ;  /* 0x000bb40001457983 */ /* 0x000ea80000300800 */
[----:B------:R-:W2:Y:S04]  /*28e60*/  LDL.LU R70, [R1+0xbb8] ;  /* 0x000bb80001467983 */ /* 0x000ea80000300800 */
[----:B------:R-:W2:Y:S04]  /*28e70*/  LDL.LU R71, [R1+0xbbc] ;  /* 0x000bbc0001477983 */ /* 0x000ea80000300800 */
        /* <DEDUP_REMOVED lines=18> */
[----:B---3--:R0:W-:Y:S01]  /*28fa0*/  STSM.16.M88.4 [R0], R28 ;  /* 0x0000001c00007844 */ /* 0x0081e20000000200 */
[----:B------:R-:W-:Y:S06]  /*28fb0*/  BAR.SYNC.DEFER_BLOCKING 0x0 ;  /* 0x0000000000007b1d */ /* 0x000fec0000010000 */
[----:B------:R-:W3:Y:S04]  /*28fc0*/  LDL.LU R36, [R1+0xbf0] ;  /* 0x000bf00001247983 */ /* 0x000ee80000300800 */
[----:B------:R-:W3:Y:S04]  /*28fd0*/  LDL.LU R37, [R1+0xbf4] ;  /* 0x000bf40001257983 */ /* 0x000ee80000300800 */
[----:B------:R-:W3:Y:S04]  /*28fe0*/  LDL.LU R38, [R1+0xbf8] ;  /* 0x000bf80001267983 */ /* 0x000ee80000300800 */
[----:B------:R-:W3:Y:S04]  /*28ff0*/  LDL.LU R39, [R1+0xbfc] ;  /* 0x000bfc0001277983 */ /* 0x000ee80000300800 */
[----:B------:R-:W1:Y:S01]  /*29000*/  LDS.128 R12, [R6] ;  /* 0x00000000060c7984 */ /* 0x000e620000000c00 */
[----:B------:R-:W-:Y:S06]  /*29010*/  BAR.SYNC.DEFER_BLOCKING 0x0 ;  /* 0x0000000000007b1d */ /* 0x000fec0000010000 */
[----:B------:R-:W3:Y:S04]  /*29020*/  LDL.LU R32, [R1+0xdc0] ;  /* 0x000dc00001207983 */ /* 0x000ee80000300800 */
[----:B------:R-:W3:Y:S04]  /*29030*/  LDL.LU R33, [R1+0xdc4] ;  /* 0x000dc40001217983 */ /* 0x000ee80000300800 */
[----:B------:R-:W3:Y:S04]  /*29040*/  LDL.LU R34, [R1+0xdc8] ;  /* 0x000dc80001227983 */ /* 0x000ee80000300800 */
[----:B------:R-:W3:Y:S04]  /*29050*/  LDL.LU R35, [R1+0xdcc] ;  /* 0x000dcc0001237983 */ /* 0x000ee80000300800 */
[----:B0-----:R-:W3:Y:S04]  /*29060*/  LDL.LU R28, [R1+0xdd0] ;  /* 0x000dd000011c7983 */ /* 0x001ee80000300800 */
[----:B------:R-:W3:Y:S04]  /*29070*/  LDL.LU R29, [R1+0xdd4] ;  /* 0x000dd400011d7983 */ /* 0x000ee80000300800 */
[----:B------:R-:W3:Y:S04]  /*29080*/  LDL.LU R30, [R1+0xdd8] ;  /* 0x000dd800011e7983 */ /* 0x000ee80000300800 */
[----:B------:R-:W3:Y:S04]  /*29090*/  LDL.LU R31, [R1+0xddc] ;  /* 0x000ddc00011f7983 */ /* 0x000ee80000300800 */
[----:B-1----:R-:W-:Y:S04]  /*290a0*/  STL.64 [R1+0x390], R12 ;  /* 0x0003900c01007387 */ /* 0x002fe80000100a00 */
[----:B------:R-:W-:Y:S04]  /*290b0*/  STL.64 [R1+0x398], R14 ;  /* 0x0003980e01007387 */ /* 0x000fe80000100a00 */
[----:B--2---:R-:W-:Y:S01]  /*290c0*/  STSM.16.M88.4 [R0], R68 ;  /* 0x0000004400007844 */ /* 0x004fe20000000200 */
        /* <DEDUP_REMOVED lines=13> */
[----:B-1----:R-:W2:Y:S04]  /*291a0*/  LDL.LU R24, [R1+0xde0] ;  /* 0x000de00001187983 */ /* 0x002ea80000300800 */
        /* <DEDUP_REMOVED lines=21> */
[----:B---3--:R0:W-:Y:S01]  /*29300*/  STSM.16.M88.4 [R0], R36 ;  /* 0x0000002400007844 */ /* 0x0081e20000000200 */
[----:B------:R-:W-:Y:S06]  /*29310*/  BAR.SYNC.DEFER_BLOCKING 0x0 ;  /* 0x0000000000007b1d */ /* 0x000fec0000010000 */
[----:B0-----:R-:W3:Y:S04]  /*29320*/  LDL.LU R36, [R1+0xe10] ;  /* 0x000e100001247983 */ /* 0x001ee80000300800 */
[----:B------:R-:W3:Y:S04]  /*29330*/  LDL.LU R37, [R1+0xe14] ;  /* 0x000e140001257983 */ /* 0x000ee80000300800 */
[----:B------:R-:W3:Y:S04]  /*29340*/  LDL.LU R38, [R1+0xe18] ;  /* 0x000e180001267983 */ /* 0x000ee80000300800 */
[----:B------:R-:W3:Y:S04]  /*29350*/  LDL.LU R39, [R1+0xe1c] ;  /* 0x000e1c0001277983 */ /* 0x000ee80000300800 */
[----:B------:R-:W0:Y:S01]  /*29360*/  LDS.128 R80, [R6] ;  /* 0x0000000006507984 */ /* 0x000e220000000c00 */
[----:B------:R-:W-:Y:S06]  /*29370*/  BAR.SYNC.DEFER_BLOCKING 0x0 ;  /* 0x0000000000007b1d */ /* 0x000fec0000010000 */
[----:B------:R-:W3:Y:S04]  /*29380*/  LDL.LU R40, [R1+0xe20] ;  /* 0x000e200001287983 */ /* 0x000ee80000300800 */
[----:B------:R-:W3:Y:S04]  /*29390*/  LDL.LU R41, [R1+0xe24] ;  /* 0x000e240001297983 */ /* 0x000ee80000300800 */
[----:B------:R-:W3:Y:S04]  /*293a0*/  LDL.LU R42, [R1+0xe28] ;  /* 0x000e2800012a7983 */ /* 0x000ee80000300800 */
[----:B------:R-:W3:Y:S04]  /*293b0*/  LDL.LU R43, [R1+0xe2c] ;  /* 0x000e2c00012b7983 */ /* 0x000ee80000300800 */
[----:B------:R1:W-:Y:S01]  /*293c0*/  STSM.16.M88.4 [R0], R32 ;  /* 0x0000002000007844 */ /* 0x0003e20000000200 */
[----:B------:R-:W-:Y:S06]  /*293d0*/  BAR.SYNC.DEFER_BLOCKING 0x0 ;  /* 0x0000000000007b1d */ /* 0x000fec0000010000 */
[----:B-1----:R-:W3:Y:S04]  /*293e0*/  LDL.LU R32, [R1+0xe30] ;  /* 0x000e300001207983 */ /* 0x002ee80000300800 */
[----:B------:R-:W3:Y:S04]  /*293f0*/  LDL.LU R33, [R1+0xe34] ;  /* 0x000e340001217983 */ /* 0x000ee80000300800 */
[----:B------:R-:W3:Y:S04]  /*29400*/  LDL.LU R34, [R1+0xe38] ;  /* 0x000e380001227983 */ /* 0x000ee80000300800 */
[----:B------:R-:W1:Y:S01]  /*29410*/  LDS.128 R76, [R6] ;  /* 0x00000000064c7984 */ /* 0x000e620000000c00 */
[----:B------:R-:W-:Y:S06]  /*29420*/  BAR.SYNC.DEFER_BLOCKING 0x0 ;  /* 0x0000000000007b1d */ /* 0x000fec0000010000 */
[----:B------:R-:W3:Y:S04]  /*29430*/  LDL.LU R35, [R1+0xe3c] ;  /* 0x000e3c0001237983 */ /* 0x000ee80000300800 */
[----:B------:R0:W-:Y:S01]  /*29440*/  STSM.16.M88.4 [R0], R28 ;  /* 0x0000001c00007844 */ /* 0x0001e20000000200 */
[----:B------:R-:W-:Y:S06]  /*29450*/  BAR.SYNC.DEFER_BLOCKING 0x0 ;  /* 0x0000000000007b1d */ /* 0x000fec0000010000 */
[----:B0-----:R-:W3:Y:S04]  /*29460*/  LDL.LU R28, [R1+0xe40] ;  /* 0x000e4000011c7983 */ /* 0x001ee80000300800 */
[----:B------:R-:W3:Y:S04]  /*29470*/  LDL.LU R29, [R1+0xe44] ;  /* 0x000e4400011d7983 */ /* 0x000ee80000300800 */
[----:B------:R-:W3:Y:S04]  /*29480*/  LDL.LU R30, [R1+0xe48] ;  /* 0x000e4800011e7983 */ /* 0x000ee80000300800 */
[----:B------:R-:W0:Y:S01]  /*29490*/  LDS.128 R72, [R6] ;  /* 0x0000000006487984 */ /* 0x000e220000000c00 */
[----:B------:R-:W-:Y:S06]  /*294a0*/  BAR.SYNC.DEFER_BLOCKING 0x0 ;  /* 0x0000000000007b1d */ /* 0x000fec0000010000 */
[----:B------:R-:W3:Y:S04]  /*294b0*/  LDL.LU R31, [R1+0xe4c] ;  /* 0x000e4c00011f7983 */ /* 0x000ee80000300800 */
[----:B--2---:R2:W-:Y:S01]  /*294c0*/  STSM.16.M88.4 [R0], R24 ;  /* 0x0000001800007844 */ /* 0x0045e20000000200 */
[----:B------:R-:W-:Y:S06]  /*294d0*/  BAR.SYNC.DEFER_BLOCKING 0x0 ;  /* 0x0000000000007b1d */ /* 0x000fec0000010000 */
[----:B--2---:R-:W2:Y:S04]  /*294e0*/  LDL.LU R24, [R1+0xe50] ;  /* 0x000e500001187983 */ /* 0x004ea80000300800 */
[----:B------:R-:W2:Y:S04]  /*294f0*/  LDL.LU R25, [R1+0xe54] ;  /* 0x000e540001197983 */ /* 0x000ea80000300800 */
[----:B------:R-:W2:Y:S04]  /*29500*/  LDL.LU R26, [R1+0xe58] ;  /* 0x000e5800011a7983 */ /* 0x000ea80000300800 */
[----:B------:R-:W0:Y:S01]  /*29510*/  LDS.128 R68, [R6] ;  /* 0x0000000006447984 */ /* 0x000e220000000c00 */
[----:B------:R-:W-:Y:S06]  /*29520*/  BAR.SYNC.DEFER_BLOCKING 0x0 ;  /* 0x0000000000007b1d */ /* 0x000fec0000010000 */
[----:B------:R-:W2:Y:S04]  /*29530*/  LDL.LU R27, [R1+0xe5c] ;  /* 0x000e5c00011b7983 */ /* 0x000ea80000300800 */
[----:B----4-:R-:W-:Y:S01]  /*29540*/  STSM.16.M88.4 [R0], R64 ;  /* 0x0000004000007844 */ /* 0x010fe20000000200 */
[----:B------:R-:W-:Y:S06]  /*29550*/  BAR.SYNC.DEFER_BLOCKING 0x0 ;  /* 0x0000000000007b1d */ /* 0x000fec0000010000 */
[----:B------:R-:W4:Y:S02]  /*29560*/  LDS.128 R64, [R6] ;  /* 0x0000000006407984 */ /* 0x000f240000000c00 */
[----:B------:R-:W-:Y:S06]  /*29570*/  BAR.SYNC.DEFER_BLOCKING 0x0 ;  /* 0x0000000000007b1d */ /* 0x000fec0000010000 */
[----:B------:R-:W-:Y:S02]  /*29580*/  STSM.16.M88.4 [R0], R44 ;  /* 0x0000002c00007844 */ /* 0x000fe40000000200 */
[----:B------:R-:W-:Y:S06]  /*29590*/  BAR.SYNC.DEFER_BLOCKING 0x0 ;  /* 0x0000000000007b1d */ /* 0x000fec0000010000 */
[----:B------:R-:W4:Y:S02]  /*295a0*/  LDS.128 R60, [R6] ;  /* 0x00000000063c7984 */ /* 0x000f240000000c00 */
[----:B------:R-:W-:Y:S06]  /*295b0*/  BAR.SYNC.DEFER_BLOCKING 0x0 ;  /* 0x0000000000007b1d */ /* 0x000fec0000010000 */
[----:B---3--:R3:W-:Y:S02]  /*295c0*/  STSM.16.M88.4 [R0], R36 ;  /* 0x0000002400007844 */ /* 0x0087e40000000200 */
[----:B------:R-:W-:Y:S06]  /*295d0*/  BAR.SYNC.DEFER_BLOCKING 0x0 ;  /* 0x0000000000007b1d */ /* 0x000fec0000010000 */
[----:B---3--:R-:W3:Y:S04]  /*295e0*/  LDL.LU R36, [R1+0xe60] ;  /* 0x000e600001247983 */ /* 0x008ee80000300800 */
[----:B------:R-:W3:Y:S04]  /*295f0*/  LDL.LU R37, [R1+0xe64] ;  /* 0x000e640001257983 */ /* 0x000ee80000300800 */
[----:B------:R-:W3:Y:S04]  /*29600*/  LDL.LU R38, [R1+0xe68] ;  /* 0x000e680001267983 */ /* 0x000ee80000300800 */
[----:B------:R-:W4:Y:S01]  /*29610*/  LDS.128 R56, [R6] ;  /* 0x0000000006387984 */ /* 0x000f220000000c00 */
[----:B------:R-:W-:Y:S06]  /*29620*/  BAR.SYNC.DEFER_BLOCKING 0x0 ;  /* 0x0000000000007b1d */ /* 0x000fec0000010000 */
[----:B------:R-:W3:Y:S04]  /*29630*/  LDL.LU R39, [R1+0xe6c] ;  /* 0x000e6c0001277983 */ /* 0x000ee80000300800 */
[----:B------:R-:W-:Y:S01]  /*29640*/  STSM.16.M88.4 [R0], R40 ;  /* 0x0000002800007844 */ /* 0x000fe20000000200 */
[----:B------:R-:W-:Y:S06]  /*29650*/  BAR.SYNC.DEFER_BLOCKING 0x0 ;  /* 0x0000000000007b1d */ /* 0x000fec0000010000 */
[----:B------:R-:W4:Y:S02]  /*29660*/  LDS.128 R52, [R6] ;  /* 0x0000000006347984 */ /* 0x000f240000000c00 */
[----:B------:R-:W-:Y:S06]  /*29670*/  BAR.SYNC.DEFER_BLOCKING 0x0 ;  /* 0x0000000000007b1d */ /* 0x000fec0000010000 */
[----:B------:R1:W-:Y:S02]  /*29680*/  STSM.16.M88.4 [R0], R32 ;  /* 0x0000002000007844 */ /* 0x0003e40000000200 */
[----:B------:R-:W-:Y:S06]  /*29690*/  BAR.SYNC.DEFER_BLOCKING 0x0 ;  /* 0x0000000000007b1d */ /* 0x000fec0000010000 */
[----:B-1----:R-:W4:Y:S04]  /*296a0*/  LDL.LU R32, [R1+0xe70] ;  /* 0x000e700001207983 */ /* 0x002f280000300800 */
[----:B------:R-:W4:Y:S04]  /*296b0*/  LDL.LU R33, [R1+0xe74] ;  /* 0x000e740001217983 */ /* 0x000f280000300800 */
[----:B------:R-:W4:Y:S04]  /*296c0*/  LDL.LU R34, [R1+0xe78] ;  /* 0x000e780001227983 */ /* 0x000f280000300800 */
[----:B------:R-:W4:Y:S04]  /*296d0*/  LDL.LU R35, [R1+0xe7c] ;  /* 0x000e7c0001237983 */ /* 0x000f280000300800 */
[----:B------:R-:W1:Y:S01]  /*296e0*/  LDS.128 R48, [R6] ;  /* 0x0000000006307984 */ /* 0x000e620000000c00 */
[----:B------:R-:W-:Y:S06]  /*296f0*/  BAR.SYNC.DEFER_BLOCKING 0x0 ;  /* 0x0000000000007b1d */ /* 0x000fec0000010000 */
[----:B------:R0:W-:Y:S02]  /*29700*/  STSM.16.M88.4 [R0], R28 ;  /* 0x0000001c00007844 */ /* 0x0001e40000000200 */
[----:B------:R-:W-:Y:S06]  /*29710*/  BAR.SYNC.DEFER_BLOCKING 0x0 ;  /* 0x0000000000007b1d */ /* 0x000fec0000010000 */
[----:B0-----:R-:W4:Y:S04]  /*29720*/  LDL.LU R28, [R1+0xe80] ;  /* 0x000e8000011c7983 */ /* 0x001f280000300800 */
[----:B------:R-:W4:Y:S04]  /*29730*/  LDL.LU R29, [R1+0xe84] ;  /* 0x000e8400011d7983 */ /* 0x000f280000300800 */
[----:B------:R-:W4:Y:S04]  /*29740*/  LDL.LU R30, [R1+0xe88] ;  /* 0x000e8800011e7983 */ /* 0x000f280000300800 */
[----:B------:R-:W4:Y:S04]  /*29750*/  LDL.LU R31, [R1+0xe8c] ;  /* 0x000e8c00011f7983 */ /* 0x000f280000300800 */
[----:B------:R-:W0:Y:S01]  /*29760*/  LDS.128 R44, [R6] ;  /* 0x00000000062c7984 */ /* 0x000e220000000c00 */
[----:B------:R-:W-:Y:S06]  /*29770*/  BAR.SYNC.DEFER_BLOCKING 0x0 ;  /* 0x0000000000007b1d */ /* 0x000fec0000010000 */
[----:B--2---:R2:W-:Y:S02]  /*29780*/  STSM.16.M88.4 [R0], R24 ;  /* 0x0000001800007844 */ /* 0x0045e40000000200 */
[----:B------:R-:W-:Y:S06]  /*29790*/  BAR.SYNC.DEFER_BLOCKING 0x0 ;  /* 0x0000000000007b1d */ /* 0x000fec0000010000 */
[----:B--2---:R-:W2:Y:S04]  /*297a0*/  LDL.LU R24, [R1+0xe90] ;  /* 0x000e900001187983 */ /* 0x004ea80000300800 */
        /* <DEDUP_REMOVED lines=11> */
[----:B------:R-:W0:Y:S01]  /*29860*/  LDS.128 R40, [R6] ;  /* 0x0000000006287984 */ /* 0x000e220000000c00 */
[----:B------:R-:W-:Y:S06]  /*29870*/  BAR.SYNC.DEFER_BLOCKING 0x0 ;  /* 0x0000000000007b1d */ /* 0x000fec0000010000 */
        /* <DEDUP_REMOVED lines=8> */
[----:B---3--:R-:W-:Y:S01]  /*29900*/  STSM.16.M88.4 [R0], R36 ;  /* 0x0000002400007844 */ /* 0x008fe20000000200 */
[----:B------:R-:W-:Y:S06]  /*29910*/  BAR.SYNC.DEFER_BLOCKING 0x0 ;  /* 0x0000000000007b1d */ /* 0x000fec0000010000 */
[----:B------:R-:W3:Y:S02]  /*29920*/  LDS.128 R36, [R6] ;  /* 0x0000000006247984 */ /* 0x000ee40000000c00 */
[----:B------:R-:W-:Y:S06]  /*29930*/  BAR.SYNC.DEFER_BLOCKING 0x0 ;  /* 0x0000000000007b1d */ /* 0x000fec0000010000 */
[----:B----4-:R-:W-:Y:S02]  /*29940*/  STSM.16.M88.4 [R0], R32 ;  /* 0x0000002000007844 */ /* 0x010fe40000000200 */
[----:B------:R-:W-:Y:S06]  /*29950*/  BAR.SYNC.DEFER_BLOCKING 0x0 ;  /* 0x0000000000007b1d */ /* 0x000fec0000010000 */
[----:B------:R-:W4:Y:S02]  /*29960*/  LDS.128 R32, [R6] ;  /* 0x0000000006207984 */ /* 0x000f240000000c00 */
[----:B------:R-:W-:Y:S06]  /*29970*/  BAR.SYNC.DEFER_BLOCKING 0x0 ;  /* 0x0000000000007b1d */ /* 0x000fec0000010000 */
[----:B------:R-:W-:Y:S02]  /*29980*/  STSM.16.M88.4 [R0], R28 ;  /* 0x0000001c00007844 */ /* 0x000fe40000000200 */
[----:B------:R-:W-:Y:S06]  /*29990*/  BAR.SYNC.DEFER_BLOCKING 0x0 ;  /* 0x0000000000007b1d */ /* 0x000fec0000010000 */
[----:B------:R-:W4:Y:S02]  /*299a0*/  LDS.128 R28, [R6] ;  /* 0x00000000061c7984 */ /* 0x000f240000000c00 */
[----:B------:R-:W-:Y:S06]  /*299b0*/  BAR.SYNC.DEFER_BLOCKING 0x0 ;  /* 0x0000000000007b1d */ /* 0x000fec0000010000 */
[----:B--2---:R-:W-:Y:S02]  /*299c0*/  STSM.16.M88.4 [R0], R24 ;  /* 0x0000001800007844 */ /* 0x004fe40000000200 */
[----:B------:R-:W-:Y:S06]  /*299d0*/  BAR.SYNC.DEFER_BLOCKING 0x0 ;  /* 0x0000000000007b1d */ /* 0x000fec0000010000 */
[----:B------:R-:W2:Y:S02]  /*299e0*/  LDS.128 R24, [R6] ;  /* 0x0000000006187984 */ /* 0x000ea40000000c00 */
[----:B------:R-:W-:Y:S06]  /*299f0*/  BAR.SYNC.DEFER_BLOCKING 0x0 ;  /* 0x0000000000007b1d */ /* 0x000fec0000010000 */
[----:B------:R-:W-:Y:S02]  /*29a00*/  STSM.16.M88.4 [R0], R20 ;  /* 0x0000001400007844 */ /* 0x000fe40000000200 */
        /* <DEDUP_REMOVED lines=9> */
[----:B------:R1:W2:Y:S02]  /*29aa0*/  LDS.128 R12, [R6] ;  /* 0x00000000060c7984 */ /* 0x0002a40000000c00 */
[----:B------:R-:W-:Y:S06]  /*29ab0*/  BAR.SYNC.DEFER_BLOCKING 0x0 ;  /* 0x0000000000007b1d */ /* 0x000fec0000010000 */
[----:B-1----:R-:W3:Y:S04]  /*29ac0*/  LDL.LU R6, [R1+0x17e0] ;  /* 0x0017e00001067983 */ /* 0x002ee80000300800 */
[----:B------:R1:W-:Y:S04]  /*29ad0*/  STSM.16.M88.4 [R0], R248 ;  /* 0x000000f800007844 */ /* 0x0003e80000000200 */
[----:B-1----:R-:W4:Y:S01]  /*29ae0*/  LDL.LU R250, [R1+0x260] ;  /* 0x0002600001fa7983 */ /* 0x002f220000300800 */
[----:B------:R-:W-:Y:S01]  /*29af0*/  IMAD R11, R5, UR4, RZ ;  /* 0x00000004050b7c24 */ /* 0x000fe2000f8e02ff */
[----:B------:R-:W-:-:S02]  /*29b00*/  ULDC.64 UR4, c[0x0][0x220] ;  /* 0x0000880000047ab9 */ /* 0x000fc40000000a00 */
[----:B------:R-:W2:Y:S01]  /*29b10*/  LDL.LU R251, [R1+0x250] ;  /* 0x0002500001fb7983 */ /* 0x000ea20000300800 */
[----:B------:R-:W-:-:S03]  /*29b20*/  IMAD R3, R3, 0x80, R11 ;  /* 0x0000008003037824 */ /* 0x000fc600078e020b */
[----:B------:R-:W2:Y:S01]  /*29b30*/  LDL.LU R249, [R1+0x240] ;  /* 0x0002400001f97983 */ /* 0x000ea20000300800 */
[----:B------:R-:W-:Y:S01]  /*29b40*/  BAR.SYNC.DEFER_BLOCKING 0x0 ;  /* 0x0000000000007b1d */ /* 0x000fe20000010000 */
[----:B------:R-:W-:Y:S01]  /*29b50*/  LEA R244, P4, R3, UR8, 0x1 ;  /* 0x0000000803f47c11 */ /* 0x000fe2000f8808ff */
[----:B------:R-:W-:-:S03]  /*29b60*/  IMAD R0, R10, 0x80, R3 ;  /* 0x000000800a007824 */ /* 0x000fc600078e0203 */
[----:B------:R-:W-:Y:S01]  /*29b70*/  LEA.HI.X.SX32 R245, R3, UR9, 0x1, P4 ;  /* 0x0000000903f57c11 */ /* 0x000fe2000a0f0eff */
[----:B------:R-:W-:Y:S01]  /*29b80*/  ULDC.64 UR8, c[0x0][0x228] ;  /* 0x00008a0000087ab9 */ /* 0x000fe20000000a00 */
[----:B------:R-:W-:Y:S01]  /*29b90*/  LEA R246, P3, R11, UR4, 0x1 ;  /* 0x000000040bf67c11 */ /* 0x000fe2000f8608ff */
[----:B------:R-:W-:Y:S01]  /*29ba0*/  IMAD R84, R2, 0x80, R0 ;  /* 0x0000008002547824 */ /* 0x000fe200078e0200 */
[----:B------:R-:W-:Y:S01]  /*29bb0*/  ISETP.GE.AND P4, PT, R5, UR8, PT ;  /* 0x0000000805007c0c */ /* 0x000fe2000bf86270 */
[----:B------:R-:W2:Y:S01]  /*29bc0*/  LDL.LU R248, [R1+0x230] ;  /* 0x0002300001f87983 */ /* 0x000ea20000300800 */
[----:B------:R-:W-:Y:S01]  /*29bd0*/  LEA R10, P5, R0, UR14, 0x1 ;  /* 0x0000000e000a7c11 */ /* 0x000fe2000f8a08ff */
[----:B------:R-:W-:Y:S01]  /*29be0*/  ULDC UR4, c[0x0][0x228] ;  /* 0x00008a0000047ab9 */ /* 0x000fe20000000800 */
[----:B------:R-:W-:Y:S01]  /*29bf0*/  ISETP.LT.AND P4, PT, R4, UR23, !P4 ;  /* 0x0000001704007c0c */ /* 0x000fe2000e781270 */
[----:B------:R-:W-:Y:S01]  /*29c00*/  ULDC UR8, c[0x0][0x228] ;  /* 0x00008a0000087ab9 */ /* 0x000fe20000000800 */
[----:B------:R-:W-:Y:S01]  /*29c10*/  LEA.HI.X.SX32 R247, R11, UR5, 0x1, P3 ;  /* 0x000000050bf77c11 */ /* 0x000fe200098f0eff */
[----:B------:R-:W-:Y:S01]  /*29c20*/  ULDC UR5, c[0x0][0x248] ;  /* 0x0000920000057ab9 */ /* 0x000fe20000000800 */
[----:B------:R-:W-:-:S02]  /*29c30*/  LEA R2, P6, R84, UR16, 0x1 ;  /* 0x0000001054027c11 */ /* 0x000fc4000f8c08ff */
[----:B------:R-:W-:Y:S01]  /*29c40*/  LEA.HI.X.SX32 R11, R0, UR15, 0x1, P5 ;  /* 0x0000000f000b7c11 */ /* 0x000fe2000a8f0eff */
[----:B------:R-:W-:Y:S01]  /*29c50*/  IMAD R0, R4, UR5, RZ ;  /* 0x0000000504007c24 */ /* 0x000fe2000f8e02ff */
[----:B------:R-:W-:Y:S01]  /*29c60*/  LEA.HI.X.SX32 R3, R84, UR17, 0x1, P6 ;  /* 0x0000001154037c11 */ /* 0x000fe2000b0f0eff */
[----:B------:R-:W-:Y:S01]  /*29c70*/  ULDC.64 UR14, c[0x0][0x228] ;  /* 0x00008a00000e7ab9 */ /* 0x000fe20000000a00 */
[----:B------:R-:W-:Y:S01]  /*29c80*/  ULDC UR5, c[0x0][0x248] ;  /* 0x0000920000057ab9 */ /* 0x000fe20000000800 */
[----:B------:R-:W-:Y:S01]  /*29c90*/  IMAD.WIDE R84, R0, 0x2, R246 ;  /* 0x0000000200547825 */ /* 0x000fe200078e02f6 */
[----:B------:R-:W-:Y:S01]  /*29ca0*/  ISETP.GE.AND P3, PT, R4, UR15, PT ;  /* 0x0000000f04007c0c */ /* 0x000fe2000bf66270 */
[----:B------:R-:W-:Y:S01]  /*29cb0*/  ULDC UR15, c[0x0][0x228] ;  /* 0x00008a00000f7ab9 */ /* 0x000fe20000000800 */
[----:B------:R-:W-:Y:S02]  /*29cc0*/  ULDC.64 UR16, c[0x0][0x228] ;  /* 0x00008a0000107ab9 */ /* 0x000fe40000000a00 */
[----:B------:R-:W-:Y:S01]  /*29cd0*/  ISETP.LT.AND P5, PT, R8, UR11, !P3 ;  /* 0x0000000b08007c0c */ /* 0x000fe2000dfa1270 */
[----:B------:R-:W-:Y:S01]  /*29ce0*/  IMAD.WIDE R242, R0, 0x2, R244 ;  /* 0x0000000200f27825 */ /* 0x000fe200078e02f4 */
[----:B------:R-:W-:Y:S01]  /*29cf0*/  ISETP.LT.AND P6, PT, R7, UR13, !P3 ;  /* 0x0000000d07007c0c */ /* 0x000fe2000dfc1270 */
[----:B------:R-:W-:Y:S01]  /*29d00*/  ULDC UR13, c[0x0][0x228] ;  /* 0x00008a00000d7ab9 */ /* 0x000fe20000000800 */
[----:B------:R-:W-:Y:S01]  /*29d10*/  ULDC UR11, c[0x0][0x228] ;  /* 0x00008a00000b7ab9 */ /* 0x000fe20000000800 */
[----:B----4-:R1:W-:Y:S04]  /*29d20*/  @P4 STG.E.U16 desc[UR6][R84.64], R250 ;  /* 0x000000fa54004986 */ /* 0x0103e8000c101506 */
[----:B-1----:R-:W4:Y:S01]  /*29d30*/  LDL.LU.64 R84, [R1+0x17d8] ;  /* 0x0017d80001547983 */ /* 0x002f220000300a00 */
[----:B---3--:R-:W-:Y:S01]  /*29d40*/  ISETP.LT.AND P3, PT, R6, UR4, !P3 ;  /* 0x0000000406007c0c */ /* 0x008fe2000df61270 */
[----:B------:R-:W-:Y:S01]  /*29d50*/  IMAD.WIDE R238, R0, 0x2, R10 ;  /* 0x0000000200ee7825 */ /* 0x000fe200078e020a */
[----:B------:R-:W-:-:S02]  /*29d60*/  PRMT R240, R250, 0x7632, R240 ;  /* 0x00007632faf07816 */ /* 0x000fc400000000f0 */
[----:B------:R-:W3:Y:S01]  /*29d70*/  LDL.LU R250, [R1+0x264] ;  /* 0x0002640001fa7983 */ /* 0x000ee20000300800 */
[----:B------:R-:W-:Y:S01]  /*29d80*/  ISETP.LT.AND P4, PT, R5, UR15, !P2 ;  /* 0x0000000f05007c0c */ /* 0x000fe2000d781270 */
[C---:B------:R-:W-:Y:S01]  /*29d90*/  IMAD.WIDE R236, R0.reuse, 0x2, R2 ;  /* 0x0000000200ec7825 */ /* 0x040fe200078e0202 */
[----:B--2---:R-:W-:Y:S01]  /*29da0*/  PRMT R86, R251, 0x7632, R86 ;  /* 0x00007632fb567816 */ /* 0x004fe20000000056 */
[----:B------:R-:W-:Y:S02]  /*29db0*/  ULDC UR15, c[0x0][0x228] ;  /* 0x00008a00000f7ab9 */ /* 0x000fe40000000800 */
[----:B------:R-:W-:Y:S01]  /*29dc0*/  VIADD R0, R0, UR5 ;  /* 0x0000000500007c36 */ /* 0x000fe20008000000 */
[----:B------:R-:W-:Y:S02]  /*29dd0*/  ULDC UR5, c[0x0][0x248] ;  /* 0x0000920000057ab9 */ /* 0x000fe40000000800 */
[----:B------:R1:W-:Y:S04]  /*29de0*/  @P3 STG.E.U16 desc[UR6][R242.64], R240 ;  /* 0x000000f0f2003986 */ /* 0x0003e8000c101506 */
[----:B------:R2:W-:Y:S04]  /*29df0*/  @P6 STG.E.U16 desc[UR6][R238.64], R251 ;  /* 0x000000fbee006986 */ /* 0x0005e8000c101506 */
[----:B------:R0:W-:Y:S01]  /*29e00*/  @P5 STG.E.U16 desc[UR6][R236.64], R86 ;  /* 0x00000056ec005986 */ /* 0x0001e2000c101506 */
[----:B-1----:R-:W-:-:S03]  /*29e10*/  IMAD.WIDE R240, R0, 0x2, R246 ;  /* 0x0000000200f07825 */ /* 0x002fc600078e02f6 */
[----:B--2---:R-:W2:Y:S01]  /*29e20*/  LDL.LU R251, [R1+0x254] ;  /* 0x0002540001fb7983 */ /* 0x004ea20000300800 */
[----:B0-----:R-:W-:-:S03]  /*29e30*/  VIADD R86, R4, 0x4 ;  /* 0x0000000404567836 */ /* 0x001fc60000000000 */
[----:B------:R0:W-:Y:S02]  /*29e40*/  @P4 STG.E.U16 desc[UR6][R240.64], R249 ;  /* 0x000000f9f0004986 */ /* 0x0001e4000c101506 */
[----:B------:R-:W-:Y:S02]  /*29e50*/  ISETP.GE.AND P3, PT, R86, UR19, PT ;  /* 0x0000001356007c0c */ /* 0x000fe4000bf66270 */
[----:B------:R-:W2:Y:S04]  /*29e60*/  LDL.LU R86, [R1+0x17d4] ;  /* 0x0017d40001567983 */ /* 0x000ea80000300800 */
[----:B0-----:R-:W2:Y:S01]  /*29e70*/  LDL.LU R240, [R1+0x17d0] ;  /* 0x0017d00001f07983 */ /* 0x001ea20000300800 */
[----:B------:R-:W-:Y:S02]  /*29e80*/  ISETP.LT.AND P6, PT, R6, UR13, !P2 ;  /* 0x0000000d06007c0c */ /* 0x000fe4000d7c1270 */
[----:B----4-:R-:W-:Y:S01]  /*29e90*/  PRMT R85, R249, 0x7632, R85 ;  /* 0x00007632f9557816 */ /* 0x010fe20000000055 */
[----:B------:R-:W-:Y:S01]  /*29ea0*/  IMAD.WIDE R242, R0, 0x2, R244 ;  /* 0x0000000200f27825 */ /* 0x000fe200078e02f4 */
[----:B------:R-:W4:Y:S01]  /*29eb0*/  LDL.LU R249, [R1+0x244] ;  /* 0x0002440001f97983 */ /* 0x000f220000300800 */
[----:B------:R-:W-:Y:S01]  /*29ec0*/  ISETP.LT.AND P5, PT, R7, UR11, !P2 ;  /* 0x0000000b07007c0c */ /* 0x000fe2000d7a1270 */
[----:B------:R-:W-:Y:S01]  /*29ed0*/  ULDC UR13, c[0x0][0x228] ;  /* 0x00008a00000d7ab9 */ /* 0x000fe20000000800 */
[----:B------:R-:W-:Y:S01]  /*29ee0*/  ISETP.LT.AND P2, PT, R8, UR8, !P2 ;  /* 0x0000000808007c0c */ /* 0x000fe2000d741270 */
[----:B------:R-:W-:Y:S01]  /*29ef0*/  IMAD.WIDE R238, R0, 0x2, R10 ;  /* 0x0000000200ee7825 */ /* 0x000fe200078e020a */
[----:B------:R-:W-:-:S02]  /*29f00*/  ISETP.LT.AND P4, PT, R5, UR15, !P1 ;  /* 0x0000000f05007c0c */ /* 0x000fc4000cf81270 */
[----:B------:R-:W-:Y:S01]  /*29f10*/  PRMT R84, R248, 0x7632, R84 ;  /* 0x00007632f8547816 */ /* 0x000fe20000000054 */
[C---:B------:R-:W-:Y:S01]  /*29f20*/  IMAD.WIDE R236, R0.reuse, 0x2, R2 ;  /* 0x0000000200ec7825 */ /* 0x040fe200078e0202 */
[----:B------:R-:W-:Y:S01]  /*29f30*/  @P6 STG.E.U16 desc[UR6][R242.64], R85 ;  /* 0x00000055f2006986 */ /* 0x000fe2000c101506 */
[----:B------:R-:W-:Y:S01]  /*29f40*/  ULDC UR11, c[0x0][0x228] ;  /* 0x00008a00000b7ab9 */ /* 0x000fe20000000800 */
[----:B------:R-:W-:Y:S01]  /*29f50*/  ULDC UR8, c[0x0][0x228] ;  /* 0x00008a0000087ab9 */ /* 0x000fe20000000800 */
[----:B------:R-:W-:Y:S01]  /*29f60*/  VIADD R0, R0, UR5 ;  /* 0x0000000500007c36 */ /* 0x000fe20008000000 */
[----:B------:R-:W-:Y:S01]  /*29f70*/  ISETP.LT.AND P6, PT, R6, UR13, !P1 ;  /* 0x0000000d06007c0c */ /* 0x000fe2000cfc1270 */
[----:B------:R0:W-:Y:S01]  /*29f80*/  @P5 STG.E.U16 desc[UR6][R238.64], R248 ;  /* 0x000000f8ee005986 */ /* 0x0001e2000c101506 */
[----:B------:R-:W-:Y:S01]  /*29f90*/  VIADD R241, R4, 0x5 ;  /* 0x0000000504f17836 */ /* 0x000fe20000000000 */
[----:B------:R-:W-:Y:S01]  /*29fa0*/  ULDC UR5, c[0x0][0x248] ;  /* 0x0000920000057ab9 */ /* 0x000fe20000000800 */
[----:B------:R-:W-:Y:S01]  /*29fb0*/  ULDC UR13, c[0x0][0x228] ;  /* 0x00008a00000d7ab9 */ /* 0x000fe20000000800 */
[----:B------:R1:W-:Y:S04]  /*29fc0*/  @P2 STG.E.U16 desc[UR6][R236.64], R84 ;  /* 0x00000054ec002986 */ /* 0x0003e8000c101506 */
[----:B0-----:R-:W4:Y:S01]  /*29fd0*/  LDL.LU R248, [R1+0x234] ;  /* 0x0002340001f87983 */ /* 0x001f220000300800 */
[----:B-1----:R-:W-:-:S05]  /*29fe0*/  IMAD.WIDE R84, R0, 0x2, R246 ;  /* 0x0000000200547825 */ /* 0x002fca00078e02f6 */
[----:B---3--:R0:W-:Y:S04]  /*29ff0*/  @P4 STG.E.U16 desc[UR6][R84.64], R250 ;  /* 0x000000fa54004986 */ /* 0x0081e8000c101506 */
[----:B0-----:R-:W3:Y:S01]  /*2a000*/  LDL.LU.64 R84, [R1+0x17c8] ;  /* 0x0017c80001547983 */ /* 0x001ee20000300a00 */
[----:B------:R-:W-:Y:S02]  /*2a010*/  ISETP.LT.AND P5, PT, R7, UR11, !P1 ;  /* 0x0000000b07007c0c */ /* 0x000fe4000cfa1270 */
[----:B--2---:R-:W-:Y:S01]  /*2a020*/  PRMT R240, R250, 0x7632, R240 ;  /* 0x00007632faf07816 */ /* 0x004fe200000000f0 */
[----:B------:R-:W-:Y:S01]  /*2a030*/  IMAD.WIDE R242, R0, 0x2, R244 ;  /* 0x0000000200f27825 */ /* 0x000fe200078e02f4 */
[----:B------:R-:W-:Y:S01]  /*2a040*/  ISETP.LT.AND P1, PT, R8, UR8, !P1 ;  /* 0x0000000808007c0c */ /* 0x000fe2000cf21270 */
[----:B------:R-:W2:Y:S01]  /*2a050*/  LDL.LU R250, [R1+0x268] ;  /* 0x0002680001fa7983 */ /* 0x000ea20000300800 */
[----:B------:R-:W-:Y:S01]  /*2a060*/  ISETP.LT.AND P4, PT, R5, UR22, !P0 ;  /* 0x0000001605007c0c */ /* 0x000fe2000c781270 */
[----:B------:R-:W-:Y:S01]  /*2a070*/  IMAD.WIDE R238, R0, 0x2, R10 ;  /* 0x0000000200ee7825 */ /* 0x000fe200078e020a */
[----:B------:R-:W-:-:S03]  /*2a080*/  PRMT R86, R251, 0x7632, R86 ;  /* 0x00007632fb567816 */ /* 0x000fc60000000056 */
[C---:B------:R-:W-:Y:S01]  /*2a090*/  IMAD.WIDE R236, R0.reuse, 0x2, R2 ;  /* 0x0000000200ec7825 */ /* 0x040fe200078e0202 */
[----:B------:R0:W-:Y:S01]  /*2a0a0*/  @P6 STG.E.U16 desc[UR6][R242.64], R240 ;  /* 0x000000f0f2006986 */ /* 0x0001e2000c101506 */
[----:B------:R-:W-:Y:S01]  /*2a0b0*/  ULDC UR11, c[0x0][0x228] ;  /* 0x00008a00000b7ab9 */ /* 0x000fe20000000800 */
[----:B------:R-:W-:Y:S01]  /*2a0c0*/  ULDC UR8, c[0x0][0x228] ;  /* 0x00008a0000087ab9 */ /* 0x000fe20000000800 */
[----:B------:R-:W-:Y:S01]  /*2a0d0*/  VIADD R0, R0, UR5 ;  /* 0x0000000500007c36 */ /* 0x000fe20008000000 */
[----:B------:R1:W-:Y:S01]  /*2a0e0*/  @P5 STG.E.U16 desc[UR6][R238.64], R251 ;  /* 0x000000fbee005986 */ /* 0x0003e2000c101506 */
[----:B------:R-:W-:Y:S01]  /*2a0f0*/  ISETP.GE.AND P2, PT, R241, UR17, PT ;  /* 0x00000011f1007c0c */ /* 0x000fe2000bf46270 */
[----:B------:R-:W-:Y:S01]  /*2a100*/  ULDC UR5, c[0x0][0x248] ;  /* 0x0000920000057ab9 */ /* 0x000fe20000000800 */
[----:B------:R-:W-:Y:S01]  /*2a110*/  ULDC.64 UR22, c[0x0][0x228] ;  /* 0x00008a0000167ab9 */ /* 0x000fe20000000a00 */
[----:B------:R1:W-:Y:S01]  /*2a120*/  @P1 STG.E.U16 desc[UR6][R236.64], R86 ;  /* 0x00000056ec001986 */ /* 0x0003e2000c101506 */
[----:B------:R-:W-:Y:S01]  /*2a130*/  ISETP.LT.AND P6, PT, R6, UR11, !P0 ;  /* 0x0000000b06007c0c */ /* 0x000fe2000c7c1270 */
[----:B------:R-:W-:Y:S01]  /*2a140*/  ULDC UR11, c[0x0][0x228] ;  /* 0x00008a00000b7ab9 */ /* 0x000fe20000000800 */
[----:B------:R-:W-:Y:S01]  /*2a150*/  ISETP.LT.AND P5, PT, R7, UR8, !P0 ;  /* 0x0000000807007c0c */ /* 0x000fe2000c7a1270 */
[----:B0-----:R-:W-:Y:S01]  /*2a160*/  IMAD.WIDE R240, R0, 0x2, R246 ;  /* 0x0000000200f07825 */ /* 0x001fe200078e02f6 */
[----:B------:R-:W-:Y:S01]  /*2a170*/  ISETP.LT.AND P0, PT, R8, UR14, !P0 ;  /* 0x0000000e08007c0c */ /* 0x000fe2000c701270 */
[----:B------:R-:W-:Y:S01]  /*2a180*/  ULDC.64 UR14, c[0x0][0x228] ;  /* 0x00008a00000e7ab9 */ /* 0x000fe20000000a00 */
[----:B------:R-:W-:Y:S01]  /*2a190*/  ULDC UR8, c[0x0][0x228] ;  /* 0x00008a0000087ab9 */ /* 0x000fe20000000800 */
[----:B-1----:R-:W2:Y:S01]  /*2a1a0*/  LDL.LU R251, [R1+0x258] ;  /* 0x0002580001fb7983 */ /* 0x002ea20000300800 */
[----:B------:R-:W-:-:S05]  /*2a1b0*/  VIADD R86, R4, 0x6 ;  /* 0x0000000604567836 */ /* 0x000fca0000000000 */
[----:B------:R-:W-:Y:S01]  /*2a1c0*/  ISETP.GE.AND P1, PT, R86, UR15, PT ;  /* 0x0000000f56007c0c */ /* 0x000fe2000bf26270 */
[----:B------:R-:W-:Y:S01]  /*2a1d0*/  IMAD.WIDE R242, R0, 0x2, R244 ;  /* 0x0000000200f27825 */ /* 0x000fe200078e02f4 */
[----:B------:R-:W2:Y:S01]  /*2a1e0*/  LDL.LU R86, [R1+0x17c4] ;  /* 0x0017c40001567983 */ /* 0x000ea20000300800 */
[----:B------:R-:W-:-:S03]  /*2a1f0*/  ULDC UR15, c[0x0][0x228] ;  /* 0x00008a00000f7ab9 */ /* 0x000fc60000000800 */
[----:B----4-:R0:W-:Y:S04]  /*2a200*/  @P4 STG.E.U16 desc[UR6][R240.64], R249 ;  /* 0x000000f9f0004986 */ /* 0x0101e8000c101506 */
[----:B0-----:R-:W4:Y:S01]  /*2a210*/  LDL.LU R240, [R1+0x17c0] ;  /* 0x0017c00001f07983 */ /* 0x001f220000300800 */
[----:B------:R-:W-:Y:S01]  /*2a220*/  ISETP.LT.AND P4, PT, R5, UR13, !P3 ;  /* 0x0000000d05007c0c */ /* 0x000fe2000df81270 */
[----:B------:R-:W-:-:S04]  /*2a230*/  IMAD.WIDE R238, R0, 0x2, R10 ;  /* 0x0000000200ee7825 */ /* 0x000fc800078e020a */
[----:B------:R-:W-:-:S04]  /*2a240*/  IMAD.WIDE R236, R0, 0x2, R2 ;  /* 0x0000000200ec7825 */ /* 0x000fc800078e0202 */
[----:B------:R-:W-:Y:S01]  /*2a250*/  VIADD R0, R0, UR5 ;  /* 0x0000000500007c36 */ /* 0x000fe20008000000 */
[----:B------:R-:W-:Y:S01]  /*2a260*/  ULDC UR5, c[0x0][0x248] ;  /* 0x0000920000057ab9 */ /* 0x000fe20000000800 */
[----:B---3--:R-:W-:Y:S02]  /*2a270*/  PRMT R85, R249, 0x7632, R85 ;  /* 0x00007632f9557816 */ /* 0x008fe40000000055 */
[----:B------:R-:W3:Y:S01]  /*2a280*/  LDL.LU R249, [R1+0x248] ;  /* 0x0002480001f97983 */ /* 0x000ee20000300800 */
[----:B------:R-:W-:-:S03]  /*2a290*/  PRMT R84, R248, 0x7632, R84 ;  /* 0x00007632f8547816 */ /* 0x000fc60000000054 */
[----:B------:R-:W-:Y:S04]  /*2a2a0*/  @P6 STG.E.U16 desc[UR6][R242.64], R85 ;  /* 0x00000055f2006986 */ /* 0x000fe8000c101506 */
[----:B------:R0:W-:Y:S04]  /*2a2b0*/  @P5 STG.E.U16 desc[UR6][R238.64], R248 ;  /* 0x000000f8ee005986 */ /* 0x0001e8000c101506 */
[----:B------:R1:W-:Y:S04]  /*2a2c0*/  @P0 STG.E.U16 desc[UR6][R236.64], R84 ;  /* 0x00000054ec000986 */ /* 0x0003e8000c101506 */
[----:B0-----:R-:W3:Y:S01]  /*2a2d0*/  LDL.LU R248, [R1+0x238] ;  /* 0x0002380001f87983 */ /* 0x001ee20000300800 */
[----:B-1----:R-:W-:-:S05]  /*2a2e0*/  IMAD.WIDE R84, R0, 0x2, R246 ;  /* 0x0000000200547825 */ /* 0x002fca00078e02f6 */
[----:B--2---:R0:W-:Y:S04]  /*2a2f0*/  @P4 STG.E.U16 desc[UR6][R84.64], R250 ;  /* 0x000000fa54004986 */ /* 0x0041e8000c101506 */
[----:B0-----:R-:W2:Y:S01]  /*2a300*/  LDL.LU.64 R84, [R1+0x17b8] ;  /* 0x0017b80001547983 */ /* 0x001ea20000300a00 */
[----:B----4-:R-:W-:-:S03]  /*2a310*/  PRMT R240, R250, 0x7632, R240 ;  /* 0x00007632faf07816 */ /* 0x010fc600000000f0 */
[----:B------:R-:W4:Y:S01]  /*2a320*/  LDL.LU R250, [R1+0x26c] ;  /* 0x00026c0001fa7983 */ /* 0x000f220000300800 */
[----:B------:R-:W-:Y:S02]  /*2a330*/  ISETP.LT.AND P6, PT, R6, UR11, !P3 ;  /* 0x0000000b06007c0c */ /* 0x000fe4000dfc1270 */
[----:B------:R-:W-:Y:S01]  /*2a340*/  ISETP.LT.AND P5, PT, R7, UR8, !P3 ;  /* 0x0000000807007c0c */ /* 0x000fe2000dfa1270 */
[----:B------:R-:W-:Y:S01]  /*2a350*/  VIADD R241, R4, 0x7 ;  /* 0x0000000704f17836 */ /* 0x000fe20000000000 */
[----:B------:R-:W-:Y:S01]  /*2a360*/  ISETP.LT.AND P3, PT, R8, UR12, !P3 ;  /* 0x0000000c08007c0c */ /* 0x000fe2000df61270 */
[C---:B------:R-:W-:Y:S01]  /*2a370*/  IMAD.WIDE R242, R0.reuse, 0x2, R244 ;  /* 0x0000000200f27825 */ /* 0x040fe200078e02f4 */
[----:B------:R-:W-:Y:S01]  /*2a380*/  PRMT R86, R251, 0x7632, R86 ;  /* 0x00007632fb567816 */ /* 0x000fe20000000056 */
[----:B------:R-:W-:Y:S01]  /*2a390*/  ULDC.64 UR12, c[0x0][0x228] ;  /* 0x00008a00000c7ab9 */ /* 0x000fe20000000a00 */
[----:B------:R-:W-:Y:S01]  /*2a3a0*/  ULDC UR8, c[0x0][0x228] ;  /* 0x00008a0000087ab9 */ /* 0x000fe20000000800 */
[C---:B------:R-:W-:Y:S01]  /*2a3b0*/  IMAD.WIDE R238, R0.reuse, 0x2, R10 ;  /* 0x0000000200ee7825 */ /* 0x040fe200078e020a */
[----:B------:R-:W-:Y:S01]  /*2a3c0*/  ISETP.GE.AND P0, PT, R241, UR13, PT ;  /* 0x0000000df1007c0c */ /* 0x000fe2000bf06270 */
[----:B------:R-:W-:Y:S01]  /*2a3d0*/  ULDC UR13, c[0x0][0x228] ;  /* 0x00008a00000d7ab9 */ /* 0x000fe20000000800 */
[----:B------:R-:W-:Y:S01]  /*2a3e0*/  ULDC UR11, c[0x0][0x228] ;  /* 0x00008a00000b7ab9 */ /* 0x000fe20000000800 */
[C---:B------:R-:W-:Y:S01]  /*2a3f0*/  IMAD.WIDE R236, R0.reuse, 0x2, R2 ;  /* 0x0000000200ec7825 */ /* 0x040fe200078e0202 */
[----:B------:R0:W-:Y:S04]  /*2a400*/  @P6 STG.E.U16 desc[UR6][R242.64], R240 ;  /* 0x000000f0f2006986 */ /* 0x0001e8000c101506 */
[----:B------:R1:W-:Y:S04]  /*2a410*/  @P5 STG.E.U16 desc[UR6][R238.64], R251 ;  /* 0x000000fbee005986 */ /* 0x0003e8000c101506 */
[----:B------:R3:W-:Y:S01]  /*2a420*/  @P3 STG.E.U16 desc[UR6][R236.64], R86 ;  /* 0x00000056ec003986 */ /* 0x0007e2000c101506 */
[----:B------:R-:W-:Y:S01]  /*2a430*/  ISETP.LT.AND P3, PT, R5, UR13, !P2 ;  /* 0x0000000d05007c0c */ /* 0x000fe2000d761270 */
[----:B------:R-:W-:Y:S01]  /*2a440*/  VIADD R0, R0, UR5 ;  /* 0x0000000500007c36 */ /* 0x000fe20008000000 */
[----:B------:R-:W-:Y:S01]  /*2a450*/  ISETP.LT.AND P5, PT, R6, UR11, !P2 ;  /* 0x0000000b06007c0c */ /* 0x000fe2000d7a1270 */
[----:B------:R-:W-:Y:S01]  /*2a460*/  ULDC UR13, c[0x0][0x228] ;  /* 0x00008a00000d7ab9 */ /* 0x000fe20000000800 */
[----:B------:R-:W-:Y:S01]  /*2a470*/  ISETP.LT.AND P4, PT, R7, UR8, !P2 ;  /* 0x0000000807007c0c */ /* 0x000fe2000d781270 */
[----:B0-----:R-:W-:Y:S01]  /*2a480*/  IMAD.WIDE R240, R0, 0x2, R246 ;  /* 0x0000000200f07825 */ /* 0x001fe200078e02f6 */
[----:B------:R-:W-:Y:S01]  /*2a490*/  ISETP.LT.AND P6, PT, R8, UR20, !P2 ;  /* 0x0000001408007c0c */ /* 0x000fe2000d7c1270 */
[----:B-1----:R-:W4:Y:S01]  /*2a4a0*/  LDL.LU R251, [R1+0x25c] ;  /* 0x00025c0001fb7983 */ /* 0x002f220000300800 */
[----:B------:R-:W-:Y:S01]  /*2a4b0*/  ULDC UR5, c[0x0][0x248] ;  /* 0x0000920000057ab9 */ /* 0x000fe20000000800 */
[----:B---3--:R-:W-:Y:S01]  /*2a4c0*/  VIADD R86, R4, 0x8 ;  /* 0x0000000804567836 */ /* 0x008fe20000000000 */
[----:B------:R-:W-:-:S03]  /*2a4d0*/  ULDC UR11, c[0x0][0x228] ;  /* 0x00008a00000b7ab9 */ /* 0x000fc60000000800 */
[----:B------:R0:W-:Y:S01]  /*2a4e0*/  @P3 STG.E.U16 desc[UR6][R240.64], R249 ;  /* 0x000000f9f0003986 */ /* 0x0001e2000c101506 */
[----:B------:R-:W-:Y:S01]  /*2a4f0*/  IMAD.WIDE R242, R0, 0x2, R244 ;  /* 0x0000000200f27825 */ /* 0x000fe200078e02f4 */
[----:B------:R-:W-:Y:S01]  /*2a500*/  ULDC UR8, c[0x0][0x228] ;  /* 0x00008a0000087ab9 */ /* 0x000fe20000000800 */
[----:B------:R-:W-:Y:S01]  /*2a510*/  ISETP.GE.AND P2, PT, R86, UR23, PT ;  /* 0x0000001756007c0c */ /* 0x000fe2000bf46270 */
[----:B------:R-:W-:Y:S01]  /*2a520*/  ULDC.64 UR20, c[0x0][0x228] ;  /* 0x00008a0000147ab9 */ /* 0x000fe20000000a00 */
[----:B------:R-:W3:Y:S04]  /*2a530*/  LDL.LU R86, [R1+0x17b4] ;  /* 0x0017b40001567983 */ /* 0x000ee80000300800 */
[----:B0-----:R-:W3:Y:S01]  /*2a540*/  LDL.LU R240, [R1+0x17b0] ;  /* 0x0017b00001f07983 */ /* 0x001ee20000300800 */
[----:B------:R-:W-:Y:S01]  /*2a550*/  ISETP.LT.AND P3, PT, R5, UR13, !P1 ;  /* 0x0000000d05007c0c */ /* 0x000fe2000cf61270 */
[----:B------:R-:W-:Y:S01]  /*2a560*/  IMAD.WIDE R238, R0, 0x2, R10 ;  /* 0x0000000200ee7825 */ /* 0x000fe200078e020a */
[----:B------:R-:W-:-:S03]  /*2a570*/  ULDC UR13, c[0x0][0x228] ;  /* 0x00008a00000d7ab9 */ /* 0x000fc60000000800 */
[----:B------:R-:W-:-:S04]  /*2a580*/  IMAD.WIDE R236, R0, 0x2, R2 ;  /* 0x0000000200ec7825 */ /* 0x000fc800078e0202 */
[----:B------:R-:W-:Y:S01]  /*2a590*/  VIADD R0, R0, UR5 ;  /* 0x0000000500007c36 */ /* 0x000fe20008000000 */
[----:B------:R-:W-:Y:S01]  /*2a5a0*/  ULDC UR5, c[0x0][0x248] ;  /* 0x0000920000057ab9 */ /* 0x000fe20000000800 */
[----:B--2---:R-:W-:Y:S02]  /*2a5b0*/  PRMT R85, R249, 0x7632, R85 ;  /* 0x00007632f9557816 */ /* 0x004fe40000000055 */
[----:B------:R-:W2:Y:S01]  /*2a5c0*/  LDL.LU R249, [R1+0x24c] ;  /* 0x00024c0001f97983 */ /* 0x000ea20000300800 */
[----:B------:R-:W-:-:S03]  /*2a5d0*/  PRMT R84, R248, 0x7632, R84 ;  /* 0x00007632f8547816 */ /* 0x000fc60000000054 */
[----:B------:R-:W-:Y:S04]  /*2a5e0*/  @P5 STG.E.U16 desc[UR6][R242.64], R85 ;  /* 0x00000055f2005986 */ /* 0x000fe8000c101506 */
[----:B------:R0:W-:Y:S04]  /*2a5f0*/  @P4 STG.E.U16 desc[UR6][R238.64], R248 ;  /* 0x000000f8ee004986 */ /* 0x0001e8000c101506 */
[----:B------:R1:W-:Y:S04]  /*2a600*/  @P6 STG.E.U16 desc[UR6][R236.64], R84 ;  /* 0x00000054ec006986 */ /* 0x0003e8000c101506 */
[----:B0-----:R-:W2:Y:S01]  /*2a610*/  LDL.LU R248, [R1+0x23c] ;  /* 0x00023c0001f87983 */ /* 0x001ea20000300800 */
[----:B-1----:R-:W-:-:S05]  /*2a620*/  IMAD.WIDE R84, R0, 0x2, R246 ;  /* 0x0000000200547825 */ /* 0x002fca00078e02f6 */
[----:B----4-:R0:W-:Y:S04]  /*2a630*/  @P3 STG.E.U16 desc[UR6][R84.64], R250 ;  /* 0x000000fa54003986 */ /* 0x0101e8000c101506 */
[----:B0-----:R-:W2:Y:S01]  /*2a640*/  LDL.LU.64 R84, [R1+0x17a8] ;  /* 0x0017a80001547983 */ /* 0x001ea20000300a00 */
[----:B------:R-:W-:Y:S02]  /*2a650*/  ISETP.LT.AND P5, PT, R6, UR11, !P1 ;  /* 0x0000000b06007c0c */ /* 0x000fe4000cfa1270 */
[----:B------:R-:W-:Y:S01]  /*2a660*/  ISETP.LT.AND P4, PT, R7, UR8, !P1 ;  /* 0x0000000807007c0c */ /* 0x000fe2000cf81270 */
[----:B------:R-:W-:Y:S01]  /*2a670*/  IMAD.WIDE R242, R0, 0x2, R244 ;  /* 0x0000000200f27825 */ /* 0x000fe200078e02f4 */
[----:B------:R-:W-:Y:S01]  /*2a680*/  ISETP.LT.AND P6, PT, R8, UR10, !P1 ;  /* 0x0000000a08007c0c */ /* 0x000fe2000cfc1270 */
[----:B------:R-:W-:Y:S01]  /*2a690*/  ULDC.64 UR10, c[0x0][0x228] ;  /* 0x00008a00000a7ab9 */ /* 0x000fe20000000a00 */
[----:B------:R-:W-:Y:S01]  /*2a6a0*/  ISETP.LT.AND P3, PT, R5, UR13, !P0 ;  /* 0x0000000d05007c0c */ /* 0x000fe2000c761270 */
[----:B------:R-:W-:Y:S01]  /*2a6b0*/  IMAD.WIDE R238, R0, 0x2, R10 ;  /* 0x0000000200ee7825 */ /* 0x000fe200078e020a */
[----:B------:R-:W-:Y:S01]  /*2a6c0*/  ULDC UR8, c[0x0][0x228] ;  /* 0x00008a0000087ab9 */ /* 0x000fe20000000800 */
[----:B------:R-:W-:-:S02]  /*2a6d0*/  ULDC UR13, c[0x0][0x228] ;  /* 0x00008a00000d7ab9 */ /* 0x000fc40000000800 */
[----:B------:R-:W-:-:S04]  /*2a6e0*/  IMAD.WIDE R236, R0, 0x2, R2 ;  /* 0x0000000200ec7825 */ /* 0x000fc800078e0202 */
[----:B------:R-:W-:Y:S02]  /*2a6f0*/  VIADD R241, R4, 0x9 ;  /* 0x0000000904f17836 */ /* 0x000fe40000000000 */
[----:B------:R-:W-:Y:S01]  /*2a700*/  VIADD R0, R0, UR5 ;  /* 0x0000000500007c36 */ /* 0x000fe20008000000 */
[----:B------:R-:W-:Y:S02]  /*2a710*/  ULDC UR5, c[0x0][0x248] ;  /* 0x0000920000057ab9 */ /* 0x000fe40000000800 */
[----:B------:R-:W-:Y:S01]  /*2a720*/  ISETP.GE.AND P1, PT, R241, UR11, PT ;  /* 0x0000000bf1007c0c */ /* 0x000fe2000bf26270 */
[----:B------:R-:W-:Y:S01]  /*2a730*/  ULDC UR11, c[0x0][0x228] ;  /* 0x00008a00000b7ab9 */ /* 0x000fe20000000800 */
[----:B---3--:R-:W-:Y:S02]  /*2a740*/  PRMT R86, R251, 0x7632, R86 ;  /* 0x00007632fb567816 */ /* 0x008fe40000000056 */
[----:B------:R-:W-:Y:S02]  /*2a750*/  PRMT R240, R250, 0x7632, R240 ;  /* 0x00007632faf07816 */ /* 0x000fe400000000f0 */
[----:B------:R-:W3:Y:S04]  /*2a760*/  LDL.LU R250, [R1+0x220] ;  /* 0x0002200001fa7983 */ /* 0x000ee80000300800 */
[----:B------:R0:W-:Y:S04]  /*2a770*/  @P5 STG.E.U16 desc[UR6][R242.64], R240 ;  /* 0x000000f0f2005986 */ /* 0x0001e8000c101506 */
[----:B------:R1:W-:Y:S04]  /*2a780*/  @P4 STG.E.U16 desc[UR6][R238.64], R251 ;  /* 0x000000fbee004986 */ /* 0x0003e8000c101506 */
[----:B------:R4:W-:Y:S01]  /*2a790*/  @P6 STG.E.U16 desc[UR6][R236.64], R86 ;  /* 0x00000056ec006986 */ /* 0x0009e2000c101506 */
[----:B------:R-:W-:Y:S01]  /*2a7a0*/  ISETP.LT.AND P5, PT, R6, UR11, !P0 ;  /* 0x0000000b06007c0c */ /* 0x000fe2000c7a1270 */
[----:B------:R-:W-:Y:S01]  /*2a7b0*/  ULDC UR11, c[0x0][0x228] ;  /* 0x00008a00000b7ab9 */ /* 0x000fe20000000800 */
[----:B0-----:R-:W-:Y:S01]  /*2a7c0*/  IMAD.WIDE R240, R0, 0x2, R246 ;  /* 0x0000000200f07825 */ /* 0x001fe200078e02f6 */
[----:B------:R-:W-:Y:S01]  /*2a7d0*/  ISETP.LT.AND P4, PT, R7, UR8, !P0 ;  /* 0x0000000807007c0c */ /* 0x000fe2000c781270 */
[----:B------:R-:W-:Y:S01]  /*2a7e0*/  ULDC UR8, c[0x0][0x228] ;  /* 0x00008a0000087ab9 */ /* 0x000fe20000000800 */
[----:B------:R-:W-:Y:S01]  /*2a7f0*/  ISETP.LT.AND P6, PT, R8, UR18, !P0 ;  /* 0x0000001208007c0c */ /* 0x000fe2000c7c1270 */
[----:B-1----:R-:W3:Y:S01]  /*2a800*/  LDL.LU R251, [R1+0x210] ;  /* 0x0002100001fb7983 */ /* 0x002ee20000300800 */
[----:B--2---:R-:W-:Y:S01]  /*2a810*/  PRMT R85, R249, 0x7632, R85 ;  /* 0x00007632f9557816 */ /* 0x004fe20000000055 */
[----:B----4-:R-:W-:-:S02]  /*2a820*/  VIADD R86, R4, 0xa ;  /* 0x0000000a04567836 */ /* 0x010fc40000000000 */
[----:B------:R0:W-:Y:S01]  /*2a830*/  @P3 STG.E.U16 desc[UR6][R240.64], R249 ;  /* 0x000000f9f0003986 */ /* 0x0001e2000c101506 */
[----:B------:R-:W-:Y:S01]  /*2a840*/  IMAD.WIDE R242, R0, 0x2, R244 ;  /* 0x0000000200f27825 */ /* 0x000fe200078e02f4 */
[----:B------:R-:W-:Y:S01]  /*2a850*/  PRMT R84, R248, 0x7632, R84 ;  /* 0x00007632f8547816 */ /* 0x000fe20000000054 */
[----:B------:R-:W-:Y:S01]  /*2a860*/  ULDC.64 UR18, c[0x0][0x228] ;  /* 0x00008a0000127ab9 */ /* 0x000fe20000000a00 */
[----:B------:R-:W-:Y:S02]  /*2a870*/  ISETP.GE.AND P0, PT, R86, UR21, PT ;  /* 0x0000001556007c0c */ /* 0x000fe4000bf06270 */
[----:B------:R-:W2:Y:S04]  /*2a880*/  LDL.LU R86, [R1+0x17a4] ;  /* 0x0017a40001567983 */ /* 0x000ea80000300800 */
[----:B0-----:R-:W4:Y:S04]  /*2a890*/  LDL.LU R240, [R1+0x17a0] ;  /* 0x0017a00001f07983 */ /* 0x001f280000300800 */
[----:B------:R-:W2:Y:S01]  /*2a8a0*/  LDL.LU R249, [R1+0x200] ;  /* 0x0002000001f97983 */ /* 0x000ea20000300800 */
[----:B------:R-:W-:Y:S01]  /*2a8b0*/  ISETP.LT.AND P3, PT, R5, UR13, !P2 ;  /* 0x0000000d05007c0c */ /* 0x000fe2000d761270 */
[----:B------:R-:W-:Y:S01]  /*2a8c0*/  IMAD.WIDE R238, R0, 0x2, R10 ;  /* 0x0000000200ee7825 */ /* 0x000fe200078e020a */
[----:B------:R-:W-:-:S03]  /*2a8d0*/  ULDC UR13, c[0x0][0x228] ;  /* 0x00008a00000d7ab9 */ /* 0x000fc60000000800 */
[C---:B------:R-:W-:Y:S01]  /*2a8e0*/  IMAD.WIDE R236, R0.reuse, 0x2, R2 ;  /* 0x0000000200ec7825 */ /* 0x040fe200078e0202 */
[----:B------:R-:W-:Y:S03]  /*2a8f0*/  @P5 STG.E.U16 desc[UR6][R242.64], R85 ;  /* 0x00000055f2005986 */ /* 0x000fe6000c101506 */
[----:B------:R-:W-:Y:S01]  /*2a900*/  VIADD R0, R0, UR5 ;  /* 0x0000000500007c36 */ /* 0x000fe20008000000 */
[----:B------:R0:W-:Y:S01]  /*2a910*/  @P4 STG.E.U16 desc[UR6][R238.64], R248 ;  /* 0x000000f8ee004986 */ /* 0x0001e2000c101506 */
[----:B------:R-:W-:Y:S01]  /*2a920*/  ISETP.LT.AND P5, PT, R6, UR11, !P2 ;  /* 0x0000000b06007c0c */ /* 0x000fe2000d7a1270 */
[----:B------:R-:W-:Y:S01]  /*2a930*/  VIADD R241, R4, 0xb ;  /* 0x0000000b04f17836 */ /* 0x000fe20000000000 */
[----:B------:R-:W-:Y:S01]  /*2a940*/  ULDC UR5, c[0x0][0x248] ;  /* 0x0000920000057ab9 */ /* 0x000fe20000000800 */
[----:B------:R1:W-:Y:S04]  /*2a950*/  @P6 STG.E.U16 desc[UR6][R236.64], R84 ;  /* 0x00000054ec006986 */ /* 0x0003e8000c101506 */
[----:B0-----:R-:W2:Y:S01]  /*2a960*/  LDL.LU R248, [R1+0x1f0] ;  /* 0x0001f00001f87983 */ /* 0x001ea20000300800 */
[----:B------:R-:W-:Y:S01]  /*2a970*/  ISETP.LT.AND P4, PT, R7, UR8, !P2 ;  /* 0x0000000807007c0c */ /* 0x000fe2000d781270 */
[----:B------:R-:W-:Y:S01]  /*2a980*/  IMAD.WIDE R242, R0, 0x2, R244 ;  /* 0x0000000200f27825 */ /* 0x000fe200078e02f4 */
[----:B------:R-:W-:-:S03]  /*2a990*/  ULDC UR11, c[0x0][0x228] ;  /* 0x00008a00000b7ab9 */ /* 0x000fc60000000800 */
[----:B-1----:R-:W-:Y:S01]  /*2a9a0*/  IMAD.WIDE R84, R0, 0x2, R246 ;  /* 0x0000000200547825 */ /* 0x002fe200078e02f6 */
[----:B------:R-:W-:Y:S01]  /*2a9b0*/  ISETP.LT.AND P6, PT, R8, UR16, !P2 ;  /* 0x0000001008007c0c */ /* 0x000fe2000d7c1270 */
[----:B------:R-:W-:-:S03]  /*2a9c0*/  ULDC UR8, c[0x0][0x228] ;  /* 0x00008a0000087ab9 */ /* 0x000fc60000000800 */
[----:B---3--:R0:W-:Y:S01]  /*2a9d0*/  @P3 STG.E.U16 desc[UR6][R84.64], R250 ;  /* 0x000000fa54003986 */ /* 0x0081e2000c101506 */
[C---:B------:R-:W-:Y:S01]  /*2a9e0*/  IMAD.WIDE R238, R0.reuse, 0x2, R10 ;  /* 0x0000000200ee7825 */ /* 0x040fe200078e020a */
[----:B------:R-:W-:Y:S02]  /*2a9f0*/  ULDC.64 UR16, c[0x0][0x228] ;  /* 0x00008a0000107ab9 */ /* 0x000fe40000000a00 */
[----:B0-----:R-:W3:Y:S01]  /*2aa00*/  LDL.LU.64 R84, [R1+0x1798] ;  /* 0x0017980001547983 */ /* 0x001ee20000300a00 */
[----:B------:R-:W-:Y:S01]  /*2aa10*/  ISETP.LT.AND P3, PT, R5, UR15, !P1 ;  /* 0x0000000f05007c0c */ /* 0x000fe2000cf61270 */
[----:B------:R-:W-:Y:S01]  /*2aa20*/  IMAD.WIDE R236, R0, 0x2, R2 ;  /* 0x0000000200ec7825 */ /* 0x000fe200078e0202 */
[----:B------:R-:W-:-:S03]  /*2aa30*/  ISETP.GE.AND P2, PT, R241, UR19, PT ;  /* 0x00000013f1007c0c */ /* 0x000fc6000bf46270 */
[----:B------:R-:W-:Y:S01]  /*2aa40*/  VIADD R0, R0, UR5 ;  /* 0x0000000500007c36 */ /* 0x000fe20008000000 */
[----:B------:R-:W-:Y:S01]  /*2aa50*/  ULDC UR5, c[0x0][0x248] ;  /* 0x0000920000057ab9 */ /* 0x000fe20000000800 */
[----:B----4-:R-:W-:Y:S02]  /*2aa60*/  PRMT R240, R250, 0x7632, R240 ;  /* 0x00007632faf07816 */ /* 0x010fe400000000f0 */
[----:B------:R-:W4:Y:S01]  /*2aa70*/  LDL.LU R250, [R1+0x224] ;  /* 0x0002240001fa7983 */ /* 0x000f220000300800 */
[----:B--2---:R-:W-:-:S03]  /*2aa80*/  PRMT R86, R251, 0x7632, R86 ;  /* 0x00007632fb567816 */ /* 0x004fc60000000056 */
        /* <DEDUP_REMOVED lines=9> */
[----:B-1----:R-:W4:Y:S01]  /*2ab20*/  LDL.LU R251, [R1+0x214] ;  /* 0x0002140001fb7983 */ /* 0x002f220000300800 */
[----:B------:R-:W-:Y:S01]  /*2ab30*/  IMAD.WIDE R242, R0, 0x2, R244 ;  /* 0x0000000200f27825 */ /* 0x000fe200078e02f4 */
[----:B------:R-:W-:-:S03]  /*2ab40*/  ULDC UR8, c[0x0][0x228] ;  /* 0x00008a0000087ab9 */ /* 0x000fc60000000800 */
[----:B--2---:R-:W-:Y:S01]  /*2ab50*/  VIADD R86, R4, 0xc ;  /* 0x0000000c04567836 */ /* 0x004fe20000000000 */
[----:B------:R0:W-:Y:S04]  /*2ab60*/  @P3 STG.E.U16 desc[UR6][R240.64], R249 ;  /* 0x000000f9f0003986 */ /* 0x0001e8000c101506 */
[----:B------:R-:W-:Y:S02]  /*2ab70*/  ISETP.GE.AND P1, PT, R86, UR17, PT ;  /* 0x0000001156007c0c */ /* 0x000fe4000bf26270 */
[----:B------:R-:W2:Y:S04]  /*2ab80*/  LDL.LU R86, [R1+0x1794] ;  /* 0x0017940001567983 */ /* 0x000ea80000300800 */
[----:B0-----:R-:W2:Y:S01]  /*2ab90*/  LDL.LU R240, [R1+0x1790] ;  /* 0x0017900001f07983 */ /* 0x001ea20000300800 */
[----:B------:R-:W-:Y:S01]  /*2aba0*/  ISETP.LT.AND P3, PT, R5, UR14, !P0 ;  /* 0x0000000e05007c0c */ /* 0x000fe2000c761270 */
[----:B------:R-:W-:Y:S01]  /*2abb0*/  IMAD.WIDE R238, R0, 0x2, R10 ;  /* 0x0000000200ee7825 */ /* 0x000fe200078e020a */
[----:B------:R-:W-:-:S03]  /*2abc0*/  ULDC.64 UR14, c[0x0][0x228] ;  /* 0x00008a00000e7ab9 */ /* 0x000fc60000000a00 */
[----:B------:R-:W-:Y:S01]  /*2abd0*/  IMAD.WIDE R236, R0, 0x2, R2 ;  /* 0x0000000200ec7825 */ /* 0x000fe200078e0202 */
[----:B---3--:R-:W-:Y:S02]  /*2abe0*/  PRMT R85, R249, 0x7632, R85 ;  /* 0x00007632f9557816 */ /* 0x008fe40000000055 */
[----:B------:R-:W3:Y:S01]  /*2abf0*/  LDL.LU R249, [R1+0x204] ;  /* 0x0002040001f97983 */ /* 0x000ee20000300800 */
[----:B------:R-:W-:Y:S01]  /*2ac00*/  PRMT R84, R248, 0x7632, R84 ;  /* 0x00007632f8547816 */ /* 0x000fe20000000054 */
[----:B------:R-:W-:Y:S01]  /*2ac10*/  VIADD R0, R0, UR5 ;  /* 0x0000000500007c36 */ /* 0x000fe20008000000 */
[----:B------:R-:W-:Y:S01]  /*2ac20*/  ULDC UR5, c[0x0][0x248] ;  /* 0x0000920000057ab9 */ /* 0x000fe20000000800 */
[----:B------:R-:W-:Y:S04]  /*2ac30*/  @P5 STG.E.U16 desc[UR6][R242.64], R85 ;  /* 0x00000055f2005986 */ /* 0x000fe8000c101506 */
[----:B------:R0:W-:Y:S04]  /*2ac40*/  @P4 STG.E.U16 desc[UR6][R238.64], R248 ;  /* 0x000000f8ee004986 */ /* 0x0001e8000c101506 */
[----:B------:R1:W-:Y:S04]  /*2ac50*/  @P6 STG.E.U16 desc[UR6][R236.64], R84 ;  /* 0x00000054ec006986 */ /* 0x0003e8000c101506 */
[----:B0-----:R-:W3:Y:S01]  /*2ac60*/  LDL.LU R248, [R1+0x1f4] ;  /* 0x0001f40001f87983 */ /* 0x001ee20000300800 */
[----:B-1----:R-:W-:-:S05]  /*2ac70*/  IMAD.WIDE R84, R0, 0x2, R246 ;  /* 0x0000000200547825 */ /* 0x002fca00078e02f6 */
[----:B----4-:R0:W-:Y:S04]  /*2ac80*/  @P3 STG.E.U16 desc[UR6][R84.64], R250 ;  /* 0x000000fa54003986 */ /* 0x0101e8000c101506 */
[----:B0-----:R-:W4:Y:S01]  /*2ac90*/  LDL.LU.64 R84, [R1+0x1788] ;  /* 0x0017880001547983 */ /* 0x001f220000300a00 */
[----:B--2---:R-:W-:-:S03]  /*2aca0*/  PRMT R240, R250, 0x7632, R240 ;  /* 0x00007632faf07816 */ /* 0x004fc600000000f0 */
[----:B------:R-:W2:Y:S01]  /*2acb0*/  LDL.LU R250, [R1+0x228] ;  /* 0x0002280001fa7983 */ /* 0x000ea20000300800 */
[----:B------:R-:W-:Y:S02]  /*2acc0*/  ISETP.LT.AND P5, PT, R6, UR13, !P0 ;  /* 0x0000000d06007c0c */ /* 0x000fe4000c7a1270 */
[----:B------:R-:W-:Y:S01]  /*2acd0*/  ISETP.LT.AND P4, PT, R7, UR11, !P0 ;  /* 0x0000000b07007c0c */ /* 0x000fe2000c781270 */
[----:B------:R-:W-:Y:S01]  /*2ace0*/  IMAD.WIDE R242, R0, 0x2, R244 ;  /* 0x0000000200f27825 */ /* 0x000fe200078e02f4 */
[----:B------:R-:W-:Y:S01]  /*2acf0*/  ISETP.LT.AND P6, PT, R8, UR8, !P0 ;  /* 0x0000000808007c0c */ /* 0x000fe2000c7c1270 */
[----:B------:R-:W-:Y:S01]  /*2ad00*/  ULDC UR8, c[0x0][0x228] ;  /* 0x00008a0000087ab9 */ /* 0x000fe20000000800 */
[----:B------:R-:W-:Y:S01]  /*2ad10*/  ISETP.LT.AND P3, PT, R5, UR12, !P2 ;  /* 0x0000000c05007c0c */ /* 0x000fe2000d761270 */
[C---:B------:R-:W-:Y:S01]  /*2ad20*/  IMAD.WIDE R238, R0.reuse, 0x2, R10 ;  /* 0x0000000200ee7825 */ /* 0x040fe200078e020a */
[----:B------:R-:W-:Y:S01]  /*2ad30*/  PRMT R86, R251, 0x7632, R86 ;  /* 0x00007632fb567816 */ /* 0x000fe20000000056 */
[----:B------:R-:W-:Y:S01]  /*2ad40*/  ULDC UR12, c[0x0][0x228] ;  /* 0x00008a00000c7ab9 */ /* 0x000fe20000000800 */
[----:B------:R-:W-:Y:S01]  /*2ad50*/  ULDC UR11, c[0x0][0x228] ;  /* 0x00008a00000b7ab9 */ /* 0x000fe20000000800 */
[----:B------:R-:W-:-:S02]  /*2ad60*/  IMAD.WIDE R236, R0, 0x2, R2 ;  /* 0x0000000200ec7825 */ /* 0x000fc400078e0202 */
[----:B------:R0:W-:Y:S02]  /*2ad70*/  @P5 STG.E.U16 desc[UR6][R242.64], R240 ;  /* 0x000000f0f2005986 */ /* 0x0001e4000c101506 */
[----:B------:R-:W-:Y:S02]  /*2ad80*/  VIADD R241, R4, 0xd ;  /* 0x0000000d04f17836 */ /* 0x000fe40000000000 */
[----:B------:R-:W-:Y:S01]  /*2ad90*/  VIADD R0, R0, UR5 ;  /* 0x0000000500007c36 */ /* 0x000fe20008000000 */
[----:B------:R1:W-:Y:S01]  /*2ada0*/  @P4 STG.E.U16 desc[UR6][R238.64], R251 ;  /* 0x000000fbee004986 */ /* 0x0003e2000c101506 */
[----:B------:R-:W-:Y:S01]  /*2adb0*/  ISETP.LT.AND P5, PT, R6, UR12, !P2 ;  /* 0x0000000c06007c0c */ /* 0x000fe2000d7a1270 */
[----:B------:R-:W-:Y:S01]  /*2adc0*/  ULDC.64 UR12, c[0x0][0x228] ;  /* 0x00008a00000c7ab9 */ /* 0x000fe20000000a00 */
[----:B------:R-:W-:Y:S01]  /*2add0*/  ISETP.GE.AND P0, PT, R241, UR15, PT ;  /* 0x0000000ff1007c0c */ /* 0x000fe2000bf06270 */
[----:B------:R3:W-:Y:S01]  /*2ade0*/  @P6 STG.E.U16 desc[UR6][R236.64], R86 ;  /* 0x00000056ec006986 */ /* 0x0007e2000c101506 */
[----:B------:R-:W-:Y:S01]  /*2adf0*/  ULDC UR5, c[0x0][0x248] ;  /* 0x0000920000057ab9 */ /* 0x000fe20000000800 */
[----:B0-----:R-:W-:Y:S01]  /*2ae00*/  IMAD.WIDE R240, R0, 0x2, R246 ;  /* 0x0000000200f07825 */ /* 0x001fe200078e02f6 */
[----:B------:R-:W-:Y:S01]  /*2ae10*/  ISETP.LT.AND P4, PT, R7, UR11, !P2 ;  /* 0x0000000b07007c0c */ /* 0x000fe2000d781270 */
[----:B------:R-:W-:Y:S01]  /*2ae20*/  ULDC UR11, c[0x0][0x228] ;  /* 0x00008a00000b7ab9 */ /* 0x000fe20000000800 */
[----:B------:R-:W-:Y:S01]  /*2ae30*/  ISETP.LT.AND P6, PT, R8, UR8, !P2 ;  /* 0x0000000808007c0c */ /* 0x000fe2000d7c1270 */
[----:B------:R-:W-:Y:S01]  /*2ae40*/  IMAD.WIDE R242, R0, 0x2, R244 ;  /* 0x0000000200f27825 */ /* 0x000fe200078e02f4 */
[----:B-1----:R-:W2:Y:S01]  /*2ae50*/  LDL.LU R251, [R1+0x218] ;  /* 0x0002180001fb7983 */ /* 0x002ea20000300800 */
[----:B------:R-:W-:-:S02]  /*2ae60*/  ULDC UR8, c[0x0][0x228] ;  /* 0x00008a0000087ab9 */ /* 0x000fc40000000800 */
[----:B---3--:R-:W-:Y:S01]  /*2ae70*/  VIADD R86, R4, 0xe ;  /* 0x0000000e04567836 */ /* 0x008fe20000000000 */
[----:B------:R0:W-:Y:S04]  /*2ae80*/  @P3 STG.E.U16 desc[UR6][R240.64], R249 ;  /* 0x000000f9f0003986 */ /* 0x0001e8000c101506 */
[----:B------:R-:W-:Y:S01]  /*2ae90*/  ISETP.GE.AND P2, PT, R86, UR13, PT ;  /* 0x0000000d56007c0c */ /* 0x000fe2000bf46270 */
[C---:B------:R-:W-:Y:S01]  /*2aea0*/  IMAD.WIDE R238, R0.reuse, 0x2, R10 ;  /* 0x0000000200ee7825 */ /* 0x040fe200078e020a */
[----:B------:R-:W3:Y:S01]  /*2aeb0*/  LDL.LU R86, [R1+0x1784] ;  /* 0x0017840001567983 */ /* 0x000ee20000300800 */
[----:B------:R-:W-:Y:S01]  /*2aec0*/  ISETP.LT.AND P3, PT, R5, UR22, !P1 ;  /* 0x0000001605007c0c */ /* 0x000fe2000cf61270 */
[----:B------:R-:W-:Y:S01]  /*2aed0*/  ULDC UR13, c[0x0][0x228] ;  /* 0x00008a00000d7ab9 */ /* 0x000fe20000000800 */
[C---:B------:R-:W-:Y:S01]  /*2aee0*/  IMAD.WIDE R236, R0.reuse, 0x2, R2 ;  /* 0x0000000200ec7825 */ /* 0x040fe200078e0202 */
[----:B------:R-:W-:Y:S01]  /*2aef0*/  ULDC.64 UR22, c[0x0][0x228] ;  /* 0x00008a0000167ab9 */ /* 0x000fe20000000a00 */
[----:B0-----:R-:W3:Y:S02]  /*2af00*/  LDL.LU R240, [R1+0x1780] ;  /* 0x0017800001f07983 */ /* 0x001ee40000300800 */
[----:B------:R-:W-:Y:S01]  /*2af10*/  VIADD R0, R0, UR5 ;  /* 0x0000000500007c36 */ /* 0x000fe20008000000 */
[----:B------:R-:W-:Y:S01]  /*2af20*/  ULDC UR5, c[0x0][0x248] ;  /* 0x0000920000057ab9 */ /* 0x000fe20000000800 */
[----:B----4-:R-:W-:-:S02]  /*2af30*/  PRMT R85, R249, 0x7632, R85 ;  /* 0x00007632f9557816 */ /* 0x010fc40000000055 */
[----:B------:R-:W4:Y:S01]  /*2af40*/  LDL.LU R249, [R1+0x208] ;  /* 0x0002080001f97983 */ /* 0x000f220000300800 */
[----:B------:R-:W-:-:S03]  /*2af50*/  PRMT R84, R248, 0x7632, R84 ;  /* 0x00007632f8547816 */ /* 0x000fc60000000054 */
[----:B------:R-:W-:Y:S04]  /*2af60*/  @P5 STG.E.U16 desc[UR6][R242.64], R85 ;  /* 0x00000055f2005986 */ /* 0x000fe8000c101506 */
[----:B------:R0:W-:Y:S04]  /*2af70*/  @P4 STG.E.U16 desc[UR6][R238.64], R248 ;  /* 0x000000f8ee004986 */ /* 0x0001e8000c101506 */
[----:B------:R1:W-:Y:S04]  /*2af80*/  @P6 STG.E.U16 desc[UR6][R236.64], R84 ;  /* 0x00000054ec006986 */ /* 0x0003e8000c101506 */
[----:B0-----:R-:W4:Y:S01]  /*2af90*/  LDL.LU R248, [R1+0x1f8] ;  /* 0x0001f80001f87983 */ /* 0x001f220000300800 */
[----:B-1----:R-:W-:-:S05]  /*2afa0*/  IMAD.WIDE R84, R0, 0x2, R246 ;  /* 0x0000000200547825 */ /* 0x002fca00078e02f6 */
[----:B--2---:R0:W-:Y:S04]  /*2afb0*/  @P3 STG.E.U16 desc[UR6][R84.64], R250 ;  /* 0x000000fa54003986 */ /* 0x0041e8000c101506 */
[----:B0-----:R-:W4:Y:S01]  /*2afc0*/  LDL.LU.64 R84, [R1+0x1778] ;  /* 0x0017780001547983 */ /* 0x001f220000300a00 */
[----:B------:R-:W-:Y:S02]  /*2afd0*/  ISETP.LT.AND P5, PT, R6, UR13, !P1 ;  /* 0x0000000d06007c0c */ /* 0x000fe4000cfa1270 */
[----:B------:R-:W-:Y:S01]  /*2afe0*/  ISETP.LT.AND P4, PT, R7, UR11, !P1 ;  /* 0x0000000b07007c0c */ /* 0x000fe2000cf81270 */
[----:B------:R-:W-:Y:S01]  /*2aff0*/  IMAD.WIDE R242, R0, 0x2, R244 ;  /* 0x0000000200f27825 */ /* 0x000fe200078e02f4 */
[----:B------:R-:W-:Y:S01]  /*2b000*/  ISETP.LT.AND P6, PT, R8, UR8, !P1 ;  /* 0x0000000808007c0c */ /* 0x000fe2000cfc1270 */
[----:B------:R-:W-:Y:S01]  /*2b010*/  ULDC UR11, c[0x0][0x228] ;  /* 0x00008a00000b7ab9 */ /* 0x000fe20000000800 */
[----:B------:R-:W-:Y:S01]  /*2b020*/  ISETP.LT.AND P3, PT, R5, UR10, !P0 ;  /* 0x0000000a05007c0c */ /* 0x000fe2000c761270 */
[C---:B------:R-:W-:Y:S01]  /*2b030*/  IMAD.WIDE R238, R0.reuse, 0x2, R10 ;  /* 0x0000000200ee7825 */ /* 0x040fe200078e020a */
[----:B------:R-:W-:Y:S01]  /*2b040*/  ULDC UR10, c[0x0][0x228] ;  /* 0x00008a00000a7ab9 */ /* 0x000fe20000000800 */
[----:B------:R-:W-:Y:S01]  /*2b050*/  ULDC UR8, c[0x0][0x228] ;  /* 0x00008a0000087ab9 */ /* 0x000fe20000000800 */
[----:B------:R-:W-:Y:S01]  /*2b060*/  ULDC UR13, c[0x0][0x228] ;  /* 0x00008a00000d7ab9 */ /* 0x000fe20000000800 */
[----:B------:R-:W-:-:S04]  /*2b070*/  IMAD.WIDE R236, R0, 0x2, R2 ;  /* 0x0000000200ec7825 */ /* 0x000fc800078e0202 */
[----:B------:R-:W-:Y:S02]  /*2b080*/  VIADD R241, R4, 0xf ;  /* 0x0000000f04f17836 */ /* 0x000fe40000000000 */
[----:B------:R-:W-:Y:S01]  /*2b090*/  VIADD R0, R0, UR5 ;  /* 0x0000000500007c36 */ /* 0x000fe20008000000 */
[----:B------:R-:W-:Y:S02]  /*2b0a0*/  ULDC UR5, c[0x0][0x248] ;  /* 0x0000920000057ab9 */ /* 0x000fe40000000800 */
[----:B------:R-:W-:Y:S02]  /*2b0b0*/  ISETP.GE.AND P1, PT, R241, UR23, PT ;  /* 0x00000017f1007c0c */ /* 0x000fe4000bf26270 */
[----:B---3--:R-:W-:Y:S02]  /*2b0c0*/  PRMT R86, R251, 0x7632, R86 ;  /* 0x00007632fb567816 */ /* 0x008fe40000000056 */
[----:B------:R-:W-:Y:S02]  /*2b0d0*/  PRMT R240, R250, 0x7632, R240 ;  /* 0x00007632faf07816 */ /* 0x000fe400000000f0 */
[----:B------:R-:W2:Y:S04]  /*2b0e0*/  LDL.LU R250, [R1+0x22c] ;  /* 0x00022c0001fa7983 */ /* 0x000ea80000300800 */
[----:B------:R0:W-:Y:S04]  /*2b0f0*/  @P5 STG.E.U16 desc[UR6][R242.64], R240 ;  /* 0x000000f0f2005986 */ /* 0x0001e8000c101506 */
[----:B------:R1:W-:Y:S01]  /*2b100*/  @P4 STG.E.U16 desc[UR6][R238.64], R251 ;  /* 0x000000fbee004986 */ /* 0x0003e2000c101506 */
[----:B------:R-:W-:-:S03]  /*2b110*/  ISETP.LT.AND P5, PT, R6, UR11, !P0 ;  /* 0x0000000b06007c0c */ /* 0x000fc6000c7a1270 */
[----:B------:R3:W-:Y:S01]  /*2b120*/  @P6 STG.E.U16 desc[UR6][R236.64], R86 ;  /* 0x00000056ec006986 */ /* 0x0007e2000c101506 */
[----:B------:R-:W-:Y:S01]  /*2b130*/  ISETP.LT.AND P4, PT, R7, UR10, !P0 ;  /* 0x0000000a07007c0c */ /* 0x000fe2000c781270 */
[----:B------:R-:W-:Y:S01]  /*2b140*/  ULDC.64 UR10, c[0x0][0x228] ;  /* 0x00008a00000a7ab9 */ /* 0x000fe20000000a00 */
[----:B0-----:R-:W-:Y:S01]  /*2b150*/  IMAD.WIDE R240, R0, 0x2, R246 ;  /* 0x0000000200f07825 */ /* 0x001fe200078e02f6 */
[----:B------:R-:W-:Y:S01]  /*2b160*/  ISETP.LT.AND P6, PT, R8, UR8, !P0 ;  /* 0x0000000808007c0c */ /* 0x000fe2000c7c1270 */
[----:B------:R-:W-:Y:S01]  /*2b170*/  ULDC UR8, c[0x0][0x228] ;  /* 0x00008a0000087ab9 */ /* 0x000fe20000000800 */
[----:B-1----:R-:W2:Y:S01]  /*2b180*/  LDL.LU R251, [R1+0x21c] ;  /* 0x00021c0001fb7983 */ /* 0x002ea20000300800 */
[----:B---3--:R-:W-:-:S05]  /*2b190*/  VIADD R86, R4, 0x10 ;  /* 0x0000001004567836 */ /* 0x008fca0000000000 */
[----:B------:R-:W-:Y:S02]  /*2b1a0*/  ISETP.GE.AND P0, PT, R86, UR11, PT ;  /* 0x0000000b56007c0c */ /* 0x000fe4000bf06270 */
[----:B----4-:R-:W-:Y:S01]  /*2b1b0*/  PRMT R85, R249, 0x7632, R85 ;  /* 0x00007632f9557816 */ /* 0x010fe20000000055 */
[----:B------:R-:W3:Y:S01]  /*2b1c0*/  LDL.LU R86, [R1+0x1774] ;  /* 0x0017740001567983 */ /* 0x000ee20000300800 */
[----:B------:R-:W-:Y:S01]  /*2b1d0*/  IMAD.WIDE R242, R0, 0x2, R244 ;  /* 0x0000000200f27825 */ /* 0x000fe200078e02f4 */
[----:B------:R-:W-:Y:S01]  /*2b1e0*/  PRMT R84, R248, 0x7632, R84 ;  /* 0x00007632f8547816 */ /* 0x000fe20000000054 */
[----:B------:R-:W-:Y:S01]  /*2b1f0*/  ULDC UR11, c[0x0][0x228] ;  /* 0x00008a00000b7ab9 */ /* 0x000fe20000000800 */
[----:B------:R0:W-:Y:S04]  /*2b200*/  @P3 STG.E.U16 desc[UR6][R240.64], R249 ;  /* 0x000000f9f0003986 */ /* 0x0001e8000c101506 */
[----:B0-----:R-:W4:Y:S04]  /*2b210*/  LDL.LU R240, [R1+0x1770] ;  /* 0x0017700001f07983 */ /* 0x001f280000300800 */
[----:B------:R-:W4:Y:S01]  /*2b220*/  LDL.LU R249, [R1+0x20c] ;  /* 0x00020c0001f97983 */ /* 0x000f220000300800 */
[----:B------:R-:W-:Y:S01]  /*2b230*/  ISETP.LT.AND P3, PT, R5, UR20, !P2 ;  /* 0x0000001405007c0c */ /* 0x000fe2000d761270 */
[----:B------:R-:W-:Y:S01]  /*2b240*/  IMAD.WIDE R238, R0, 0x2, R10 ;  /* 0x0000000200ee7825 */ /* 0x000fe200078e020a */
[----:B------:R-:W-:-:S03]  /*2b250*/  ULDC.64 UR20, c[0x0][0x228] ;  /* 0x00008a0000147ab9 */ /* 0x000fc60000000a00 */
        /* <DEDUP_REMOVED lines=8> */
[----:B0-----:R-:W4:Y:S01]  /*2b2e0*/  LDL.LU R248, [R1+0x1fc] ;  /* 0x0001fc0001f87983 */ /* 0x001f220000300800 */
[----:B------:R-:W-:Y:S01]  /*2b2f0*/  ISETP.LT.AND P4, PT, R7, UR11, !P2 ;  /* 0x0000000b07007c0c */ /* 0x000fe2000d781270 */
[----:B------:R-:W-:Y:S01]  /*2b300*/  IMAD.WIDE R242, R0, 0x2, R244 ;  /* 0x0000000200f27825 */ /* 0x000fe200078e02f4 */
[----:B------:R-:W-:-:S03]  /*2b310*/  ULDC UR13, c[0x0][0x228] ;  /* 0x00008a00000d7ab9 */ /* 0x000fc60000000800 */
[----:B-1----:R-:W-:Y:S01]  /*2b320*/  IMAD.WIDE R84, R0, 0x2, R246 ;  /* 0x0000000200547825 */ /* 0x002fe200078e02f6 */
[----:B------:R-:W-:Y:S01]  /*2b330*/  ISETP.LT.AND P6, PT, R8, UR8, !P2 ;  /* 0x0000000808007c0c */ /* 0x000fe2000d7c1270 */
[----:B------:R-:W-:Y:S01]  /*2b340*/  ULDC UR8, c[0x0][0x228] ;  /* 0x00008a0000087ab9 */ /* 0x000fe20000000800 */
[----:B------:R-:W-:Y:S02]  /*2b350*/  ULDC UR11, c[0x0][0x228] ;  /* 0x00008a00000b7ab9 */ /* 0x000fe40000000800 */
[----:B--2---:R0:W-:Y:S04]  /*2b360*/  @P3 STG.E.U16 desc[UR6][R84.64], R250 ;  /* 0x000000fa54003986 */ /* 0x0041e8000c101506 */
[----:B0-----:R-:W2:Y:S01]  /*2b370*/  LDL.LU.64 R84, [R1+0x1768] ;  /* 0x0017680001547983 */ /* 0x001ea20000300a00 */
[----:B------:R-:W-:Y:S01]  /*2b380*/  IMAD.WIDE R238, R0, 0x2, R10 ;  /* 0x0000000200ee7825 */ /* 0x000fe200078e020a */
[----:B------:R-:W-:Y:S01]  /*2b390*/  ISETP.LT.AND P3, PT, R5, UR18, !P1 ;  /* 0x0000001205007c0c */ /* 0x000fe2000cf61270 */
[----:B------:R-:W-:-:S02]  /*2b3a0*/  ULDC.64 UR18, c[0x0][0x228] ;  /* 0x00008a0000127ab9 */ /* 0x000fc40000000a00 */
[----:B------:R-:W-:Y:S01]  /*2b3b0*/  IMAD.WIDE R236, R0, 0x2, R2 ;  /* 0x0000000200ec7825 */ /* 0x000fe200078e0202 */
[----:B------:R-:W-:-:S03]  /*2b3c0*/  ISETP.GE.AND P2, PT, R241, UR21, PT ;  /* 0x00000015f1007c0c */ /* 0x000fc6000bf46270 */
[----:B------:R-:W-:Y:S01]  /*2b3d0*/  VIADD R0, R0, UR5 ;  /* 0x0000000500007c36 */ /* 0x000fe20008000000 */
[----:B------:R-:W-:Y:S01]  /*2b3e0*/  ULDC UR5, c[0x0][0x248] ;  /* 0x0000920000057ab9 */ /* 0x000fe20000000800 */
[----:B---3--:R-:W-:Y:S02]  /*2b3f0*/  PRMT R86, R251, 0x7632, R86 ;  /* 0x00007632fb567816 */ /* 0x008fe40000000056 */
[----:B----4-:R-:W-:Y:S02]  /*2b400*/  PRMT R240, R250, 0x7632, R240 ;  /* 0x00007632faf07816 */ /* 0x010fe400000000f0 */
        /* <DEDUP_REMOVED lines=11> */
[----:B------:R-:W-:Y:S01]  /*2b4c0*/  IMAD.WIDE R242, R0, 0x2, R244 ;  /* 0x0000000200f27825 */ /* 0x000fe200078e02f4 */
[----:B------:R-:W-:-:S03]  /*2b4d0*/  ULDC UR8, c[0x0][0x228] ;  /* 0x00008a0000087ab9 */ /* 0x000fc60000000800 */
[----:B----4-:R-:W-:Y:S01]  /*2b4e0*/  VIADD R86, R4, 0x12 ;  /* 0x0000001204567836 */ /* 0x010fe20000000000 */
[----:B------:R0:W-:Y:S04]  /*2b4f0*/  @P3 STG.E.U16 desc[UR6][R240.64], R249 ;  /* 0x000000f9f0003986 */ /* 0x0001e8000c101506 */
[----:B------:R-:W-:Y:S02]  /*2b500*/  ISETP.GE.AND P1, PT, R86, UR19, PT ;  /* 0x0000001356007c0c */ /* 0x000fe4000bf26270 */
[----:B------:R-:W4:Y:S04]  /*2b510*/  LDL.LU R86, [R1+0x1764] ;  /* 0x0017640001567983 */ /* 0x000f280000300800 */
[----:B0-----:R-:W4:Y:S01]  /*2b520*/  LDL.LU R240, [R1+0x1760] ;  /* 0x0017600001f07983 */ /* 0x001f220000300800 */
[----:B------:R-:W-:Y:S01]  /*2b530*/  ISETP.LT.AND P3, PT, R5, UR16, !P0 ;  /* 0x0000001005007c0c */ /* 0x000fe2000c761270 */
[----:B------:R-:W-:Y:S01]  /*2b540*/  IMAD.WIDE R238, R0, 0x2, R10 ;  /* 0x0000000200ee7825 */ /* 0x000fe200078e020a */
[----:B------:R-:W-:-:S03]  /*2b550*/  ULDC.64 UR16, c[0x0][0x228] ;  /* 0x00008a0000107ab9 */ /* 0x000fc60000000a00 */
[----:B------:R-:W-:Y:S01]  /*2b560*/  IMAD.WIDE R236, R0, 0x2, R2 ;  /* 0x0000000200ec7825 */ /* 0x000fe200078e0202 */
[----:B--2---:R-:W-:Y:S02]  /*2b570*/  PRMT R85, R249, 0x7632, R85 ;  /* 0x00007632f9557816 */ /* 0x004fe40000000055 */
[----:B------:R-:W-:Y:S01]  /*2b580*/  PRMT R84, R248, 0x7632, R84 ;  /* 0x00007632f8547816 */ /* 0x000fe20000000054 */
[----:B------:R-:W-:Y:S01]  /*2b590*/  VIADD R0, R0, UR5 ;  /* 0x0000000500007c36 */ /* 0x000fe20008000000 */
[----:B------:R-:W2:Y:S01]  /*2b5a0*/  LDL.LU R249, [R1+0x1c0] ;  /* 0x0001c00001f97983 */ /* 0x000ea20000300800 */
[----:B------:R-:W-:-:S03]  /*2b5b0*/  ULDC UR5, c[0x0][0x248] ;  /* 0x0000920000057ab9 */ /* 0x000fc60000000800 */
[----:B------:R-:W-:Y:S04]  /*2b5c0*/  @P5 STG.E.U16 desc[UR6][R242.64], R85 ;  /* 0x00000055f2005986 */ /* 0x000fe8000c101506 */
[----:B------:R0:W-:Y:S04]  /*2b5d0*/  @P4 STG.E.U16 desc[UR6][R238.64], R248 ;  /* 0x000000f8ee004986 */ /* 0x0001e8000c101506 */
[----:B------:R1:W-:Y:S04]  /*2b5e0*/  @P6 STG.E.U16 desc[UR6][R236.64], R84 ;  /* 0x00000054ec006986 */ /* 0x0003e8000c101506 */
[----:B0-----:R-:W2:Y:S01]  /*2b5f0*/  LDL.LU R248, [R1+0x1b0] ;  /* 0x0001b00001f87983 */ /* 0x001ea20000300800 */
[----:B-1----:R-:W-:Y:S01]  /*2b600*/  IMAD.WIDE R84, R0, 0x2, R246 ;  /* 0x0000000200547825 */ /* 0x002fe200078e02f6 */
[----:B------:R-:W-:Y:S01]  /*2b610*/  ISETP.LT.AND P5, PT, R6, UR13, !P0 ;  /* 0x0000000d06007c0c */ /* 0x000fe2000c7a1270 */
[----:B------:R-:W-:Y:S01]  /*2b620*/  ULDC UR13, c[0x0][0x228] ;  /* 0x00008a00000d7ab9 */ /* 0x000fe20000000800 */
[----:B------:R-:W-:Y:S01]  /*2b630*/  ISETP.LT.AND P4, PT, R7, UR11, !P0 ;  /* 0x0000000b07007c0c */ /* 0x000fe2000c781270 */
[----:B------:R-:W-:Y:S01]  /*2b640*/  IMAD.WIDE R242, R0, 0x2, R244 ;  /* 0x0000000200f27825 */ /* 0x000fe200078e02f4 */
[----:B------:R-:W-:Y:S01]  /*2b650*/  ISETP.LT.AND P6, PT, R8, UR8, !P0 ;  /* 0x0000000808007c0c */ /* 0x000fe2000c7c1270 */
[----:B------:R-:W-:Y:S01]  /*2b660*/  ULDC UR8, c[0x0][0x228] ;  /* 0x00008a0000087ab9 */ /* 0x000fe20000000800 */
[----:B------:R-:W-:Y:S01]  /*2b670*/  ULDC UR11, c[0x0][0x228] ;  /* 0x00008a00000b7ab9 */ /* 0x000fe20000000800 */
[----:B------:R-:W-:-:S04]  /*2b680*/  IMAD.WIDE R238, R0, 0x2, R10 ;  /* 0x0000000200ee7825 */ /* 0x000fc800078e020a */
[----:B------:R-:W-:Y:S01]  /*2b690*/  IMAD.WIDE R236, R0, 0x2, R2 ;  /* 0x0000000200ec7825 */ /* 0x000fe200078e0202 */
[----:B---3--:R0:W-:Y:S04]  /*2b6a0*/  @P3 STG.E.U16 desc[UR6][R84.64], R250 ;  /* 0x000000fa54003986 */ /* 0x0081e8000c101506 */
[----:B0-----:R-:W3:Y:S01]  /*2b6b0*/  LDL.LU.64 R84, [R1+0x1758] ;  /* 0x0017580001547983 */ /* 0x001ee20000300a00 */
[----:B------:R-:W-:Y:S02]  /*2b6c0*/  PRMT R87, R251, 0x7632, R87 ;  /* 0x00007632fb577816 */ /* 0x000fe40000000057 */
[----:B----4-:R-:W-:Y:S02]  /*2b6d0*/  PRMT R240, R250, 0x7632, R240 ;  /* 0x00007632faf07816 */ /* 0x010fe400000000f0 */
[----:B------:R-:W4:Y:S04]  /*2b6e0*/  LDL.LU R250, [R1+0x1e4] ;  /* 0x0001e40001fa7983 */ /* 0x000f280000300800 */
[----:B------:R-:W-:Y:S04]  /*2b6f0*/  @P5 STG.E.U16 desc[UR6][R242.64], R240 ;  /* 0x000000f0f2005986 */ /* 0x000fe8000c101506 */
[----:B------:R0:W-:Y:S01]  /*2b700*/  @P4 STG.E.U16 desc[UR6][R238.64], R251 ;  /* 0x000000fbee004986 */ /* 0x0001e2000c101506 */
[----:B------:R-:W-:Y:S01]  /*2b710*/  ISETP.LT.AND P3, PT, R5, UR14, !P2 ;  /* 0x0000000e05007c0c */ /* 0x000fe2000d761270 */
[----:B------:R-:W-:-:S02]  /*2b720*/  ULDC.64 UR14, c[0x0][0x228] ;  /* 0x00008a00000e7ab9 */ /* 0x000fc40000000a00 */
[----:B------:R1:W-:Y:S01]  /*2b730*/  @P6 STG.E.U16 desc[UR6][R236.64], R87 ;  /* 0x00000057ec006986 */ /* 0x0003e2000c101506 */
[----:B------:R-:W-:Y:S02]  /*2b740*/  ISETP.LT.AND P5, PT, R6, UR13, !P2 ;  /* 0x0000000d06007c0c */ /* 0x000fe4000d7a1270 */
[----:B------:R-:W-:Y:S01]  /*2b750*/  ISETP.LT.AND P4, PT, R7, UR11, !P2 ;  /* 0x0000000b07007c0c */ /* 0x000fe2000d781270 */
[----:B------:R-:W-:Y:S01]  /*2b760*/  VIADD R0, R0, UR5 ;  /* 0x0000000500007c36 */ /* 0x000fe20008000000 */
[----:B------:R-:W-:Y:S01]  /*2b770*/  ISETP.LT.AND P6, PT, R8, UR8, !P2 ;  /* 0x0000000808007c0c */ /* 0x000fe2000d7c1270 */
[C---:B------:R-:W-:Y:S01]  /*2b780*/  VIADD R241, R4.reuse, 0x13 ;  /* 0x0000001304f17836 */ /* 0x040fe20000000000 */
[----:B------:R-:W-:Y:S01]  /*2b790*/  ULDC UR5, c[0x0][0x248] ;  /* 0x0000920000057ab9 */ /* 0x000fe20000000800 */
[----:B0-----:R-:W4:Y:S01]  /*2b7a0*/  LDL.LU R251, [R1+0x1d4] ;  /* 0x0001d40001fb7983 */ /* 0x001f220000300800 */
[----:B-1----:R-:W-:Y:S01]  /*2b7b0*/  VIADD R87, R4, 0x14 ;  /* 0x0000001404577836 */ /* 0x002fe20000000000 */
[----:B------:R-:W-:Y:S01]  /*2b7c0*/  ULDC UR11, c[0x0][0x228] ;  /* 0x00008a00000b7ab9 */ /* 0x000fe20000000800 */
[----:B------:R-:W-:Y:S01]  /*2b7d0*/  IMAD.WIDE R238, R0, 0x2, R246 ;  /* 0x0000000200ee7825 */ /* 0x000fe200078e02f6 */
[----:B------:R-:W-:-:S02]  /*2b7e0*/  ULDC UR8, c[0x0][0x228] ;  /* 0x00008a0000087ab9 */ /* 0x000fc40000000800 */
[----:B------:R-:W-:Y:S01]  /*2b7f0*/  ISETP.GE.AND P2, PT, R87, UR15, PT ;  /* 0x0000000f57007c0c */ /* 0x000fe2000bf46270 */
[C---:B------:R-:W-:Y:S01]  /*2b800*/  IMAD.WIDE R242, R0.reuse, 0x2, R244 ;  /* 0x0000000200f27825 */ /* 0x040fe200078e02f4 */
[----:B------:R-:W4:Y:S01]  /*2b810*/  LDL.LU R87, [R1+0x1754] ;  /* 0x0017540001577983 */ /* 0x000f220000300800 */
[----:B------:R-:W-:Y:S01]  /*2b820*/  ISETP.GE.AND P0, PT, R241, UR17, PT ;  /* 0x00000011f1007c0c */ /* 0x000fe2000bf06270 */
[----:B------:R-:W-:Y:S02]  /*2b830*/  ULDC UR15, c[0x0][0x228] ;  /* 0x00008a00000f7ab9 */ /* 0x000fe40000000800 */
[----:B--2---:R0:W-:Y:S01]  /*2b840*/  @P3 STG.E.U16 desc[UR6][R238.64], R249 ;  /* 0x000000f9ee003986 */ /* 0x0041e2000c101506 */
[----:B------:R-:W-:-:S04]  /*2b850*/  IMAD.WIDE R240, R0, 0x2, R10 ;  /* 0x0000000200f07825 */ /* 0x000fc800078e020a */
[C---:B------:R-:W-:Y:S01]  /*2b860*/  IMAD.WIDE R236, R0.reuse, 0x2, R2 ;  /* 0x0000000200ec7825 */ /* 0x040fe200078e0202 */
[----:B0-----:R-:W2:Y:S01]  /*2b870*/  LDL.LU R238, [R1+0x1750] ;  /* 0x0017500001ee7983 */ /* 0x001ea20000300800 */
[----:B------:R-:W-:Y:S02]  /*2b880*/  ISETP.LT.AND P3, PT, R5, UR12, !P1 ;  /* 0x0000000c05007c0c */ /* 0x000fe4000cf61270 */
[----:B------:R-:W-:Y:S01]  /*2b890*/  VIADD R0, R0, UR5 ;  /* 0x0000000500007c36 */ /* 0x000fe20008000000 */
[----:B------:R-:W-:Y:S01]  /*2b8a0*/  ULDC.64 UR12, c[0x0][0x228] ;  /* 0x00008a00000c7ab9 */ /* 0x000fe20000000a00 */
[----:B------:R-:W-:Y:S01]  /*2b8b0*/  ULDC UR5, c[0x0][0x248] ;  /* 0x0000920000057ab9 */ /* 0x000fe20000000800 */
[----:B---3--:R-:W-:Y:S02]  /*2b8c0*/  PRMT R85, R249, 0x7632, R85 ;  /* 0x00007632f9557816 */ /* 0x008fe40000000055 */
[----:B------:R-:W3:Y:S01]  /*2b8d0*/  LDL.LU R249, [R1+0x1c4] ;  /* 0x0001c40001f97983 */ /* 0x000ee20000300800 */
[----:B------:R-:W-:-:S03]  /*2b8e0*/  PRMT R84, R248, 0x7632, R84 ;  /* 0x00007632f8547816 */ /* 0x000fc60000000054 */
[----:B------:R-:W-:Y:S04]  /*2b8f0*/  @P5 STG.E.U16 desc[UR6][R242.64], R85 ;  /* 0x00000055f2005986 */ /* 0x000fe8000c101506 */
[----:B------:R0:W-:Y:S04]  /*2b900*/  @P4 STG.E.U16 desc[UR6][R240.64], R248 ;  /* 0x000000f8f0004986 */ /* 0x0001e8000c101506 */
[----:B------:R1:W-:Y:S04]  /*2b910*/  @P6 STG.E.U16 desc[UR6][R236.64], R84 ;  /* 0x00000054ec006986 */ /* 0x0003e8000c101506 */
[----:B0-----:R-:W2:Y:S01]  /*2b920*/  LDL.LU R248, [R1+0x1b4] ;  /* 0x0001b40001f87983 */ /* 0x001ea20000300800 */
[----:B-1----:R-:W-:-:S05]  /*2b930*/  VIADD R84, R4, 0x15 ;  /* 0x0000001504547836 */ /* 0x002fca0000000000 */
[----:B------:R-:W-:Y:S01]  /*2b940*/  ISETP.GE.AND P4, PT, R84, UR13, PT ;  /* 0x0000000d54007c0c */ /* 0x000fe2000bf86270 */
[----:B------:R-:W-:Y:S01]  /*2b950*/  IMAD.WIDE R84, R0, 0x2, R246 ;  /* 0x0000000200547825 */ /* 0x000fe200078e02f6 */
[----:B----4-:R-:W-:-:S04]  /*2b960*/  PRMT R87, R250, 0x7632, R87 ;  /* 0x00007632fa577816 */ /* 0x010fc80000000057 */
[----:B------:R0:W-:Y:S01]  /*2b970*/  @P3 STG.E.U16 desc[UR6][R84.64], R250 ;  /* 0x000000fa54003986 */ /* 0x0001e2000c101506 */
[----:B------:R-:W-:Y:S01]  /*2b980*/  ISETP.LT.AND P5, PT, R6, UR15, !P1 ;  /* 0x0000000f06007c0c */ /* 0x000fe2000cfa1270 */
[C---:B------:R-:W-:Y:S01]  /*2b990*/  IMAD.WIDE R242, R0.reuse, 0x2, R244 ;  /* 0x0000000200f27825 */ /* 0x040fe200078e02f4 */
[----:B------:R-:W-:Y:S01]  /*2b9a0*/  ISETP.LT.AND P6, PT, R7, UR11, !P1 ;  /* 0x0000000b07007c0c */ /* 0x000fe2000cfc1270 */
[----:B------:R-:W-:Y:S01]  /*2b9b0*/  ULDC UR11, c[0x0][0x228] ;  /* 0x00008a00000b7ab9 */ /* 0x000fe20000000800 */
[----:B------:R-:W-:Y:S01]  /*2b9c0*/  PRMT R86, R251, 0x7632, R86 ;  /* 0x00007632fb567816 */ /* 0x000fe20000000056 */
[----:B------:R-:W-:Y:S01]  /*2b9d0*/  IMAD.WIDE R240, R0, 0x2, R10 ;  /* 0x0000000200f07825 */ /* 0x000fe200078e020a */
[----:B------:R-:W-:Y:S01]  /*2b9e0*/  ULDC UR13, c[0x0][0x228] ;  /* 0x00008a00000d7ab9 */ /* 0x000fe20000000800 */
[----:B0-----:R-:W4:Y:S04]  /*2b9f0*/  LDL.LU.64 R84, [R1+0x1748] ;  /* 0x0017480001547983 */ /* 0x001f280000300a00 */
[----:B------:R-:W2:Y:S01]  /*2ba00*/  LDL.LU R250, [R1+0x1e8] ;  /* 0x0001e80001fa7983 */ /* 0x000ea20000300800 */
[----:B------:R-:W-:Y:S01]  /*2ba10*/  ISETP.LT.AND P1, PT, R8, UR8, !P1 ;  /* 0x0000000808007c0c */ /* 0x000fe2000cf21270 */
[C---:B------:R-:W-:Y:S01]  /*2ba20*/  IMAD.WIDE R236, R0.reuse, 0x2, R2 ;  /* 0x0000000200ec7825 */ /* 0x040fe200078e0202 */
[----:B------:R-:W-:Y:S01]  /*2ba30*/  ULDC UR8, c[0x0][0x228] ;  /* 0x00008a0000087ab9 */ /* 0x000fe20000000800 */
[----:B------:R-:W-:Y:S04]  /*2ba40*/  @P5 STG.E.U16 desc[UR6][R242.64], R87 ;  /* 0x00000057f2005986 */ /* 0x000fe8000c101506 */
[----:B------:R0:W-:Y:S01]  /*2ba50*/  @P6 STG.E.U16 desc[UR6][R240.64], R251 ;  /* 0x000000fbf0006986 */ /* 0x0001e2000c101506 */
[----:B------:R-:W-:-:S02]  /*2ba60*/  VIADD R0, R0, UR5 ;  /* 0x0000000500007c36 */ /* 0x000fc40008000000 */
[----:B------:R-:W-:Y:S01]  /*2ba70*/  VIADD R239, R4, 0x98 ;  /* 0x0000009804ef7836 */ /* 0x000fe20000000000 */
[----:B------:R-:W-:Y:S01]  /*2ba80*/  ISETP.LT.AND P5, PT, R6, UR11, !P0 ;  /* 0x0000000b06007c0c */ /* 0x000fe2000c7a1270 */
[----:B------:R-:W-:Y:S01]  /*2ba90*/  ULDC UR5, c[0x0][0x248] ;  /* 0x0000920000057ab9 */ /* 0x000fe20000000800 */
[----:B------:R1:W-:Y:S01]  /*2baa0*/  @P1 STG.E.U16 desc[UR6][R236.64], R86 ;  /* 0x00000056ec001986 */ /* 0x0003e2000c101506 */
[----:B------:R-:W-:-:S03]  /*2bab0*/  ISETP.LT.AND P1, PT, R5, UR22, !P0 ;  /* 0x0000001605007c0c */ /* 0x000fc6000c721270 */
[----:B0-----:R-:W2:Y:S01]  /*2bac0*/  LDL.LU R251, [R1+0x1d8] ;  /* 0x0001d80001fb7983 */ /* 0x001ea20000300800 */
[----:B------:R-:W-:Y:S01]  /*2bad0*/  ISETP.GE.AND P3, PT, R239, UR9, PT ;  /* 0x00000009ef007c0c */ /* 0x000fe2000bf66270 */
[----:B------:R-:W-:Y:S01]  /*2bae0*/  ULDC UR9, c[0x0][0x228] ;  /* 0x00008a0000097ab9 */ /* 0x000fe20000000800 */
[----:B------:R-:W-:Y:S01]  /*2baf0*/  IMAD.WIDE R242, R0, 0x2, R244 ;  /* 0x0000000200f27825 */ /* 0x000fe200078e02f4 */
[----:B------:R-:W-:-:S03]  /*2bb00*/  ULDC UR11, c[0x0][0x228] ;  /* 0x00008a00000b7ab9 */ /* 0x000fc60000000800 */
[----:B-1----:R-:W-:Y:S01]  /*2bb10*/  IMAD.WIDE R86, R0, 0x2, R246 ;  /* 0x0000000200567825 */ /* 0x002fe200078e02f6 */
[----:B------:R-:W-:Y:S01]  /*2bb20*/  ISETP.LT.AND P6, PT, R7, UR9, !P0 ;  /* 0x0000000907007c0c */ /* 0x000fe2000c7c1270 */
[----:B------:R-:W-:Y:S01]  /*2bb30*/  ULDC.64 UR22, c[0x0][0x228] ;  /* 0x00008a0000167ab9 */ /* 0x000fe20000000a00 */
[----:B------:R-:W-:Y:S01]  /*2bb40*/  ISETP.LT.AND P0, PT, R8, UR8, !P0 ;  /* 0x0000000808007c0c */ /* 0x000fe2000c701270 */
[----:B------:R-:W-:Y:S01]  /*2bb50*/  IMAD.WIDE R240, R0, 0x2, R10 ;  /* 0x0000000200f07825 */ /* 0x000fe200078e020a */
[----:B------:R-:W-:-:S03]  /*2bb60*/  ULDC.64 UR8, c[0x0][0x228] ;  /* 0x00008a0000087ab9 */ /* 0x000fc60000000a00 */
[----:B------:R-:W-:-:S04]  /*2bb70*/  IMAD.WIDE R236, R0, 0x2, R2 ;  /* 0x0000000200ec7825 */ /* 0x000fc800078e0202 */
[----:B------:R-:W-:Y:S01]  /*2bb80*/  VIADD R0, R0, UR5 ;  /* 0x0000000500007c36 */ /* 0x000fe20008000000 */
[----:B------:R-:W-:Y:S01]  /*2bb90*/  ULDC UR5, c[0x0][0x248] ;  /* 0x0000920000057ab9 */ /* 0x000fe20000000800 */
[----:B---3--:R0:W-:Y:S04]  /*2bba0*/  @P1 STG.E.U16 desc[UR6][R86.64], R249 ;  /* 0x000000f956001986 */ /* 0x0081e8000c101506 */
[----:B0-----:R-:W3:Y:S01]  /*2bbb0*/  LDL.LU.64 R86, [R1+0x1740] ;  /* 0x0017400001567983 */ /* 0x001ee20000300a00 */
[----:B----4-:R-:W-:-:S03]  /*2bbc0*/  PRMT R85, R249, 0x7632, R85 ;  /* 0x00007632f9557816 */ /* 0x010fc60000000055 */
[----:B------:R-:W4:Y:S01]  /*2bbd0*/  LDL.LU R249, [R1+0x1c8] ;  /* 0x0001c80001f97983 */ /* 0x000f220000300800 */
[----:B--2---:R-:W-:-:S03]  /*2bbe0*/  PRMT R84, R248, 0x7632, R84 ;  /* 0x00007632f8547816 */ /* 0x004fc60000000054 */
[----:B------:R-:W-:Y:S04]  /*2bbf0*/  @P5 STG.E.U16 desc[UR6][R242.64], R85 ;  /* 0x00000055f2005986 */ /* 0x000fe8000c101506 */
[----:B------:R0:W-:Y:S04]  /*2bc00*/  @P6 STG.E.U16 desc[UR6][R240.64], R248 ;  /* 0x000000f8f0006986 */ /* 0x0001e8000c101506 */
[----:B------:R1:W-:Y:S01]  /*2bc10*/  @P0 STG.E.U16 desc[UR6][R236.64], R84 ;  /* 0x00000054ec000986 */ /* 0x0003e2000c101506 */
[----:B------:R-:W-:Y:S01]  /*2bc20*/  ISETP.LT.AND P0, PT, R5, UR10, !P2 ;  /* 0x0000000a05007c0c */ /* 0x000fe2000d701270 */
[----:B------:R-:W-:Y:S01]  /*2bc30*/  VIADD R239, R4, 0x9b ;  /* 0x0000009b04ef7836 */ /* 0x000fe20000000000 */
[----:B------:R-:W-:Y:S01]  /*2bc40*/  ULDC UR10, c[0x0][0x228] ;  /* 0x00008a00000a7ab9 */ /* 0x000fe20000000800 */
[----:B0-----:R-:W2:Y:S01]  /*2bc50*/  LDL.LU R248, [R1+0x1b8] ;  /* 0x0001b80001f87983 */ /* 0x001ea20000300800 */
[----:B-1----:R-:W-:-:S09]  /*2bc60*/  IMAD.WIDE R84, R0, 0x2, R246 ;  /* 0x0000000200547825 */ /* 0x002fd200078e02f6 */
[----:B------:R0:W-:Y:S04]  /*2bc70*/  @P0 STG.E.U16 desc[UR6][R84.64], R250 ;  /* 0x000000fa54000986 */ /* 0x0001e8000c101506 */
[----:B0-----:R-:W4:Y:S01]  /*2bc80*/  LDL.LU.64 R84, [R1+0x1738] ;  /* 0x0017380001547983 */ /* 0x001f220000300a00 */
[----:B------:R-:W-:Y:S01]  /*2bc90*/  ISETP.GE.AND P1, PT, R239, UR9, PT ;  /* 0x00000009ef007c0c */ /* 0x000fe2000bf26270 */
[----:B------:R-:W-:Y:S01]  /*2bca0*/  ULDC UR9, c[0x0][0x228] ;  /* 0x00008a0000097ab9 */ /* 0x000fe20000000800 */
[----:B------:R-:W-:Y:S02]  /*2bcb0*/  ISETP.LT.AND P5, PT, R6, UR11, !P2 ;  /* 0x0000000b06007c0c */ /* 0x000fe4000d7a1270 */
[----:B------:R-:W-:Y:S01]  /*2bcc0*/  ISETP.LT.AND P6, PT, R7, UR10, !P2 ;  /* 0x0000000a07007c0c */ /* 0x000fe2000d7c1270 */
[----:B------:R-:W-:Y:S01]  /*2bcd0*/  IMAD.WIDE R242, R0, 0x2, R244 ;  /* 0x0000000200f27825 */ /* 0x000fe200078e02f4 */
[----:B------:R-:W-:Y:S01]  /*2bce0*/  ISETP.LT.AND P2, PT, R8, UR9, !P2 ;  /* 0x0000000908007c0c */ /* 0x000fe2000d741270 */
[----:B------:R-:W-:Y:S01]  /*2bcf0*/  ULDC.64 UR10, c[0x0][0x228] ;  /* 0x00008a00000a7ab9 */ /* 0x000fe20000000a00 */
[----:B------:R-:W-:Y:S01]  /*2bd00*/  ULDC UR9, c[0x0][0x228] ;  /* 0x00008a0000097ab9 */ /* 0x000fe20000000800 */
        /* <DEDUP_REMOVED lines=8> */
[----:B------:R-:W-:Y:S04]  /*2bd90*/  @P6 STG.E.U16 desc[UR6][R240.64], R251 ;  /* 0x000000fbf0006986 */ /* 0x000fe8000c101506 */
[----:B------:R0:W-:Y:S01]  /*2bda0*/  @P2 STG.E.U16 desc[UR6][R236.64], R86 ;  /* 0x00000056ec002986 */ /* 0x0001e2000c101506 */
[----:B------:R-:W-:Y:S02]  /*2bdb0*/  ISETP.LT.AND P2, PT, R5, UR20, !P4 ;  /* 0x0000001405007c0c */ /* 0x000fe4000e741270 */
[----:B----4-:R-:W-:Y:S01]  /*2bdc0*/  PRMT R85, R249, 0x7632, R85 ;  /* 0x00007632f9557816 */ /* 0x010fe20000000055 */
[----:B0-----:R-:W-:Y:S01]  /*2bdd0*/  IMAD.WIDE R86, R0, 0x2, R246 ;  /* 0x0000000200567825 */ /* 0x001fe200078e02f6 */
[----:B------:R-:W4:Y:S03]  /*2bde0*/  LDL.LU R251, [R1+0x1dc] ;  /* 0x0001dc0001fb7983 */ /* 0x000f260000300800 */
[----:B------:R-:W-:-:S06]  /*2bdf0*/  VIADD R239, R4, 0x9a ;  /* 0x0000009a04ef7836 */ /* 0x000fcc0000000000 */
[----:B------:R0:W-:Y:S01]  /*2be00*/  @P2 STG.E.U16 desc[UR6][R86.64], R249 ;  /* 0x000000f956002986 */ /* 0x0001e2000c101506 */
[----:B------:R-:W-:Y:S01]  /*2be10*/  ISETP.LT.AND P5, PT, R6, UR13, !P4 ;  /* 0x0000000d06007c0c */ /* 0x000fe2000e7a1270 */
[----:B------:R-:W-:Y:S01]  /*2be20*/  IMAD.WIDE R242, R0, 0x2, R244 ;  /* 0x0000000200f27825 */ /* 0x000fe200078e02f4 */
[----:B--2---:R-:W-:Y:S01]  /*2be30*/  PRMT R84, R248, 0x7632, R84 ;  /* 0x00007632f8547816 */ /* 0x004fe20000000054 */
[----:B------:R-:W-:Y:S01]  /*2be40*/  ULDC UR13, c[0x0][0x228] ;  /* 0x00008a00000d7ab9 */ /* 0x000fe20000000800 */
[----:B------:R-:W-:Y:S01]  /*2be50*/  ULDC.64 UR20, c[0x0][0x228] ;  /* 0x00008a0000147ab9 */ /* 0x000fe20000000a00 */
[----:B0-----:R-:W2:Y:S04]  /*2be60*/  LDL.LU.64 R86, [R1+0x1730] ;  /* 0x0017300001567983 */ /* 0x001ea80000300a00 */
[----:B------:R-:W4:Y:S01]  /*2be70*/  LDL.LU R249, [R1+0x1cc] ;  /* 0x0001cc0001f97983 */ /* 0x000f220000300800 */
[----:B------:R-:W-:Y:S01]  /*2be80*/  ISETP.GE.AND P0, PT, R239, UR11, PT ;  /* 0x0000000bef007c0c */ /* 0x000fe2000bf06270 */
[----:B------:R-:W-:-:S02]  /*2be90*/  ULDC UR11, c[0x0][0x228] ;  /* 0x00008a00000b7ab9 */ /* 0x000fc40000000800 */
[----:B------:R-:W-:Y:S01]  /*2bea0*/  ISETP.LT.AND P6, PT, R7, UR11, !P4 ;  /* 0x0000000b07007c0c */ /* 0x000fe2000e7c1270 */
[----:B------:R-:W-:Y:S01]  /*2beb0*/  VIADD R239, R4, 0x16 ;  /* 0x0000001604ef7836 */ /* 0x000fe20000000000 */
[----:B------:R-:W-:Y:S01]  /*2bec0*/  ISETP.LT.AND P4, PT, R8, UR9, !P4 ;  /* 0x0000000908007c0c */ /* 0x000fe2000e781270 */
[C---:B------:R-:W-:Y:S01]  /*2bed0*/  IMAD.WIDE R240, R0.reuse, 0x2, R10 ;  /* 0x0000000200f07825 */ /* 0x040fe200078e020a */
[----:B------:R-:W-:Y:S01]  /*2bee0*/  @P5 STG.E.U16 desc[UR6][R242.64], R85 ;  /* 0x00000055f2005986 */ /* 0x000fe2000c101506 */
[----:B------:R-:W-:Y:S02]  /*2bef0*/  ULDC UR11, c[0x0][0x228] ;  /* 0x00008a00000b7ab9 */ /* 0x000fe40000000800 */
[----:B------:R-:W-:Y:S01]  /*2bf00*/  IMAD.WIDE R236, R0, 0x2, R2 ;  /* 0x0000000200ec7825 */ /* 0x000fe200078e0202 */
[----:B------:R-:W-:Y:S01]  /*2bf10*/  ISETP.GE.AND P2, PT, R239, UR23, PT ;  /* 0x00000017ef007c0c */ /* 0x000fe2000bf46270 */
[----:B------:R-:W-:Y:S01]  /*2bf20*/  ULDC UR9, c[0x0][0x228] ;  /* 0x00008a0000097ab9 */ /* 0x000fe20000000800 */
[----:B------:R-:W-:-:S03]  /*2bf30*/  ULDC UR23, c[0x0][0x22c] ;  /* 0x00008b0000177ab9 */ /* 0x000fc60000000800 */
[----:B------:R0:W-:Y:S04]  /*2bf40*/  @P6 STG.E.U16 desc[UR6][R240.64], R248 ;  /* 0x000000f8f0006986 */ /* 0x0001e8000c101506 */
[----:B------:R1:W-:Y:S01]  /*2bf50*/  @P4 STG.E.U16 desc[UR6][R236.64], R84 ;  /* 0x00000054ec004986 */ /* 0x0003e2000c101506 */
[----:B------:R-:W-:Y:S01]  /*2bf60*/  ISETP.LT.AND P4, PT, R5, UR18, !P2 ;  /* 0x0000001205007c0c */ /* 0x000fe2000d781270 */
[----:B------:R-:W-:Y:S02]  /*2bf70*/  VIADD R0, R0, UR5 ;  /* 0x0000000500007c36 */ /* 0x000fe40008000000 */
[----:B0-----:R-:W4:Y:S01]  /*2bf80*/  LDL.LU R248, [R1+0x1bc] ;  /* 0x0001bc0001f87983 */ /* 0x001f220000300800 */
[----:B------:R-:W-:Y:S02]  /*2bf90*/  ISETP.LT.AND P5, PT, R6, UR13, !P2 ;  /* 0x0000000d06007c0c */ /* 0x000fe4000d7a1270 */
[----:B------:R-:W-:Y:S01]  /*2bfa0*/  ISETP.LT.AND P6, PT, R7, UR11, !P2 ;  /* 0x0000000b07007c0c */ /* 0x000fe2000d7c1270 */
[----:B-1----:R-:W-:Y:S01]  /*2bfb0*/  IMAD.WIDE R84, R0, 0x2, R246 ;  /* 0x0000000200547825 */ /* 0x002fe200078e02f6 */
[----:B------:R-:W-:Y:S01]  /*2bfc0*/  ISETP.LT.AND P2, PT, R8, UR9, !P2 ;  /* 0x0000000908007c0c */ /* 0x000fe2000d741270 */
[----:B------:R-:W-:Y:S01]  /*2bfd0*/  ULDC UR5, c[0x0][0x248] ;  /* 0x0000920000057ab9 */ /* 0x000fe20000000800 */
[----:B------:R-:W-:Y:S01]  /*2bfe0*/  ULDC UR13, c[0x0][0x228] ;  /* 0x00008a00000d7ab9 */ /* 0x000fe20000000800 */
[----:B------:R-:W-:Y:S01]  /*2bff0*/  VIADD R239, R4, 0x17 ;  /* 0x0000001704ef7836 */ /* 0x000fe20000000000 */
[----:B------:R-:W-:Y:S01]  /*2c000*/  ULDC UR11, c[0x0][0x228] ;  /* 0x00008a00000b7ab9 */ /* 0x000fe20000000800 */
[----:B------:R-:W-:Y:S01]  /*2c010*/  IMAD.WIDE R242, R0, 0x2, R244 ;  /* 0x0000000200f27825 */ /* 0x000fe200078e02f4 */
[----:B------:R-:W-:Y:S01]  /*2c020*/  ULDC UR9, c[0x0][0x228] ;  /* 0x00008a0000097ab9 */ /* 0x000fe20000000800 */
[----:B------:R-:W-:-:S02]  /*2c030*/  ULDC.64 UR18, c[0x0][0x228] ;  /* 0x00008a0000127ab9 */ /* 0x000fc40000000a00 */
[----:B------:R-:W-:-:S04]  /*2c040*/  IMAD.WIDE R240, R0, 0x2, R10 ;  /* 0x0000000200f07825 */ /* 0x000fc800078e020a */
[----:B------:R-:W-:-:S04]  /*2c050*/  IMAD.WIDE R236, R0, 0x2, R2 ;  /* 0x0000000200ec7825 */ /* 0x000fc800078e0202 */
[----:B------:R-:W-:Y:S01]  /*2c060*/  VIADD R0, R0, UR5 ;  /* 0x0000000500007c36 */ /* 0x000fe20008000000 */
[----:B------:R-:W-:Y:S01]  /*2c070*/  ULDC UR5, c[0x0][0x248] ;  /* 0x0000920000057ab9 */ /* 0x000fe20000000800 */
[----:B---3--:R0:W-:Y:S04]  /*2c080*/  @P4 STG.E.U16 desc[UR6][R84.64], R250 ;  /* 0x000000fa54004986 */ /* 0x0081e8000c101506 */
[----:B0-----:R-:W3:Y:S01]  /*2c090*/  LDL.LU.64 R84, [R1+0x1728] ;  /* 0x0017280001547983 */ /* 0x001ee20000300a00 */
[----:B------:R-:W-:Y:S02]  /*2c0a0*/  ISETP.GE.AND P4, PT, R239, UR21, PT ;  /* 0x00000015ef007c0c */ /* 0x000fe4000bf86270 */
[----:B--2---:R-:W-:Y:S02]  /*2c0b0*/  PRMT R87, R250, 0x7632, R87 ;  /* 0x00007632fa577816 */ /* 0x004fe40000000057 */
[----:B------:R-:W2:Y:S01]  /*2c0c0*/  LDL.LU R250, [R1+0x1a0] ;  /* 0x0001a00001fa7983 */ /* 0x000ea20000300800 */
[----:B----4-:R-:W-:-:S03]  /*2c0d0*/  PRMT R86, R251, 0x7632, R86 ;  /* 0x00007632fb567816 */ /* 0x010fc60000000056 */
[----:B------:R-:W-:Y:S04]  /*2c0e0*/  @P5 STG.E.U16 desc[UR6][R242.64], R87 ;  /* 0x00000057f2005986 */ /* 0x000fe8000c101506 */
[----:B------:R0:W-:Y:S04]  /*2c0f0*/  @P6 STG.E.U16 desc[UR6][R240.64], R251 ;  /* 0x000000fbf0006986 */ /* 0x0001e8000c101506 */
[----:B------:R1:W-:Y:S01]  /*2c100*/  @P2 STG.E.U16 desc[UR6][R236.64], R86 ;  /* 0x00000056ec002986 */ /* 0x0003e2000c101506 */
[----:B------:R-:W-:Y:S01]  /*2c110*/  ISETP.LT.AND P2, PT, R5, UR16, !P4 ;  /* 0x0000001005007c0c */ /* 0x000fe2000e741270 */
[----:B------:R-:W-:-:S02]  /*2c120*/  VIADD R239, R4, 0x18 ;  /* 0x0000001804ef7836 */ /* 0x000fc40000000000 */
[----:B0-----:R-:W4:Y:S01]  /*2c130*/  LDL.LU R251, [R1+0x190] ;  /* 0x0001900001fb7983 */ /* 0x001f220000300800 */
[----:B------:R-:W-:Y:S01]  /*2c140*/  ISETP.LT.AND P5, PT, R6, UR13, !P4 ;  /* 0x0000000d06007c0c */ /* 0x000fe2000e7a1270 */
[C---:B------:R-:W-:Y:S01]  /*2c150*/  IMAD.WIDE R242, R0.reuse, 0x2, R244 ;  /* 0x0000000200f27825 */ /* 0x040fe200078e02f4 */
[----:B------:R-:W-:Y:S01]  /*2c160*/  ISETP.LT.AND P6, PT, R7, UR11, !P4 ;  /* 0x0000000b07007c0c */ /* 0x000fe2000e7c1270 */
[----:B------:R-:W-:Y:S02]  /*2c170*/  ULDC UR13, c[0x0][0x228] ;  /* 0x00008a00000d7ab9 */ /* 0x000fe40000000800 */
[----:B-1----:R-:W-:Y:S01]  /*2c180*/  IMAD.WIDE R86, R0, 0x2, R246 ;  /* 0x0000000200567825 */ /* 0x002fe200078e02f6 */
[----:B------:R-:W-:Y:S01]  /*2c190*/  ULDC UR11, c[0x0][0x228] ;  /* 0x00008a00000b7ab9 */ /* 0x000fe20000000800 */
[----:B------:R-:W-:-:S03]  /*2c1a0*/  ULDC.64 UR16, c[0x0][0x228] ;  /* 0x00008a0000107ab9 */ /* 0x000fc60000000a00 */
[----:B------:R0:W-:Y:S04]  /*2c1b0*/  @P2 STG.E.U16 desc[UR6][R86.64], R249 ;  /* 0x000000f956002986 */ /* 0x0001e8000c101506 */
[----:B0-----:R-:W2:Y:S01]  /*2c1c0*/  LDL.LU.64 R86, [R1+0x1720] ;  /* 0x0017200001567983 */ /* 0x001ea20000300a00 */
[----:B------:R-:W-:Y:S01]  /*2c1d0*/  ISETP.LT.AND P4, PT, R8, UR9, !P4 ;  /* 0x0000000908007c0c */ /* 0x000fe2000e781270 */
[C---:B------:R-:W-:Y:S01]  /*2c1e0*/  IMAD.WIDE R240, R0.reuse, 0x2, R10 ;  /* 0x0000000200f07825 */ /* 0x040fe200078e020a */
[----:B------:R-:W-:Y:S01]  /*2c1f0*/  ISETP.GE.AND P2, PT, R239, UR19, PT ;  /* 0x00000013ef007c0c */ /* 0x000fe2000bf46270 */
[----:B------:R-:W-:Y:S02]  /*2c200*/  ULDC UR9, c[0x0][0x228] ;  /* 0x00008a0000097ab9 */ /* 0x000fe40000000800 */
        /* <DEDUP_REMOVED lines=10> */
[----:B--2---:R-:W-:Y:S01]  /*2c2b0*/  PRMT R87, R250, 0x7632, R87 ;  /* 0x00007632fa577816 */ /* 0x004fe20000000057 */
[----:B0-----:R-:W-:Y:S01]  /*2c2c0*/  IMAD.WIDE R84, R0, 0x2, R246 ;  /* 0x0000000200547825 */ /* 0x001fe200078e02f6 */
[----:B------:R-:W2:Y:S01]  /*2c2d0*/  LDL.LU R248, [R1+0x170] ;  /* 0x0001700001f87983 */ /* 0x000ea20000300800 */
[----:B------:R-:W-:Y:S01]  /*2c2e0*/  ISETP.LT.AND P5, PT, R6, UR13, !P2 ;  /* 0x0000000d06007c0c */ /* 0x000fe2000d7a1270 */
[----:B------:R-:W-:-:S07]  /*2c2f0*/  ULDC.64 UR14, c[0x0][0x228] ;  /* 0x00008a00000e7ab9 */ /* 0x000fce0000000a00 */
[----:B------:R0:W-:Y:S04]  /*2c300*/  @P4 STG.E.U16 desc[UR6][R84.64], R250 ;  /* 0x000000fa54004986 */ /* 0x0001e8000c101506 */
[----:B0-----:R-:W2:Y:S04]  /*2c310*/  LDL.LU.64 R84, [R1+0x1718] ;  /* 0x0017180001547983 */ /* 0x001ea80000300a00 */
[----:B------:R-:W2:Y:S01]  /*2c320*/  LDL.LU R250, [R1+0x1a4] ;  /* 0x0001a40001fa7983 */ /* 0x000ea20000300800 */
[----:B------:R-:W-:Y:S01]  /*2c330*/  ISETP.LT.AND P6, PT, R7, UR11, !P2 ;  /* 0x0000000b07007c0c */ /* 0x000fe2000d7c1270 */
[----:B------:R-:W-:Y:S01]  /*2c340*/  VIADD R239, R4, 0x19 ;  /* 0x0000001904ef7836 */ /* 0x000fe20000000000 */
[----:B------:R-:W-:Y:S01]  /*2c350*/  ISETP.LT.AND P2, PT, R8, UR9, !P2 ;  /* 0x0000000908007c0c */ /* 0x000fe2000d741270 */
[----:B------:R-:W-:Y:S01]  /*2c360*/  IMAD.WIDE R242, R0, 0x2, R244 ;  /* 0x0000000200f27825 */ /* 0x000fe200078e02f4 */
[----:B----4-:R-:W-:Y:S01]  /*2c370*/  PRMT R86, R251, 0x7632, R86 ;  /* 0x00007632fb567816 */ /* 0x010fe20000000056 */
[----:B------:R-:W-:-:S02]  /*2c380*/  ULDC UR11, c[0x0][0x228] ;  /* 0x00008a00000b7ab9 */ /* 0x000fc40000000800 */
[----:B------:R-:W-:Y:S01]  /*2c390*/  IMAD.WIDE R240, R0, 0x2, R10 ;  /* 0x0000000200f07825 */ /* 0x000fe200078e020a */
[----:B------:R-:W-:-:S03]  /*2c3a0*/  ISETP.GE.AND P4, PT, R239, UR17, PT ;  /* 0x00000011ef007c0c */ /* 0x000fc6000bf86270 */
[----:B------:R-:W-:Y:S01]  /*2c3b0*/  IMAD.WIDE R236, R0, 0x2, R2 ;  /* 0x0000000200ec7825 */ /* 0x000fe200078e0202 */
[----:B------:R-:W-:Y:S01]  /*2c3c0*/  @P5 STG.E.U16 desc[UR6][R242.64], R87 ;  /* 0x00000057f2005986 */ /* 0x000fe2000c101506 */
[----:B------:R-:W-:-:S03]  /*2c3d0*/  ULDC UR9, c[0x0][0x228] ;  /* 0x00008a0000097ab9 */ /* 0x000fc60000000800 */
[----:B------:R0:W-:Y:S04]  /*2c3e0*/  @P6 STG.E.U16 desc[UR6][R240.64], R251 ;  /* 0x000000fbf0006986 */ /* 0x0001e8000c101506 */
[----:B------:R1:W-:Y:S01]  /*2c3f0*/  @P2 STG.E.U16 desc[UR6][R236.64], R86 ;  /* 0x00000056ec002986 */ /* 0x0003e2000c101506 */
[----:B------:R-:W-:Y:S01]  /*2c400*/  ISETP.LT.AND P2, PT, R5, UR12, !P4 ;  /* 0x0000000c05007c0c */ /* 0x000fe2000e741270 */
[----:B------:R-:W-:Y:S01]  /*2c410*/  VIADD R0, R0, UR5 ;  /* 0x0000000500007c36 */ /* 0x000fe20008000000 */
[----:B------:R-:W-:Y:S01]  /*2c420*/  ULDC UR12, c[0x0][0x228] ;  /* 0x00008a00000c7ab9 */ /* 0x000fe20000000800 */
[----:B0-----:R-:W4:Y:S01]  /*2c430*/  LDL.LU R251, [R1+0x194] ;  /* 0x0001940001fb7983 */ /* 0x001f220000300800 */
[----:B------:R-:W-:Y:S01]  /*2c440*/  ISETP.LT.AND P6, PT, R7, UR11, !P4 ;  /* 0x0000000b07007c0c */ /* 0x000fe2000e7c1270 */
[----:B------:R-:W-:Y:S01]  /*2c450*/  VIADD R239, R4, 0x1a ;  /* 0x0000001a04ef7836 */ /* 0x000fe20000000000 */
[----:B------:R-:W-:Y:S01]  /*2c460*/  ULDC UR5, c[0x0][0x248] ;  /* 0x0000920000057ab9 */ /* 0x000fe20000000800 */
[----:B-1----:R-:W-:Y:S01]  /*2c470*/  IMAD.WIDE R86, R0, 0x2, R246 ;  /* 0x0000000200567825 */ /* 0x002fe200078e02f6 */
[----:B------:R-:W-:Y:S01]  /*2c480*/  ISETP.LT.AND P5, PT, R6, UR12, !P4 ;  /* 0x0000000c06007c0c */ /* 0x000fe2000e7a1270 */
[----:B------:R-:W-:Y:S01]  /*2c490*/  ULDC UR12, c[0x0][0x228] ;  /* 0x00008a00000c7ab9 */ /* 0x000fe20000000800 */
[----:B------:R-:W-:Y:S01]  /*2c4a0*/  ISETP.LT.AND P4, PT, R8, UR9, !P4 ;  /* 0x0000000908007c0c */ /* 0x000fe2000e781270 */
[----:B------:R-:W-:Y:S01]  /*2c4b0*/  IMAD.WIDE R242, R0, 0x2, R244 ;  /* 0x0000000200f27825 */ /* 0x000fe200078e02f4 */
[----:B------:R-:W-:Y:S01]  /*2c4c0*/  ULDC UR11, c[0x0][0x228] ;  /* 0x00008a00000b7ab9 */ /* 0x000fe20000000800 */
[----:B------:R-:W-:-:S02]  /*2c4d0*/  ULDC UR9, c[0x0][0x228] ;  /* 0x00008a0000097ab9 */ /* 0x000fc40000000800 */
        /* <DEDUP_REMOVED lines=9> */
[----:B------:R-:W-:-:S03]  /*2c570*/  PRMT R84, R248, 0x7632, R84 ;  /* 0x00007632f8547816 */ /* 0x000fc60000000054 */
[----:B------:R-:W-:Y:S04]  /*2c580*/  @P5 STG.E.U16 desc[UR6][R242.64], R85 ;  /* 0x00000055f2005986 */ /* 0x000fe8000c101506 */
[----:B------:R0:W-:Y:S04]  /*2c590*/  @P6 STG.E.U16 desc[UR6][R240.64], R248 ;  /* 0x000000f8f0006986 */ /* 0x0001e8000c101506 */
[----:B------:R1:W-:Y:S01]  /*2c5a0*/  @P4 STG.E.U16 desc[UR6][R236.64], R84 ;  /* 0x00000054ec004986 */ /* 0x0003e2000c101506 */
[----:B------:R-:W-:Y:S01]  /*2c5b0*/  ISETP.LT.AND P4, PT, R5, UR22, !P2 ;  /* 0x0000001605007c0c */ /* 0x000fe2000d781270 */
[----:B------:R-:W-:-:S02]  /*2c5c0*/  VIADD R239, R4, 0x1b ;  /* 0x0000001b04ef7836 */ /* 0x000fc40000000000 */
[----:B0-----:R-:W2:Y:S01]  /*2c5d0*/  LDL.LU R248, [R1+0x174] ;  /* 0x0001740001f87983 */ /* 0x001ea20000300800 */
[----:B------:R-:W-:Y:S01]  /*2c5e0*/  ISETP.LT.AND P5, PT, R6, UR12, !P2 ;  /* 0x0000000c06007c0c */ /* 0x000fe2000d7a1270 */
[C---:B------:R-:W-:Y:S01]  /*2c5f0*/  IMAD.WIDE R242, R0.reuse, 0x2, R244 ;  /* 0x0000000200f27825 */ /* 0x040fe200078e02f4 */
[----:B------:R-:W-:Y:S01]  /*2c600*/  ISETP.LT.AND P6, PT, R7, UR11, !P2 ;  /* 0x0000000b07007c0c */ /* 0x000fe2000d7c1270 */
[----:B------:R-:W-:Y:S02]  /*2c610*/  ULDC.64 UR12, c[0x0][0x228] ;  /* 0x00008a00000c7ab9 */ /* 0x000fe40000000a00 */
[----:B-1----:R-:W-:Y:S01]  /*2c620*/  IMAD.WIDE R84, R0, 0x2, R246 ;  /* 0x0000000200547825 */ /* 0x002fe200078e02f6 */
[----:B------:R-:W-:Y:S01]  /*2c630*/  ULDC UR11, c[0x0][0x228] ;  /* 0x00008a00000b7ab9 */ /* 0x000fe20000000800 */
[----:B------:R-:W-:-:S03]  /*2c640*/  ULDC UR22, c[0x0][0x22c] ;  /* 0x00008b0000167ab9 */ /* 0x000fc60000000800 */
[----:B------:R0:W-:Y:S04]  /*2c650*/  @P4 STG.E.U16 desc[UR6][R84.64], R250 ;  /* 0x000000fa54004986 */ /* 0x0001e8000c101506 */
[----:B0-----:R-:W2:Y:S01]  /*2c660*/  LDL.LU.64 R84, [R1+0x1708] ;  /* 0x0017080001547983 */ /* 0x001ea20000300a00 */
[----:B------:R-:W-:Y:S01]  /*2c670*/  ISETP.LT.AND P2, PT, R8, UR9, !P2 ;  /* 0x0000000908007c0c */ /* 0x000fe2000d741270 */
[C---:B------:R-:W-:Y:S01]  /*2c680*/  IMAD.WIDE R240, R0.reuse, 0x2, R10 ;  /* 0x0000000200f07825 */ /* 0x040fe200078e020a */
[----:B------:R-:W-:Y:S01]  /*2c690*/  ISETP.GE.AND P4, PT, R239, UR13, PT ;  /* 0x0000000def007c0c */ /* 0x000fe2000bf86270 */
[----:B------:R-:W-:Y:S01]  /*2c6a0*/  ULDC UR13, c[0x0][0x228] ;  /* 0x00008a00000d7ab9 */ /* 0x000fe20000000800 */
[----:B------:R-:W-:Y:S01]  /*2c6b0*/  ULDC UR9, c[0x0][0x228] ;  /* 0x00008a0000097ab9 */ /* 0x000fe20000000800 */
[----:B------:R-:W-:-:S04]  /*2c6c0*/  IMAD.WIDE R236, R0, 0x2, R2 ;  /* 0x0000000200ec7825 */ /* 0x000fc800078e0202 */
[----:B------:R-:W-:Y:S01]  /*2c6d0*/  VIADD R0, R0, UR5 ;  /* 0x0000000500007c36 */ /* 0x000fe20008000000 */
[----:B------:R-:W-:Y:S01]  /*2c6e0*/  ULDC UR5, c[0x0][0x248] ;  /* 0x0000920000057ab9 */ /* 0x000fe20000000800 */
[----:B---3--:R-:W-:Y:S02]  /*2c6f0*/  PRMT R87, R250, 0x7632, R87 ;  /* 0x00007632fa577816 */ /* 0x008fe40000000057 */
[----:B------:R-:W3:Y:S01]  /*2c700*/  LDL.LU R250, [R1+0x1a8] ;  /* 0x0001a80001fa7983 */ /* 0x000ee20000300800 */
[----:B----4-:R-:W-:-:S03]  /*2c710*/  PRMT R86, R251, 0x7632, R86 ;  /* 0x00007632fb567816 */ /* 0x010fc60000000056 */
        /* <DEDUP_REMOVED lines=8> */
[----:B------:R-:W-:Y:S01]  /*2c7a0*/  ULDC.64 UR20, c[0x0][0x228] ;  /* 0x00008a0000147ab9 */ /* 0x000fe20000000a00 */
[----:B------:R-:W-:-:S06]  /*2c7b0*/  ISETP.LT.AND P6, PT, R7, UR11, !P4 ;  /* 0x0000000b07007c0c */ /* 0x000fcc000e7c1270 */
[----:B------:R0:W-:Y:S01]  /*2c7c0*/  @P2 STG.E.U16 desc[UR6][R86.64], R249 ;  /* 0x000000f956002986 */ /* 0x0001e2000c101506 */
[----:B------:R-:W-:Y:S01]  /*2c7d0*/  VIADD R239, R4, 0x1c ;  /* 0x0000001c04ef7836 */ /* 0x000fe20000000000 */
[----:B------:R-:W-:Y:S01]  /*2c7e0*/  PRMT R84, R248, 0x7632, R84 ;  /* 0x00007632f8547816 */ /* 0x000fe20000000054 */
[----:B------:R-:W-:Y:S01]  /*2c7f0*/  IMAD.WIDE R242, R0, 0x2, R244 ;  /* 0x0000000200f27825 */ /* 0x000fe200078e02f4 */
[----:B------:R-:W-:Y:S01]  /*2c800*/  ULDC UR13, c[0x0][0x228] ;  /* 0x00008a00000d7ab9 */ /* 0x000fe20000000800 */
[----:B------:R-:W-:Y:S01]  /*2c810*/  ULDC UR11, c[0x0][0x228] ;  /* 0x00008a00000b7ab9 */ /* 0x000fe20000000800 */
[----:B0-----:R-:W4:Y:S04]  /*2c820*/  LDL.LU.64 R86, [R1+0x1700] ;  /* 0x0017000001567983 */ /* 0x001f280000300a00 */
[----:B------:R-:W2:Y:S01]  /*2c830*/  LDL.LU R249, [R1+0x188] ;  /* 0x0001880001f97983 */ /* 0x000ea20000300800 */
[----:B------:R-:W-:Y:S01]  /*2c840*/  ISETP.LT.AND P4, PT, R8, UR9, !P4 ;  /* 0x0000000908007c0c */ /* 0x000fe2000e781270 */
        /* <DEDUP_REMOVED lines=8> */
[----:B------:R-:W-:Y:S02]  /*2c8d0*/  VIADD R0, R0, UR5 ;  /* 0x0000000500007c36 */ /* 0x000fe40008000000 */
[----:B0-----:R-:W2:Y:S01]  /*2c8e0*/  LDL.LU R248, [R1+0x178] ;  /* 0x0001780001f87983 */ /* 0x001ea20000300800 */
[----:B------:R-:W-:Y:S02]  /*2c8f0*/  ISETP.LT.AND P5, PT, R6, UR13, !P2 ;  /* 0x0000000d06007c0c */ /* 0x000fe4000d7a1270 */
[----:B------:R-:W-:Y:S01]  /*2c900*/  ISETP.LT.AND P6, PT, R7, UR11, !P2 ;  /* 0x0000000b07007c0c */ /* 0x000fe2000d7c1270 */
[----:B-1----:R-:W-:Y:S01]  /*2c910*/  IMAD.WIDE R84, R0, 0x2, R246 ;  /* 0x0000000200547825 */ /* 0x002fe200078e02f6 */
[----:B------:R-:W-:Y:S01]  /*2c920*/  ISETP.LT.AND P2, PT, R8, UR9, !P2 ;  /* 0x0000000908007c0c */ /* 0x000fe2000d741270 */
[----:B------:R-:W-:Y:S01]  /*2c930*/  ULDC.64 UR18, c[0x0][0x228] ;  /* 0x00008a0000127ab9 */ /* 0x000fe20000000a00 */
[----:B------:R-:W-:Y:S01]  /*2c940*/  ULDC UR5, c[0x0][0x248] ;  /* 0x0000920000057ab9 */ /* 0x000fe20000000800 */
[----:B------:R-:W-:Y:S01]  /*2c950*/  VIADD R239, R4, 0x1d ;  /* 0x0000001d04ef7836 */ /* 0x000fe20000000000 */
[----:B------:R-:W-:Y:S01]  /*2c960*/  ULDC UR13, c[0x0][0x228] ;  /* 0x00008a00000d7ab9 */ /* 0x000fe20000000800 */
        /* <DEDUP_REMOVED lines=10> */
[----:B----4-:R-:W-:Y:S02]  /*2ca10*/  PRMT R87, R250, 0x7632, R87 ;  /* 0x00007632fa577816 */ /* 0x010fe40000000057 */
[----:B------:R-:W4:Y:S01]  /*2ca20*/  LDL.LU R250, [R1+0x1ac] ;  /* 0x0001ac0001fa7983 */ /* 0x000f220000300800 */
[----:B--2---:R-:W-:-:S03]  /*2ca30*/  PRMT R86, R251, 0x7632, R86 ;  /* 0x00007632fb567816 */ /* 0x004fc60000000056 */
        /* <DEDUP_REMOVED lines=14> */
[----:B0-----:R-:W4:Y:S01]  /*2cb20*/  LDL.LU.64 R86, [R1+0x16f0] ;  /* 0x0016f00001567983 */ /* 0x001f220000300a00 */
        /* <DEDUP_REMOVED lines=16> */
[----:B------:R-:W4:Y:S01]  /*2cc30*/  LDL.LU R248, [R1+0x17c] ;  /* 0x00017c0001f87983 */ /* 0x000f220000300800 */
[----:B------:R-:W-:Y:S01]  /*2cc40*/  ISETP.LT.AND P5, PT, R6, UR13, !P2 ;  /* 0x0000000d06007c0c */ /* 0x000fe2000d7a1270 */
[----:B------:R-:W-:-:S07]  /*2cc50*/  ULDC.64 UR14, c[0x0][0x228] ;  /* 0x00008a00000e7ab9 */ /* 0x000fce0000000a00 */
[----:B------:R0:W-:Y:S04]  /*2cc60*/  @P4 STG.E.U16 desc[UR6][R84.64], R250 ;  /* 0x000000fa54004986 */ /* 0x0001e8000c101506 */
[----:B0-----:R-:W4:Y:S04]  /*2cc70*/  LDL.LU.64 R84, [R1+0x16e8] ;  /* 0x0016e80001547983 */ /* 0x001f280000300a00 */
[----:B------:R-:W4:Y:S01]  /*2cc80*/  LDL.LU R250, [R1+0x160] ;  /* 0x0001600001fa7983 */ /* 0x000f220000300800 */
[----:B------:R-:W-:Y:S01]  /*2cc90*/  ISETP.LT.AND P6, PT, R7, UR11, !P2 ;  /* 0x0000000b07007c0c */ /* 0x000fe2000d7c1270 */
[----:B------:R-:W-:Y:S01]  /*2cca0*/  VIADD R239, R4, 0x1f ;  /* 0x0000001f04ef7836 */ /* 0x000fe20000000000 */
[----:B------:R-:W-:Y:S01]  /*2ccb0*/  ISETP.LT.AND P2, PT, R8, UR9, !P2 ;  /* 0x0000000908007c0c */ /* 0x000fe2000d741270 */
[----:B------:R-:W-:Y:S01]  /*2ccc0*/  IMAD.WIDE R242, R0, 0x2, R244 ;  /* 0x0000000200f27825 */ /* 0x000fe200078e02f4 */
[----:B--2---:R-:W-:Y:S01]  /*2ccd0*/  PRMT R86, R251, 0x7632, R86 ;  /* 0x00007632fb567816 */ /* 0x004fe20000000056 */
        /* <DEDUP_REMOVED lines=11> */
[----:B0-----:R-:W2:Y:S01]  /*2cd90*/  LDL.LU R251, [R1+0x150] ;  /* 0x0001500001fb7983 */ /* 0x001ea20000300800 */
[----:B------:R-:W-:Y:S01]  /*2cda0*/  ISETP.LT.AND P6, PT, R7, UR11, !P4 ;  /* 0x0000000b07007c0c */ /* 0x000fe2000e7c1270 */
[----:B------:R-:W-:Y:S01]  /*2cdb0*/  VIADD R239, R4, 0x20 ;  /* 0x0000002004ef7836 */ /* 0x000fe20000000000 */
[----:B------:R-:W-:Y:S01]  /*2cdc0*/  ULDC UR5, c[0x0][0x248] ;  /* 0x0000920000057ab9 */ /* 0x000fe20000000800 */
[----:B-1----:R-:W-:Y:S01]  /*2cdd0*/  IMAD.WIDE R86, R0, 0x2, R246 ;  /* 0x0000000200567825 */ /* 0x002fe200078e02f6 */
[----:B------:R-:W-:Y:S01]  /*2cde0*/  ISETP.LT.AND P5, PT, R6, UR12, !P4 ;  /* 0x0000000c06007c0c */ /* 0x000fe2000e7a1270 */
[----:B------:R-:W-:Y:S01]  /*2cdf0*/  ULDC.64 UR12, c[0x0][0x228] ;  /* 0x00008a00000c7ab9 */ /* 0x000fe20000000a00 */
[----:B------:R-:W-:-:S03]  /*2ce00*/  ULDC UR11, c[0x0][0x228] ;  /* 0x00008a00000b7ab9 */ /* 0x000fc60000000800 */
[----:B---3--:R0:W-:Y:S04]  /*2ce10*/  @P2 STG.E.U16 desc[UR6][R86.64], R249 ;  /* 0x000000f956002986 */ /* 0x0081e8000c101506 */
[----:B0-----:R-:W3:Y:S01]  /*2ce20*/  LDL.LU.64 R86, [R1+0x16e0] ;  /* 0x0016e00001567983 */ /* 0x001ee20000300a00 */
[----:B------:R-:W-:Y:S01]  /*2ce30*/  ISETP.LT.AND P4, PT, R8, UR9, !P4 ;  /* 0x0000000908007c0c */ /* 0x000fe2000e781270 */
[C---:B------:R-:W-:Y:S01]  /*2ce40*/  IMAD.WIDE R242, R0.reuse, 0x2, R244 ;  /* 0x0000000200f27825 */ /* 0x040fe200078e02f4 */
[----:B------:R-:W-:Y:S01]  /*2ce50*/  ISETP.GE.AND P2, PT, R239, UR13, PT ;  /* 0x0000000def007c0c */ /* 0x000fe2000bf46270 */
[----:B------:R-:W-:Y:S01]  /*2ce60*/  ULDC UR13, c[0x0][0x228] ;  /* 0x00008a00000d7ab9 */ /* 0x000fe20000000800 */
[----:B------:R-:W-:Y:S01]  /*2ce70*/  ULDC UR9, c[0x0][0x228] ;  /* 0x00008a0000097ab9 */ /* 0x000fe20000000800 */
[----:B------:R-:W-:-:S04]  /*2ce80*/  IMAD.WIDE R240, R0, 0x2, R10 ;  /* 0x0000000200f07825 */ /* 0x000fc800078e020a */
[----:B------:R-:W-:-:S04]  /*2ce90*/  IMAD.WIDE R236, R0, 0x2, R2 ;  /* 0x0000000200ec7825 */ /* 0x000fc800078e0202 */
[----:B------:R-:W-:Y:S01]  /*2cea0*/  VIADD R0, R0, UR5 ;  /* 0x0000000500007c36 */ /* 0x000fe20008000000 */
[----:B------:R-:W-:Y:S01]  /*2ceb0*/  ULDC UR5, c[0x0][0x248] ;  /* 0x0000920000057ab9 */ /* 0x000fe20000000800 */
[----:B----4-:R-:W-:Y:S02]  /*2cec0*/  PRMT R85, R249, 0x7632, R85 ;  /* 0x00007632f9557816 */ /* 0x010fe40000000055 */
[----:B------:R-:W4:Y:S01]  /*2ced0*/  LDL.LU R249, [R1+0x140] ;  /* 0x0001400001f97983 */ /* 0x000f220000300800 */
[----:B------:R-:W-:-:S03]  /*2cee0*/  PRMT R84, R248, 0x7632, R84 ;  /* 0x00007632f8547816 */ /* 0x000fc60000000054 */
        /* <DEDUP_REMOVED lines=19> */
[----:B------:R-:W-:Y:S01]  /*2d020*/  IMAD.WIDE R236, R0, 0x2, R2 ;  /* 0x0000000200ec7825 */ /* 0x000fe200078e0202 */
[----:B---3--:R-:W-:-:S02]  /*2d030*/  PRMT R87, R250, 0x7632, R87 ;  /* 0x00007632fa577816 */ /* 0x008fc40000000057 */
[----:B------:R-:W3:Y:S01]  /*2d040*/  LDL.LU R250, [R1+0x164] ;  /* 0x0001640001fa7983 */ /* 0x000ee20000300800 */
[----:B--2---:R-:W-:-:S03]  /*2d050*/  PRMT R86, R251, 0x7632, R86 ;  /* 0x00007632fb567816 */ /* 0x004fc60000000056 */
[----:B------:R-:W-:Y:S04]  /*2d060*/  @P5 STG.E.U16 desc[UR6][R242.64], R87 ;  /* 0x00000057f2005986 */ /* 0x000fe8000c101506 */
[----:B------:R0:W-:Y:S04]  /*2d070*/  @P6 STG.E.U16 desc[UR6][R240.64], R251 ;  /* 0x000000fbf0006986 */ /* 0x0001e8000c101506 */
[----:B------:R1:W-:Y:S01]  /*2d080*/  @P2 STG.E.U16 desc[UR6][R236.64], R86 ;  /* 0x00000056ec002986 */ /* 0x0003e2000c101506 */
[----:B------:R-:W-:Y:S01]  /*2d090*/  ISETP.LT.AND P2, PT, R5, UR18, !P4 ;  /* 0x0000001205007c0c */ /* 0x000fe2000e741270 */
[----:B------:R-:W-:-:S02]  /*2d0a0*/  VIADD R0, R0, UR5 ;  /* 0x0000000500007c36 */ /* 0x000fc40008000000 */
[----:B0-----:R-:W2:Y:S01]  /*2d0b0*/  LDL.LU R251, [R1+0x154] ;  /* 0x0001540001fb7983 */ /* 0x001ea20000300800 */
[----:B------:R-:W-:Y:S02]  /*2d0c0*/  ISETP.LT.AND P5, PT, R6, UR13, !P4 ;  /* 0x0000000d06007c0c */ /* 0x000fe4000e7a1270 */
[----:B------:R-:W-:Y:S01]  /*2d0d0*/  ISETP.LT.AND P6, PT, R7, UR11, !P4 ;  /* 0x0000000b07007c0c */ /* 0x000fe2000e7c1270 */
[----:B-1----:R-:W-:Y:S01]  /*2d0e0*/  IMAD.WIDE R86, R0, 0x2, R246 ;  /* 0x0000000200567825 */ /* 0x002fe200078e02f6 */
[----:B------:R-:W-:Y:S01]  /*2d0f0*/  ULDC.64 UR18, c[0x0][0x228] ;  /* 0x00008a0000127ab9 */ /* 0x000fe20000000a00 */
[----:B------:R-:W-:Y:S01]  /*2d100*/  ULDC UR5, c[0x0][0x248] ;  /* 0x0000920000057ab9 */ /* 0x000fe20000000800 */
[----:B------:R-:W-:Y:S01]  /*2d110*/  ULDC UR13, c[0x0][0x228] ;  /* 0x00008a00000d7ab9 */ /* 0x000fe20000000800 */
[----:B------:R-:W-:Y:S01]  /*2d120*/  VIADD R239, R4, 0x22 ;  /* 0x0000002204ef7836 */ /* 0x000fe20000000000 */
[----:B------:R-:W-:Y:S01]  /*2d130*/  ULDC UR11, c[0x0][0x228] ;  /* 0x00008a00000b7ab9 */ /* 0x000fe20000000800 */
[----:B----4-:R0:W-:Y:S04]  /*2d140*/  @P2 STG.E.U16 desc[UR6][R86.64], R249 ;  /* 0x000000f956002986 */ /* 0x0101e8000c101506 */
[----:B0-----:R-:W4:Y:S01]  /*2d150*/  LDL.LU.64 R86, [R1+0x16d0] ;  /* 0x0016d00001567983 */ /* 0x001f220000300a00 */
[----:B------:R-:W-:-:S03]  /*2d160*/  PRMT R85, R249, 0x7632, R85 ;  /* 0x00007632f9557816 */ /* 0x000fc60000000055 */
[----:B------:R-:W2:Y:S01]  /*2d170*/  LDL.LU R249, [R1+0x144] ;  /* 0x0001440001f97983 */ /* 0x000ea20000300800 */
[----:B------:R-:W-:Y:S01]  /*2d180*/  ISETP.LT.AND P4, PT, R8, UR9, !P4 ;  /* 0x0000000908007c0c */ /* 0x000fe2000e781270 */
[----:B------:R-:W-:Y:S01]  /*2d190*/  IMAD.WIDE R242, R0, 0x2, R244 ;  /* 0x0000000200f27825 */ /* 0x000fe200078e02f4 */
[----:B------:R-:W-:Y:S01]  /*2d1a0*/  PRMT R84, R248, 0x7632, R84 ;  /* 0x00007632f8547816 */ /* 0x000fe20000000054 */
[----:B------:R-:W-:Y:S02]  /*2d1b0*/  ULDC UR9, c[0x0][0x228] ;  /* 0x00008a0000097ab9 */ /* 0x000fe40000000800 */
[----:B------:R-:W-:Y:S01]  /*2d1c0*/  IMAD.WIDE R240, R0, 0x2, R10 ;  /* 0x0000000200f07825 */ /* 0x000fe200078e020a */
[----:B------:R-:W-:-:S03]  /*2d1d0*/  ISETP.GE.AND P2, PT, R239, UR19, PT ;  /* 0x00000013ef007c0c */ /* 0x000fc6000bf46270 */
[C---:B------:R-:W-:Y:S01]  /*2d1e0*/  IMAD.WIDE R236, R0.reuse, 0x2, R2 ;  /* 0x0000000200ec7825 */ /* 0x040fe200078e0202 */
        /* <DEDUP_REMOVED lines=12> */
[----:B------:R-:W-:Y:S02]  /*2d2b0*/  VIADD R239, R4, 0x23 ;  /* 0x0000002304ef7836 */ /* 0x000fe40000000000 */
[----:B---3--:R0:W-:Y:S01]  /*2d2c0*/  @P4 STG.E.U16 desc[UR6][R84.64], R250 ;  /* 0x000000fa54004986 */ /* 0x0081e2000c101506 */
[----:B------:R-:W-:Y:S01]  /*2d2d0*/  IMAD.WIDE R242, R0, 0x2, R244 ;  /* 0x0000000200f27825 */ /* 0x000fe200078e02f4 */
[----:B------:R-:W-:-:S02]  /*2d2e0*/  ULDC UR11, c[0x0][0x228] ;  /* 0x00008a00000b7ab9 */ /* 0x000fc40000000800 */
[----:B0-----:R-:W3:Y:S01]  /*2d2f0*/  LDL.LU.64 R84, [R1+0x16c8] ;  /* 0x0016c80001547983 */ /* 0x001ee20000300a00 */
[----:B------:R-:W-:Y:S01]  /*2d300*/  ISETP.LT.AND P2, PT, R8, UR9, !P2 ;  /* 0x0000000908007c0c */ /* 0x000fe2000d741270 */
[C---:B------:R-:W-:Y:S01]  /*2d310*/  IMAD.WIDE R240, R0.reuse, 0x2, R10 ;  /* 0x0000000200f07825 */ /* 0x040fe200078e020a */
[----:B------:R-:W-:Y:S01]  /*2d320*/  ISETP.GE.AND P4, PT, R239, UR17, PT ;  /* 0x00000011ef007c0c */ /* 0x000fe2000bf86270 */
[----:B------:R-:W-:Y:S02]  /*2d330*/  ULDC UR9, c[0x0][0x228] ;  /* 0x00008a0000097ab9 */ /* 0x000fe40000000800 */
[----:B------:R-:W-:-:S04]  /*2d340*/  IMAD.WIDE R236, R0, 0x2, R2 ;  /* 0x0000000200ec7825 */ /* 0x000fc800078e0202 */
[----:B------:R-:W-:Y:S01]  /*2d350*/  VIADD R0, R0, UR5 ;  /* 0x0000000500007c36 */ /* 0x000fe20008000000 */
[----:B------:R-:W-:Y:S01]  /*2d360*/  ULDC UR5, c[0x0][0x248] ;  /* 0x0000920000057ab9 */ /* 0x000fe20000000800 */
        /* <DEDUP_REMOVED lines=14> */
[----:B------:R-:W-:-:S04]  /*2d450*/  ULDC UR11, c[0x0][0x228] ;  /* 0x00008a00000b7ab9 */ /* 0x000fc80000000800 */
        /* <DEDUP_REMOVED lines=14> */
[----:B------:R1:W-:Y:S01]  /*2d540*/  @P4 STG.E.U16 desc[UR6][R236.64], R84 ;  /* 0x00000054ec004986 */ /* 0x0003e2000c101506 */
[----:B------:R-:W-:Y:S01]  /*2d550*/  ISETP.LT.AND P4, PT, R5, UR12, !P2 ;  /* 0x0000000c05007c0c */ /* 0x000fe2000d781270 */
[----:B------:R-:W-:-:S02]  /*2d560*/  ULDC UR12, c[0x0][0x228] ;  /* 0x00008a00000c7ab9 */ /* 0x000fc40000000800 */
[----:B0-----:R-:W3:Y:S01]  /*2d570*/  LDL.LU R248, [R1+0x138] ;  /* 0x0001380001f87983 */ /* 0x001ee20000300800 */
[----:B-1----:R-:W-:-:S09]  /*2d580*/  IMAD.WIDE R84, R0, 0x2, R246 ;  /* 0x0000000200547825 */ /* 0x002fd200078e02f6 */
[----:B----4-:R0:W-:Y:S04]  /*2d590*/  @P4 STG.E.U16 desc[UR6][R84.64], R250 ;  /* 0x000000fa54004986 */ /* 0x0101e8000c101506 */
[----:B0-----:R-:W4:Y:S01]  /*2d5a0*/  LDL.LU.64 R84, [R1+0x16b8] ;  /* 0x0016b80001547983 */ /* 0x001f220000300a00 */
[----:B--2---:R-:W-:-:S03]  /*2d5b0*/  PRMT R87, R250, 0x7632, R87 ;  /* 0x00007632fa577816 */ /* 0x004fc60000000057 */
[----:B------:R-:W2:Y:S01]  /*2d5c0*/  LDL.LU R250, [R1+0x16c] ;  /* 0x00016c0001fa7983 */ /* 0x000ea20000300800 */
[----:B------:R-:W-:Y:S01]  /*2d5d0*/  ISETP.LT.AND P5, PT, R6, UR12, !P2 ;  /* 0x0000000c06007c0c */ /* 0x000fe2000d7a1270 */
[----:B------:R-:W-:Y:S01]  /*2d5e0*/  VIADD R239, R4, 0x25 ;  /* 0x0000002504ef7836 */ /* 0x000fe20000000000 */
[----:B------:R-:W-:Y:S01]  /*2d5f0*/  ISETP.LT.AND P6, PT, R7, UR11, !P2 ;  /* 0x0000000b07007c0c */ /* 0x000fe2000d7c1270 */
[----:B------:R-:W-:Y:S01]  /*2d600*/  IMAD.WIDE R242, R0, 0x2, R244 ;  /* 0x0000000200f27825 */ /* 0x000fe200078e02f4 */
[----:B------:R-:W-:Y:S01]  /*2d610*/  ISETP.LT.AND P2, PT, R8, UR9, !P2 ;  /* 0x0000000908007c0c */ /* 0x000fe2000d741270 */
[----:B------:R-:W-:Y:S01]  /*2d620*/  ULDC.64 UR12, c[0x0][0x228] ;  /* 0x00008a00000c7ab9 */ /* 0x000fe20000000a00 */
[----:B------:R-:W-:Y:S01]  /*2d630*/  PRMT R86, R251, 0x7632, R86 ;  /* 0x00007632fb567816 */ /* 0x000fe20000000056 */
[C---:B------:R-:W-:Y:S01]  /*2d640*/  IMAD.WIDE R240, R0.reuse, 0x2, R10 ;  /* 0x0000000200f07825 */ /* 0x040fe200078e020a */
[----:B------:R-:W-:Y:S01]  /*2d650*/  ISETP.GE.AND P4, PT, R239, UR13, PT ;  /* 0x0000000def007c0c */ /* 0x000fe2000bf86270 */
[----:B------:R-:W-:Y:S01]  /*2d660*/  ULDC UR13, c[0x0][0x228] ;  /* 0x00008a00000d7ab9 */ /* 0x000fe20000000800 */
[----:B------:R-:W-:Y:S01]  /*2d670*/  ULDC UR11, c[0x0][0x228] ;  /* 0x00008a00000b7ab9 */ /* 0x000fe20000000800 */
[C---:B------:R-:W-:Y:S01]  /*2d680*/  IMAD.WIDE R236, R0.reuse, 0x2, R2 ;  /* 0x0000000200ec7825 */ /* 0x040fe200078e0202 */
[----:B------:R-:W-:Y:S01]  /*2d690*/  ULDC UR9, c[0x0][0x228] ;  /* 0x00008a0000097ab9 */ /* 0x000fe20000000800 */
        /* <DEDUP_REMOVED lines=40> */
[----:B--2---:R0:W-:Y:S04]  /*2d920*/  @P4 STG.E.U16 desc[UR6][R84.64], R250 ;  /* 0x000000fa54004986 */ /* 0x0041e8000c101506 */
        /* <DEDUP_REMOVED lines=9> */
[----:B------:R-:W2:Y:S01]  /*2d9c0*/  LDL.LU R250, [R1+0x120] ;  /* 0x0001200001fa7983 */ /* 0x000ea20000300800 */
[----:B------:R-:W-:-:S03]  /*2d9d0*/  PRMT R86, R251, 0x7632, R86 ;  /* 0x00007632fb567816 */ /* 0x000fc60000000056 */
[----:B------:R-:W-:Y:S04]  /*2d9e0*/  @P5 STG.E.U16 desc[UR6][R242.64], R87 ;  /* 0x00000057f2005986 */ /* 0x000fe8000c101506 */
[----:B------:R0:W-:Y:S04]  /*2d9f0*/  @P6 STG.E.U16 desc[UR6][R240.64], R251 ;  /* 0x000000fbf0006986 */ /* 0x0001e8000c101506 */
[----:B------:R1:W-:Y:S01]  /*2da00*/  @P2 STG.E.U16 desc[UR6][R236.64], R86 ;  /* 0x00000056ec002986 */ /* 0x0003e2000c101506 */
[----:B------:R-:W-:Y:S01]  /*2da10*/  ISETP.LT.AND P2, PT, R5, UR16, !P4 ;  /* 0x0000001005007c0c */ /* 0x000fe2000e741270 */
[----:B------:R-:W-:-:S02]  /*2da20*/  VIADD R239, R4, 0x28 ;  /* 0x0000002804ef7836 */ /* 0x000fc40000000000 */
[----:B0-----:R-:W3:Y:S01]  /*2da30*/  LDL.LU R251, [R1+0x110] ;  /* 0x0001100001fb7983 */ /* 0x001ee20000300800 */
[----:B------:R-:W-:Y:S02]  /*2da40*/  ISETP.LT.AND P5, PT, R6, UR13, !P4 ;  /* 0x0000000d06007c0c */ /* 0x000fe4000e7a1270 */
[----:B----4-:R-:W-:Y:S01]  /*2da50*/  PRMT R85, R249, 0x7632, R85 ;  /* 0x00007632f9557816 */ /* 0x010fe20000000055 */
[----:B-1----:R-:W-:Y:S01]  /*2da60*/  IMAD.WIDE R86, R0, 0x2, R246 ;  /* 0x0000000200567825 */ /* 0x002fe200078e02f6 */
[----:B------:R-:W-:Y:S01]  /*2da70*/  ISETP.LT.AND P6, PT, R7, UR11, !P4 ;  /* 0x0000000b07007c0c */ /* 0x000fe2000e7c1270 */
[----:B------:R-:W-:Y:S01]  /*2da80*/  ULDC.64 UR16, c[0x0][0x228] ;  /* 0x00008a0000107ab9 */ /* 0x000fe20000000a00 */
[----:B------:R-:W-:Y:S01]  /*2da90*/  PRMT R84, R248, 0x7632, R84 ;  /* 0x00007632f8547816 */ /* 0x000fe20000000054 */
[----:B------:R-:W-:Y:S02]  /*2daa0*/  IMAD.WIDE R242, R0, 0x2, R244 ;  /* 0x0000000200f27825 */ /* 0x000fe400078e02f4 */
[----:B------:R0:W-:Y:S01]  /*2dab0*/  @P2 STG.E.U16 desc[UR6][R86.64], R249 ;  /* 0x000000f956002986 */ /* 0x0001e2000c101506 */
[----:B------:R-:W-:Y:S01]  /*2dac0*/  ULDC UR13, c[0x0][0x228] ;  /* 0x00008a00000d7ab9 */ /* 0x000fe20000000800 */
[----:B------:R-:W-:-:S02]  /*2dad0*/  ULDC UR11, c[0x0][0x228] ;  /* 0x00008a00000b7ab9 */ /* 0x000fc40000000800 */
[----:B0-----:R-:W4:Y:S04]  /*2dae0*/  LDL.LU.64 R86, [R1+0x16a0] ;  /* 0x0016a00001567983 */ /* 0x001f280000300a00 */
[----:B------:R-:W3:Y:S01]  /*2daf0*/  LDL.LU R249, [R1+0x100] ;  /* 0x0001000001f97983 */ /* 0x000ee20000300800 */
        /* <DEDUP_REMOVED lines=10> */
[----:B0-----:R-:W3:Y:S01]  /*2dba0*/  LDL.LU R248, [R1+0xf0] ;  /* 0x0000f00001f87983 */ /* 0x001ee20000300800 */
[----:B------:R-:W-:Y:S01]  /*2dbb0*/  ISETP.LT.AND P5, PT, R6, UR13, !P2 ;  /* 0x0000000d06007c0c */ /* 0x000fe2000d7a1270 */
[----:B------:R-:W-:Y:S01]  /*2dbc0*/  VIADD R239, R4, 0x29 ;  /* 0x0000002904ef7836 */ /* 0x000fe20000000000 */
[----:B------:R-:W-:Y:S01]  /*2dbd0*/  ISETP.LT.AND P6, PT, R7, UR11, !P2 ;  /* 0x0000000b07007c0c */ /* 0x000fe2000d7c1270 */
[----:B-1----:R-:W-:Y:S01]  /*2dbe0*/  IMAD.WIDE R84, R0, 0x2, R246 ;  /* 0x0000000200547825 */ /* 0x002fe200078e02f6 */
[----:B------:R-:W-:Y:S01]  /*2dbf0*/  ULDC.64 UR14, c[0x0][0x228] ;  /* 0x00008a00000e7ab9 */ /* 0x000fe20000000a00 */
[----:B------:R-:W-:Y:S01]  /*2dc00*/  ULDC UR5, c[0x0][0x248] ;  /* 0x0000920000057ab9 */ /* 0x000fe20000000800 */
[----:B------:R-:W-:-:S03]  /*2dc10*/  ULDC UR11, c[0x0][0x228] ;  /* 0x00008a00000b7ab9 */ /* 0x000fc60000000800 */
[----:B--2---:R0:W-:Y:S04]  /*2dc20*/  @P4 STG.E.U16 desc[UR6][R84.64], R250 ;  /* 0x000000fa54004986 */ /* 0x0041e8000c101506 */
[----:B0-----:R-:W2:Y:S01]  /*2dc30*/  LDL.LU.64 R84, [R1+0x1698] ;  /* 0x0016980001547983 */ /* 0x001ea20000300a00 */
[----:B------:R-:W-:Y:S01]  /*2dc40*/  ISETP.LT.AND P2, PT, R8, UR9, !P2 ;  /* 0x0000000908007c0c */ /* 0x000fe2000d741270 */
[C---:B------:R-:W-:Y:S01]  /*2dc50*/  IMAD.WIDE R242, R0.reuse, 0x2, R244 ;  /* 0x0000000200f27825 */ /* 0x040fe200078e02f4 */
[----:B------:R-:W-:Y:S01]  /*2dc60*/  ISETP.GE.AND P4, PT, R239, UR15, PT ;  /* 0x0000000fef007c0c */ /* 0x000fe2000bf86270 */
[----:B------:R-:W-:Y:S02]  /*2dc70*/  ULDC UR9, c[0x0][0x228] ;  /* 0x00008a0000097ab9 */ /* 0x000fe40000000800 */
[----:B------:R-:W-:-:S04]  /*2dc80*/  IMAD.WIDE R240, R0, 0x2, R10 ;  /* 0x0000000200f07825 */ /* 0x000fc800078e020a */
[----:B------:R-:W-:-:S04]  /*2dc90*/  IMAD.WIDE R236, R0, 0x2, R2 ;  /* 0x0000000200ec7825 */ /* 0x000fc800078e0202 */
[----:B------:R-:W-:Y:S01]  /*2dca0*/  VIADD R0, R0, UR5 ;  /* 0x0000000500007c36 */ /* 0x000fe20008000000 */
[----:B------:R-:W-:Y:S01]  /*2dcb0*/  ULDC UR5, c[0x0][0x248] ;  /* 0x0000920000057ab9 */ /* 0x000fe20000000800 */
[----:B----4-:R-:W-:Y:S02]  /*2dcc0*/  PRMT R87, R250, 0x7632, R87 ;  /* 0x00007632fa577816 */ /* 0x010fe40000000057 */
[----:B------:R-:W4:Y:S01]  /*2dcd0*/  LDL.LU R250, [R1+0x124] ;  /* 0x0001240001fa7983 */ /* 0x000f220000300800 */
[----:B---3--:R-:W-:-:S03]  /*2dce0*/  PRMT R86, R251, 0x7632, R86 ;  /* 0x00007632fb567816 */ /* 0x008fc60000000056 */
[----:B------:R-:W-:Y:S04]  /*2dcf0*/  @P5 STG.E.U16 desc[UR6][R242.64], R87 ;  /* 0x00000057f2005986 */ /* 0x000fe8000c101506 */
[----:B------:R0:W-:Y:S04]  /*2dd00*/  @P6 STG.E.U16 desc[UR6][R240.64], R251 ;  /* 0x000000fbf0006986 */ /* 0x0001e8000c101506 */
[----:B------:R1:W-:Y:S01]  /*2dd10*/  @P2 STG.E.U16 desc[UR6][R236.64], R86 ;  /* 0x00000056ec002986 */ /* 0x0003e2000c101506 */
[----:B------:R-:W-:Y:S01]  /*2dd20*/  ISETP.LT.AND P2, PT, R5, UR12, !P4 ;  /* 0x0000000c05007c0c */ /* 0x000fe2000e741270 */
[----:B------:R-:W-:-:S02]  /*2dd30*/  ULDC UR12, c[0x0][0x228] ;  /* 0x00008a00000c7ab9 */ /* 0x000fc40000000800 */
[----:B0-----:R-:W3:Y:S01]  /*2dd40*/  LDL.LU R251, [R1+0x114] ;  /* 0x0001140001fb7983 */ /* 0x001ee20000300800 */
[----:B-1----:R-:W-:-:S09]  /*2dd50*/  IMAD.WIDE R86, R0, 0x2, R246 ;  /* 0x0000000200567825 */ /* 0x002fd200078e02f6 */
[----:B------:R0:W-:Y:S04]  /*2dd60*/  @P2 STG.E.U16 desc[UR6][R86.64], R249 ;  /* 0x000000f956002986 */ /* 0x0001e8000c101506 */
[----:B0-----:R-:W3:Y:S01]  /*2dd70*/  LDL.LU.64 R86, [R1+0x1690] ;  /* 0x0016900001567983 */ /* 0x001ee20000300a00 */
[----:B------:R-:W-:Y:S01]  /*2dd80*/  ISETP.LT.AND P5, PT, R6, UR12, !P4 ;  /* 0x0000000c06007c0c */ /* 0x000fe2000e7a1270 */
[----:B------:R-:W-:Y:S01]  /*2dd90*/  VIADD R239, R4, 0x2a ;  /* 0x0000002a04ef7836 */ /* 0x000fe20000000000 */
[----:B------:R-:W-:Y:S01]  /*2dda0*/  ISETP.LT.AND P6, PT, R7, UR11, !P4 ;  /* 0x0000000b07007c0c */ /* 0x000fe2000e7c1270 */
[----:B------:R-:W-:Y:S01]  /*2ddb0*/  IMAD.WIDE R242, R0, 0x2, R244 ;  /* 0x0000000200f27825 */ /* 0x000fe200078e02f4 */
[----:B------:R-:W-:Y:S01]  /*2ddc0*/  ISETP.LT.AND P4, PT, R8, UR9, !P4 ;  /* 0x0000000908007c0c */ /* 0x000fe2000e781270 */
[----:B------:R-:W-:Y:S01]  /*2ddd0*/  ULDC.64 UR12, c[0x0][0x228] ;  /* 0x00008a00000c7ab9 */ /* 0x000fe20000000a00 */
[----:B--2---:R-:W-:Y:S01]  /*2dde0*/  PRMT R85, R249, 0x7632, R85 ;  /* 0x00007632f9557816 */ /* 0x004fe20000000055 */
[----:B------:R-:W-:Y:S01]  /*2ddf0*/  IMAD.WIDE R240, R0, 0x2, R10 ;  /* 0x0000000200f07825 */ /* 0x000fe200078e020a */
[----:B------:R-:W2:Y:S01]  /*2de00*/  LDL.LU R249, [R1+0x104] ;  /* 0x0001040001f97983 */ /* 0x000ea20000300800 */
[----:B------:R-:W-:Y:S01]  /*2de10*/  PRMT R84, R248, 0x7632, R84 ;  /* 0x00007632f8547816 */ /* 0x000fe20000000054 */
[----:B------:R-:W-:Y:S01]  /*2de20*/  ULDC UR11, c[0x0][0x228] ;  /* 0x00008a00000b7ab9 */ /* 0x000fe20000000800 */
[----:B------:R-:W-:Y:S01]  /*2de30*/  IMAD.WIDE R236, R0, 0x2, R2 ;  /* 0x0000000200ec7825 */ /* 0x000fe200078e0202 */
[----:B------:R-:W-:Y:S01]  /*2de40*/  ISETP.GE.AND P2, PT, R239, UR13, PT ;  /* 0x0000000def007c0c */ /* 0x000fe2000bf46270 */
[----:B------:R-:W-:Y:S01]  /*2de50*/  @P5 STG.E.U16 desc[UR6][R242.64], R85 ;  /* 0x00000055f2005986 */ /* 0x000fe2000c101506 */
[----:B------:R-:W-:Y:S01]  /*2de60*/  ULDC UR13, c[0x0][0x228] ;  /* 0x00008a00000d7ab9 */ /* 0x000fe20000000800 */
[----:B------:R-:W-:-:S02]  /*2de70*/  ULDC UR9, c[0x0][0x228] ;  /* 0x00008a0000097ab9 */ /* 0x000fc40000000800 */
        /* <DEDUP_REMOVED lines=15> */
[----:B---3--:R-:W-:-:S03]  /*2df70*/  PRMT R87, R250, 0x7632, R87 ;  /* 0x00007632fa577816 */ /* 0x008fc60000000057 */
[----:B------:R-:W3:Y:S01]  /*2df80*/  LDL.LU R250, [R1+0x128] ;  /* 0x0001280001fa7983 */ /* 0x000ee20000300800 */
[----:B------:R-:W-:Y:S01]  /*2df90*/  ISETP.LT.AND P2, PT, R8, UR9, !P2 ;  /* 0x0000000908007c0c */ /* 0x000fe2000d741270 */
[C---:B------:R-:W-:Y:S01]  /*2dfa0*/  IMAD.WIDE R242, R0.reuse, 0x2, R244 ;  /* 0x0000000200f27825 */ /* 0x040fe200078e02f4 */
        /* <DEDUP_REMOVED lines=10> */
[----:B0-----:R-:W3:Y:S01]  /*2e050*/  LDL.LU R251, [R1+0x118] ;  /* 0x0001180001fb7983 */ /* 0x001ee20000300800 */
[----:B------:R-:W-:Y:S02]  /*2e060*/  ISETP.LT.AND P5, PT, R6, UR13, !P4 ;  /* 0x0000000d06007c0c */ /* 0x000fe4000e7a1270 */
[----:B------:R-:W-:Y:S01]  /*2e070*/  ISETP.LT.AND P6, PT, R7, UR11, !P4 ;  /* 0x0000000b07007c0c */ /* 0x000fe2000e7c1270 */
[----:B-1----:R-:W-:Y:S01]  /*2e080*/  IMAD.WIDE R86, R0, 0x2, R246 ;  /* 0x0000000200567825 */ /* 0x002fe200078e02f6 */
[----:B------:R-:W-:Y:S01]  /*2e090*/  ULDC.64 UR18, c[0x0][0x228] ;  /* 0x00008a0000127ab9 */ /* 0x000fe20000000a00 */
[----:B------:R-:W-:Y:S01]  /*2e0a0*/  ULDC UR5, c[0x0][0x248] ;  /* 0x0000920000057ab9 */ /* 0x000fe20000000800 */
[----:B------:R-:W-:Y:S01]  /*2e0b0*/  ULDC UR13, c[0x0][0x228] ;  /* 0x00008a00000d7ab9 */ /* 0x000fe20000000800 */
[----:B------:R-:W-:Y:S02]  /*2e0c0*/  VIADD R239, R4, 0x2c ;  /* 0x0000002c04ef7836 */ /* 0x000fe40000000000 */
[----:B--2---:R0:W-:Y:S01]  /*2e0d0*/  @P2 STG.E.U16 desc[UR6][R86.64], R249 ;  /* 0x000000f956002986 */ /* 0x0041e2000c101506 */
[----:B------:R-:W-:Y:S01]  /*2e0e0*/  IMAD.WIDE R242, R0, 0x2, R244 ;  /* 0x0000000200f27825 */ /* 0x000fe200078e02f4 */
[----:B------:R-:W-:-:S02]  /*2e0f0*/  ULDC UR11, c[0x0][0x228] ;  /* 0x00008a00000b7ab9 */ /* 0x000fc40000000800 */
        /* <DEDUP_REMOVED lines=24> */
[----:B---3--:R0:W-:Y:S04]  /*2e280*/  @P4 STG.E.U16 desc[UR6][R84.64], R250 ;  /* 0x000000fa54004986 */ /* 0x0081e8000c101506 */
        /* <DEDUP_REMOVED lines=23> */
[----:B----4-:R0:W-:Y:S04]  /*2e400*/  @P2 STG.E.U16 desc[UR6][R86.64], R249 ;  /* 0x000000f956002986 */ /* 0x0101e8000c101506 */
[----:B0-----:R-:W4:Y:S01]  /*2e410*/  LDL.LU.64 R86, [R1+0x1670] ;  /* 0x0016700001567983 */ /* 0x001f220000300a00 */
[----:B---3--:R-:W-:-:S03]  /*2e420*/  PRMT R85, R249, 0x7632, R85 ;  /* 0x00007632f9557816 */ /* 0x008fc60000000055 */
[----:B------:R-:W3:Y:S01]  /*2e430*/  LDL.LU R249, [R1+0x10c] ;  /* 0x00010c0001f97983 */ /* 0x000ee20000300800 */
[----:B------:R-:W-:Y:S01]  /*2e440*/  ISETP.LT.AND P4, PT, R8, UR9, !P4 ;  /* 0x0000000908007c0c */ /* 0x000fe2000e781270 */
[----:B------:R-:W-:Y:S01]  /*2e450*/  IMAD.WIDE R240, R0, 0x2, R10 ;  /* 0x0000000200f07825 */ /* 0x000fe200078e020a */
[----:B------:R-:W-:-:S03]  /*2e460*/  PRMT R84, R248, 0x7632, R84 ;  /* 0x00007632f8547816 */ /* 0x000fc60000000054 */
[----:B------:R-:W-:Y:S01]  /*2e470*/  IMAD.WIDE R236, R0, 0x2, R2 ;  /* 0x0000000200ec7825 */ /* 0x000fe200078e0202 */
[----:B------:R-:W-:Y:S01]  /*2e480*/  ISETP.GE.AND P2, PT, R239, UR15, PT ;  /* 0x0000000fef007c0c */ /* 0x000fe2000bf46270 */
[----:B------:R-:W-:Y:S01]  /*2e490*/  @P5 STG.E.U16 desc[UR6][R242.64], R85 ;  /* 0x00000055f2005986 */ /* 0x000fe2000c101506 */
[----:B------:R-:W-:-:S03]  /*2e4a0*/  ULDC UR9, c[0x0][0x228] ;  /* 0x00008a0000097ab9 */ /* 0x000fc60000000800 */
[----:B------:R0:W-:Y:S04]  /*2e4b0*/  @P6 STG.E.U16 desc[UR6][R240.64], R248 ;  /* 0x000000f8f0006986 */ /* 0x0001e8000c101506 */
[----:B------:R1:W-:Y:S01]  /*2e4c0*/  @P4 STG.E.U16 desc[UR6][R236.64], R84 ;  /* 0x00000054ec004986 */ /* 0x0003e2000c101506 */
[----:B------:R-:W-:Y:S01]  /*2e4d0*/  ISETP.LT.AND P4, PT, R5, UR12, !P2 ;  /* 0x0000000c05007c0c */ /* 0x000fe2000d781270 */
[----:B------:R-:W-:Y:S01]  /*2e4e0*/  VIADD R0, R0, UR5 ;  /* 0x0000000500007c36 */ /* 0x000fe20008000000 */
[----:B------:R-:W-:Y:S01]  /*2e4f0*/  ULDC UR12, c[0x0][0x228] ;  /* 0x00008a00000c7ab9 */ /* 0x000fe20000000800 */
[----:B0-----:R-:W3:Y:S01]  /*2e500*/  LDL.LU R248, [R1+0xfc] ;  /* 0x0000fc0001f87983 */ /* 0x001ee20000300800 */
[----:B------:R-:W-:Y:S01]  /*2e510*/  ISETP.LT.AND P6, PT, R7, UR11, !P2 ;  /* 0x0000000b07007c0c */ /* 0x000fe2000d7c1270 */
[----:B------:R-:W-:Y:S01]  /*2e520*/  VIADD R239, R4, 0x2f ;  /* 0x0000002f04ef7836 */ /* 0x000fe20000000000 */
[----:B------:R-:W-:Y:S01]  /*2e530*/  ULDC UR5, c[0x0][0x248] ;  /* 0x0000920000057ab9 */ /* 0x000fe20000000800 */
[----:B-1----:R-:W-:Y:S01]  /*2e540*/  IMAD.WIDE R84, R0, 0x2, R246 ;  /* 0x0000000200547825 */ /* 0x002fe200078e02f6 */
[----:B------:R-:W-:Y:S01]  /*2e550*/  ISETP.LT.AND P5, PT, R6, UR12, !P2 ;  /* 0x0000000c06007c0c */ /* 0x000fe2000d7a1270 */
[----:B------:R-:W-:Y:S01]  /*2e560*/  ULDC.64 UR12, c[0x0][0x228] ;  /* 0x00008a00000c7ab9 */ /* 0x000fe20000000a00 */
[----:B------:R-:W-:-:S03]  /*2e570*/  ULDC UR11, c[0x0][0x228] ;  /* 0x00008a00000b7ab9 */ /* 0x000fc60000000800 */
[----:B--2---:R0:W-:Y:S04]  /*2e580*/  @P4 STG.E.U16 desc[UR6][R84.64], R250 ;  /* 0x000000fa54004986 */ /* 0x0041e8000c101506 */
[----:B0-----:R-:W2:Y:S01]  /*2e590*/  LDL.LU.64 R84, [R1+0x1668] ;  /* 0x0016680001547983 */ /* 0x001ea20000300a00 */
        /* <DEDUP_REMOVED lines=64> */
[----:B------:R-:W-:Y:S02]  /*2e9a0*/  VIADD R0, R0, UR5 ;  /* 0x0000000500007c36 */ /* 0x000fe40008000000 */
[----:B0-----:R-:W3:Y:S01]  /*2e9b0*/  LDL.LU R251, [R1+0xd4] ;  /* 0x0000d40001fb7983 */ /* 0x001ee20000300800 */
        /* <DEDUP_REMOVED lines=8> */
[----:B--2---:R0:W-:Y:S04]  /*2ea40*/  @P2 STG.E.U16 desc[UR6][R86.64], R249 ;  /* 0x000000f956002986 */ /* 0x0041e8000c101506 */
[----:B0-----:R-:W2:Y:S01]  /*2ea50*/  LDL.LU.64 R86, [R1+0x1650] ;  /* 0x0016500001567983 */ /* 0x001ea20000300a00 */
[----:B------:R-:W-:Y:S01]  /*2ea60*/  ISETP.LT.AND P4, PT, R8, UR9, !P4 ;  /* 0x0000000908007c0c */ /* 0x000fe2000e781270 */
[----:B------:R-:W-:Y:S01]  /*2ea70*/  IMAD.WIDE R242, R0, 0x2, R244 ;  /* 0x0000000200f27825 */ /* 0x000fe200078e02f4 */
[----:B------:R-:W-:Y:S01]  /*2ea80*/  ISETP.GE.AND P2, PT, R239, UR17, PT ;  /* 0x00000011ef007c0c */ /* 0x000fe2000bf46270 */
[----:B------:R-:W-:-:S02]  /*2ea90*/  ULDC UR9, c[0x0][0x228] ;  /* 0x00008a0000097ab9 */ /* 0x000fc40000000800 */
        /* <DEDUP_REMOVED lines=18> */
[----:B------:R-:W-:-:S04]  /*2ebc0*/  ULDC UR11, c[0x0][0x228] ;  /* 0x00008a00000b7ab9 */ /* 0x000fc80000000800 */
        /* <DEDUP_REMOVED lines=16> */
[----:B------:R-:W-:-:S02]  /*2ecd0*/  ULDC UR12, c[0x0][0x228] ;  /* 0x00008a00000c7ab9 */ /* 0x000fc40000000800 */
[----:B0-----:R-:W2:Y:S01]  /*2ece0*/  LDL.LU R251, [R1+0xd8] ;  /* 0x0000d80001fb7983 */ /* 0x001ea20000300800 */
[----:B-1----:R-:W-:-:S09]  /*2ecf0*/  IMAD.WIDE R86, R0, 0x2, R246 ;  /* 0x0000000200567825 */ /* 0x002fd200078e02f6 */
[----:B----4-:R0:W-:Y:S04]  /*2ed00*/  @P2 STG.E.U16 desc[UR6][R86.64], R249 ;  /* 0x000000f956002986 */ /* 0x0101e8000c101506 */
[----:B0-----:R-:W4:Y:S01]  /*2ed10*/  LDL.LU.64 R86, [R1+0x1640] ;  /* 0x0016400001567983 */ /* 0x001f220000300a00 */
[----:B---3--:R-:W-:-:S03]  /*2ed20*/  PRMT R85, R249, 0x7632, R85 ;  /* 0x00007632f9557816 */ /* 0x008fc60000000055 */
[----:B------:R-:W3:Y:S01]  /*2ed30*/  LDL.LU R249, [R1+0xc8] ;  /* 0x0000c80001f97983 */ /* 0x000ee20000300800 */
        /* <DEDUP_REMOVED lines=73> */
[C---:B-1----:R-:W-:Y:S01]  /*2f1d0*/  IMAD.WIDE R84, R0.reuse, 0x2, R246 ;  /* 0x0000000200547825 */ /* 0x042fe200078e02f6 */
        /* <DEDUP_REMOVED lines=56> */
[C---:B------:R-:W-:Y:S01]  /*2f560*/  IMAD.WIDE R240, R0.reuse, 0x2, R10 ;  /* 0x0000000200f07825 */ /* 0x040fe200078e020a */
        /* <DEDUP_REMOVED lines=231> */
[----:B------:R-:W-:Y:S01]  /*303e0*/  PRMT R84, R248, 0x7632, R84 ;  /* 0x00007632f8547816 */ /* 0x000fe20000000054 */
[----:B------:R-:W2:Y:S04]  /*303f0*/  LDL.LU R249, [R1+0x44] ;  /* 0x0000440001f97983 */ /* 0x000ea80000300800 */
        /* <DEDUP_REMOVED lines=38> */
[----:B------:R-:W-:Y:S01]  /*30660*/  ISETP.LT.AND P4, PT, R8, UR9, !P4 ;  /* 0x0000000908007c0c */ /* 0x000fe2000e781270 */
[C---:B------:R-:W-:Y:S01]  /*30670*/  IMAD.WIDE R242, R0.reuse, 0x2, R244 ;  /* 0x0000000200f27825 */ /* 0x040fe200078e02f4 */
[----:B------:R-:W-:Y:S01]  /*30680*/  ULDC UR11, c[0x0][0x228] ;  /* 0x00008a00000b7ab9 */ /* 0x000fe20000000800 */
[----:B0-----:R-:W2:Y:S02]  /*30690*/  LDL.LU.64 R86, [R1+0x15c0] ;  /* 0x0015c00001567983 */ /* 0x001ea40000300a00 */
[----:B------:R-:W-:Y:S01]  /*306a0*/  IMAD.WIDE R240, R0, 0x2, R10 ;  /* 0x0000000200f07825 */ /* 0x000fe200078e020a */
[----:B------:R-:W-:Y:S01]  /*306b0*/  ISETP.GE.AND P2, PT, R239, UR21, PT ;  /* 0x00000015ef007c0c */ /* 0x000fe2000bf46270 */
[----:B------:R-:W-:-:S02]  /*306c0*/  ULDC UR9, c[0x0][0x228] ;  /* 0x00008a0000097ab9 */ /* 0x000fc40000000800 */
[----:B------:R-:W-:-:S04]  /*306d0*/  IMAD.WIDE R236, R0, 0x2, R2 ;  /* 0x0000000200ec7825 */ /* 0x000fc800078e0202 */
[----:B------:R-:W-:Y:S01]  /*306e0*/  VIADD R0, R0, UR5 ;  /* 0x0000000500007c36 */ /* 0x000fe20008000000 */
[----:B------:R-:W-:Y:S01]  /*306f0*/  ULDC UR5, c[0x0][0x248] ;  /* 0x0000920000057ab9 */ /* 0x000fe20000000800 */
[----:B----4-:R-:W-:Y:S02]  /*30700*/  PRMT R85, R249, 0x7632, R85 ;  /* 0x00007632f9557816 */ /* 0x010fe40000000055 */
[----:B------:R-:W-:Y:S01]  /*30710*/  PRMT R84, R248, 0x7632, R84 ;  /* 0x00007632f8547816 */ /* 0x000fe20000000054 */
[----:B------:R-:W4:Y:S04]  /*30720*/  LDL.LU R249, [R1+0x48] ;  /* 0x0000480001f97983 */ /* 0x000f280000300800 */
        /* <DEDUP_REMOVED lines=35> */
[C---:B-1----:R-:W-:Y:S01]  /*30960*/  IMAD.WIDE R86, R0.reuse, 0x2, R246 ;  /* 0x0000000200567825 */ /* 0x042fe200078e02f6 */
[----:B------:R-:W-:Y:S01]  /*30970*/  ULDC UR13, c[0x0][0x228] ;  /* 0x00008a00000d7ab9 */ /* 0x000fe20000000800 */
[----:B------:R-:W-:Y:S02]  /*30980*/  ULDC UR11, c[0x0][0x228] ;  /* 0x00008a00000b7ab9 */ /* 0x000fe40000000800 */
[----:B------:R-:W-:Y:S01]  /*30990*/  IMAD.WIDE R240, R0, 0x2, R10 ;  /* 0x0000000200f07825 */ /* 0x000fe200078e020a */
[----:B----4-:R0:W-:Y:S04]  /*309a0*/  @P2 STG.E.U16 desc[UR6][R86.64], R249 ;  /* 0x000000f956002986 */ /* 0x0101e8000c101506 */
[----:B0-----:R-:W4:Y:S01]  /*309b0*/  LDL.LU.64 R86, [R1+0x15b0] ;  /* 0x0015b00001567983 */ /* 0x001f220000300a00 */
[----:B---3--:R-:W-:-:S02]  /*309c0*/  PRMT R85, R249, 0x7632, R85 ;  /* 0x00007632f9557816 */ /* 0x008fc40000000055 */
[----:B------:R-:W-:-:S03]  /*309d0*/  PRMT R84, R248, 0x7632, R84 ;  /* 0x00007632f8547816 */ /* 0x000fc60000000054 */
[----:B------:R-:W-:Y:S04]  /*309e0*/  @P5 STG.E.U16 desc[UR6][R242.64], R85 ;  /* 0x00000055f2005986 */ /* 0x000fe8000c101506 */
[----:B------:R0:W-:Y:S04]  /*309f0*/  @P6 STG.E.U16 desc[UR6][R240.64], R248 ;  /* 0x000000f8f0006986 */ /* 0x0001e8000c101506 */
[----:B0-----:R-:W3:Y:S01]  /*30a00*/  LDL.LU R248, [R1+0x4c] ;  /* 0x00004c0001f87983 */ /* 0x001ee20000300800 */
[----:B------:R-:W-:Y:S01]  /*30a10*/  ISETP.LT.AND P4, PT, R8, UR9, !P4 ;  /* 0x0000000908007c0c */ /* 0x000fe2000e781270 */
[C---:B------:R-:W-:Y:S01]  /*30a20*/  IMAD.WIDE R236, R0.reuse, 0x2, R2 ;  /* 0x0000000200ec7825 */ /* 0x040fe200078e0202 */
[----:B------:R-:W-:Y:S01]  /*30a30*/  ISETP.GE.AND P2, PT, R239, UR17, PT ;  /* 0x00000011ef007c0c */ /* 0x000fe2000bf46270 */
[----:B------:R-:W3:Y:S01]  /*30a40*/  LDL.LU R249, [R1+0x3c] ;  /* 0x00003c0001f97983 */ /* 0x000ee20000300800 */
[----:B------:R-:W-:Y:S01]  /*30a50*/  ULDC UR9, c[0x0][0x228] ;  /* 0x00008a0000097ab9 */ /* 0x000fe20000000800 */
[----:B------:R-:W-:-:S08]  /*30a60*/  VIADD R0, R0, UR5 ;  /* 0x0000000500007c36 */ /* 0x000fd00008000000 */
[----:B------:R0:W-:Y:S01]  /*30a70*/  @P4 STG.E.U16 desc[UR6][R236.64], R84 ;  /* 0x00000054ec004986 */ /* 0x0001e2000c101506 */
[----:B------:R-:W-:Y:S02]  /*30a80*/  ISETP.LT.AND P4, PT, R5, UR14, !P2 ;  /* 0x0000000e05007c0c */ /* 0x000fe4000d781270 */
[----:B------:R-:W-:Y:S02]  /*30a90*/  ISETP.LT.AND P5, PT, R6, UR13, !P2 ;  /* 0x0000000d06007c0c */ /* 0x000fe4000d7a1270 */
[----:B------:R-:W-:Y:S01]  /*30aa0*/  ISETP.LT.AND P6, PT, R7, UR11, !P2 ;  /* 0x0000000b07007c0c */ /* 0x000fe2000d7c1270 */
[----:B------:R-:W-:Y:S01]  /*30ab0*/  VIADD R239, R4, 0x47 ;  /* 0x0000004704ef7836 */ /* 0x000fe20000000000 */
[----:B------:R-:W-:Y:S01]  /*30ac0*/  ULDC UR5, c[0x0][0x248] ;  /* 0x0000920000057ab9 */ /* 0x000fe20000000800 */
[----:B0-----:R-:W-:Y:S01]  /*30ad0*/  IMAD.WIDE R84, R0, 0x2, R246 ;  /* 0x0000000200547825 */ /* 0x001fe200078e02f6 */
[----:B------:R-:W-:Y:S01]  /*30ae0*/  ULDC.64 UR14, c[0x0][0x228] ;  /* 0x00008a00000e7ab9 */ /* 0x000fe20000000a00 */
[----:B------:R-:W-:-:S04]  /*30af0*/  ULDC UR11, c[0x0][0x228] ;  /* 0x00008a00000b7ab9 */ /* 0x000fc80000000800 */
        /* <DEDUP_REMOVED lines=17> */
[----:B------:R-:W-:-:S02]  /*30c10*/  ULDC UR12, c[0x0][0x228] ;  /* 0x00008a00000c7ab9 */ /* 0x000fc40000000800 */
[----:B0-----:R-:W4:Y:S01]  /*30c20*/  LDL.LU R251, [R1+0x10] ;  /* 0x0000100001fb7983 */ /* 0x001f220000300800 */
[----:B-1----:R-:W-:-:S09]  /*30c30*/  IMAD.WIDE R86, R0, 0x2, R246 ;  /* 0x0000000200567825 */ /* 0x002fd200078e02f6 */
[----:B---3--:R0:W-:Y:S04]  /*30c40*/  @P2 STG.E.U16 desc[UR6][R86.64], R248 ;  /* 0x000000f856002986 */ /* 0x0081e8000c101506 */
[----:B0-----:R-:W3:Y:S01]  /*30c50*/  LDL.LU.64 R86, [R1+0x15a0] ;  /* 0x0015a00001567983 */ /* 0x001ee20000300a00 */
[----:B------:R-:W-:Y:S01]  /*30c60*/  ISETP.LT.AND P5, PT, R6, UR12, !P4 ;  /* 0x0000000c06007c0c */ /* 0x000fe2000e7a1270 */
[----:B------:R-:W-:Y:S01]  /*30c70*/  VIADD R239, R4, 0x48 ;  /* 0x0000004804ef7836 */ /* 0x000fe20000000000 */
[----:B------:R-:W-:Y:S01]  /*30c80*/  ISETP.LT.AND P6, PT, R7, UR11, !P4 ;  /* 0x0000000b07007c0c */ /* 0x000fe2000e7c1270 */
[----:B------:R-:W-:Y:S01]  /*30c90*/  IMAD.WIDE R242, R0, 0x2, R244 ;  /* 0x0000000200f27825 */ /* 0x000fe200078e02f4 */
[----:B------:R-:W-:Y:S01]  /*30ca0*/  ISETP.LT.AND P4, PT, R8, UR9, !P4 ;  /* 0x0000000908007c0c */ /* 0x000fe2000e781270 */
[----:B------:R-:W-:Y:S01]  /*30cb0*/  ULDC.64 UR12, c[0x0][0x228] ;  /* 0x00008a00000c7ab9 */ /* 0x000fe20000000a00 */
[----:B------:R-:W-:Y:S01]  /*30cc0*/  ULDC UR11, c[0x0][0x228] ;  /* 0x00008a00000b7ab9 */ /* 0x000fe20000000800 */
[C---:B------:R-:W-:Y:S01]  /*30cd0*/  IMAD.WIDE R240, R0.reuse, 0x2, R10 ;  /* 0x0000000200f07825 */ /* 0x040fe200078e020a */
[----:B------:R-:W-:Y:S01]  /*30ce0*/  ISETP.GE.AND P2, PT, R239, UR13, PT ;  /* 0x0000000def007c0c */ /* 0x000fe2000bf46270 */
[----:B------:R-:W-:Y:S01]  /*30cf0*/  ULDC UR13, c[0x0][0x228] ;  /* 0x00008a00000d7ab9 */ /* 0x000fe20000000800 */
[----:B------:R-:W-:Y:S01]  /*30d00*/  ULDC UR9, c[0x0][0x228] ;  /* 0x00008a0000097ab9 */ /* 0x000fe20000000800 */
        /* <DEDUP_REMOVED lines=10> */
[----:B------:R-:W-:-:S02]  /*30db0*/  VIADD R239, R4, 0x49 ;  /* 0x0000004904ef7836 */ /* 0x000fc40000000000 */
[----:B0-----:R-:W2:Y:S01]  /*30dc0*/  LDL.LU R249, [R1] ;  /* 0x0000000001f97983 */ /* 0x001ea20000300800 */
        /* <DEDUP_REMOVED lines=31> */
[C---:B------:R-:W-:Y:S01]  /*30fc0*/  IMAD.WIDE R242, R0.reuse, 0x2, R244 ;  /* 0x0000000200f27825 */ /* 0x040fe200078e02f4 */
[----:B------:R-:W-:Y:S01]  /*30fd0*/  ULDC UR11, c[0x0][0x228] ;  /* 0x00008a00000b7ab9 */ /* 0x000fe20000000800 */
[----:B------:R-:W-:Y:S01]  /*30fe0*/  ULDC UR9, c[0x0][0x228] ;  /* 0x00008a0000097ab9 */ /* 0x000fe20000000800 */
[----:B--2---:R0:W-:Y:S04]  /*30ff0*/  @P2 STG.E.U16 desc[UR6][R86.64], R249 ;  /* 0x000000f956002986 */ /* 0x0041e8000c101506 */
[----:B0-----:R-:W2:Y:S01]  /*31000*/  LDL.LU.64 R86, [R1+0x1588] ;  /* 0x0015880001567983 */ /* 0x001ea20000300a00 */
[----:B------:R-:W-:Y:S01]  /*31010*/  IMAD.WIDE R240, R0, 0x2, R10 ;  /* 0x0000000200f07825 */ /* 0x000fe200078e020a */
[----:B------:R-:W-:-:S03]  /*31020*/  ISETP.GE.AND P2, PT, R239, UR19, PT ;  /* 0x00000013ef007c0c */ /* 0x000fc6000bf46270 */
[----:B------:R-:W-:-:S04]  /*31030*/  IMAD.WIDE R236, R0, 0x2, R2 ;  /* 0x0000000200ec7825 */ /* 0x000fc800078e0202 */
[----:B------:R-:W-:Y:S01]  /*31040*/  VIADD R0, R0, UR5 ;  /* 0x0000000500007c36 */ /* 0x000fe20008000000 */
[----:B------:R-:W-:Y:S01]  /*31050*/  ULDC UR5, c[0x0][0x248] ;  /* 0x0000920000057ab9 */ /* 0x000fe20000000800 */
[----:B----4-:R-:W-:Y:S02]  /*31060*/  PRMT R85, R249, 0x7632, R85 ;  /* 0x00007632f9557816 */ /* 0x010fe40000000055 */
[----:B------:R-:W-:Y:S01]  /*31070*/  PRMT R84, R248, 0x7632, R84 ;  /* 0x00007632f8547816 */ /* 0x000fe20000000054 */
[----:B------:R-:W4:Y:S04]  /*31080*/  LDL.LU R249, [R1+0x1580] ;  /* 0x0015800001f97983 */ /* 0x000f280000300800 */
[----:B------:R-:W-:Y:S04]  /*31090*/  @P5 STG.E.U16 desc[UR6][R242.64], R85 ;  /* 0x00000055f2005986 */ /* 0x000fe8000c101506 */
[----:B------:R-:W-:Y:S04]  /*310a0*/  @P6 STG.E.U16 desc[UR6][R240.64], R248 ;  /* 0x000000f8f0006986 */ /* 0x000fe8000c101506 */
[----:B------:R0:W-:Y:S01]  /*310b0*/  @P4 STG.E.U16 desc[UR6][R236.64], R84 ;  /* 0x00000054ec004986 */ /* 0x0001e2000c101506 */
[----:B------:R-:W-:Y:S01]  /*310c0*/  ISETP.LT.AND P4, PT, R5, UR16, !P2 ;  /* 0x0000001005007c0c */ /* 0x000fe2000d781270 */
[----:B------:R-:W-:-:S02]  /*310d0*/  ULDC.64 UR16, c[0x0][0x228] ;  /* 0x00008a0000107ab9 */ /* 0x000fc40000000a00 */
[----:B------:R-:W4:Y:S01]  /*310e0*/  LDL.LU R239, [R1+0x4] ;  /* 0x0000040001ef7983 */ /* 0x000f220000300800 */
[----:B0-----:R-:W-:-:S09]  /*310f0*/  IMAD.WIDE R84, R0, 0x2, R246 ;  /* 0x0000000200547825 */ /* 0x001fd200078e02f6 */
[----:B---3--:R0:W-:Y:S04]  /*31100*/  @P4 STG.E.U16 desc[UR6][R84.64], R250 ;  /* 0x000000fa54004986 */ /* 0x0081e8000c101506 */
[----:B0-----:R-:W4:Y:S01]  /*31110*/  LDL.LU.64 R84, [R1+0x1578] ;  /* 0x0015780001547983 */ /* 0x001f220000300a00 */
[----:B------:R-:W-:Y:S02]  /*31120*/  ISETP.LT.AND P5, PT, R6, UR13, !P2 ;  /* 0x0000000d06007c0c */ /* 0x000fe4000d7a1270 */
[----:B------:R-:W-:Y:S01]  /*31130*/  ISETP.LT.AND P6, PT, R7, UR11, !P2 ;  /* 0x0000000b07007c0c */ /* 0x000fe2000d7c1270 */
[----:B------:R-:W-:Y:S01]  /*31140*/  VIADD R248, R4, 0x4b ;  /* 0x0000004b04f87836 */ /* 0x000fe20000000000 */
[----:B------:R-:W-:Y:S01]  /*31150*/  ISETP.LT.AND P2, PT, R8, UR9, !P2 ;  /* 0x0000000908007c0c */ /* 0x000fe2000d741270 */
[----:B------:R-:W-:Y:S01]  /*31160*/  IMAD.WIDE R242, R0, 0x2, R244 ;  /* 0x0000000200f27825 */ /* 0x000fe200078e02f4 */
[----:B------:R-:W-:Y:S01]  /*31170*/  ULDC UR13, c[0x0][0x228] ;  /* 0x00008a00000d7ab9 */ /* 0x000fe20000000800 */
[----:B------:R-:W-:-:S02]  /*31180*/  ULDC UR11, c[0x0][0x228] ;  /* 0x00008a00000b7ab9 */ /* 0x000fc40000000800 */
[----:B------:R-:W-:Y:S01]  /*31190*/  IMAD.WIDE R240, R0, 0x2, R10 ;  /* 0x0000000200f07825 */ /* 0x000fe200078e020a */
[----:B------:R-:W-:Y:S01]  /*311a0*/  ISETP.GE.AND P4, PT, R248, UR17, PT ;  /* 0x00000011f8007c0c */ /* 0x000fe2000bf86270 */
[----:B------:R-:W-:Y:S02]  /*311b0*/  ULDC UR9, c[0x0][0x228] ;  /* 0x00008a0000097ab9 */ /* 0x000fe40000000800 */
[----:B------:R-:W-:-:S04]  /*311c0*/  IMAD.WIDE R236, R0, 0x2, R2 ;  /* 0x0000000200ec7825 */ /* 0x000fc800078e0202 */
[----:B------:R-:W-:Y:S01]  /*311d0*/  VIADD R0, R0, UR5 ;  /* 0x0000000500007c36 */ /* 0x000fe20008000000 */
[----:B------:R-:W-:Y:S01]  /*311e0*/  ULDC UR5, c[0x0][0x248] ;  /* 0x0000920000057ab9 */ /* 0x000fe20000000800 */
[----:B--2---:R-:W-:Y:S02]  /*311f0*/  PRMT R87, R250, 0x7632, R87 ;  /* 0x00007632fa577816 */ /* 0x004fe40000000057 */
[----:B------:R-:W-:-:S03]  /*31200*/  PRMT R86, R251, 0x7632, R86 ;  /* 0x00007632fb567816 */ /* 0x000fc60000000056 */
[----:B------:R-:W-:Y:S04]  /*31210*/  @P5 STG.E.U16 desc[UR6][R242.64], R87 ;  /* 0x00000057f2005986 */ /* 0x000fe8000c101506 */
[----:B------:R-:W-:Y:S04]  /*31220*/  @P6 STG.E.U16 desc[UR6][R240.64], R251 ;  /* 0x000000fbf0006986 */ /* 0x000fe8000c101506 */
[----:B------:R0:W-:Y:S01]  /*31230*/  @P2 STG.E.U16 desc[UR6][R236.64], R86 ;  /* 0x00000056ec002986 */ /* 0x0001e2000c101506 */
[----:B------:R-:W-:Y:S02]  /*31240*/  ISETP.LT.AND P2, PT, R5, UR14, !P4 ;  /* 0x0000000e05007c0c */ /* 0x000fe4000e741270 */
[----:B----4-:R-:W-:Y:S01]  /*31250*/  PRMT R85, R239, 0x7632, R85 ;  /* 0x00007632ef557816 */ /* 0x010fe20000000055 */
[----:B0-----:R-:W-:Y:S01]  /*31260*/  IMAD.WIDE R86, R0, 0x2, R246 ;  /* 0x0000000200567825 */ /* 0x001fe200078e02f6 */
[----:B------:R-:W2:Y:S01]  /*31270*/  LDL.LU R240, [R1+0x28] ;  /* 0x0000280001f07983 */ /* 0x000ea20000300800 */
[----:B------:R-:W-:Y:S01]  /*31280*/  ISETP.LT.AND P5, PT, R6, UR13, !P4 ;  /* 0x0000000d06007c0c */ /* 0x000fe2000e7a1270 */
[----:B------:R-:W-:-:S02]  /*31290*/  ULDC.64 UR14, c[0x0][0x228] ;  /* 0x00008a00000e7ab9 */ /* 0x000fc40000000a00 */
[----:B------:R-:W3:Y:S05]  /*312a0*/  LDL.LU R241, [R1+0x18] ;  /* 0x0000180001f17983 */ /* 0x000eea0000300800 */
[----:B------:R0:W-:Y:S04]  /*312b0*/  @P2 STG.E.U16 desc[UR6][R86.64], R239 ;  /* 0x000000ef56002986 */ /* 0x0001e8000c101506 */
[----:B0-----:R-:W4:Y:S01]  /*312c0*/  LDL.LU.64 R86, [R1+0x1570] ;  /* 0x0015700001567983 */ /* 0x001f220000300a00 */
[----:B------:R-:W-:-:S05]  /*312d0*/  IMAD.WIDE R250, R0, 0x2, R244 ;  /* 0x0000000200fa7825 */ /* 0x000fca00078e02f4 */
[----:B------:R0:W-:Y:S04]  /*312e0*/  @P5 STG.E.U16 desc[UR6][R250.64], R85 ;  /* 0x00000055fa005986 */ /* 0x0001e8000c101506 */
[----:B0-----:R-:W3:Y:S04]  /*312f0*/  LDL.LU R250, [R1+0x1568] ;  /* 0x0015680001fa7983 */ /* 0x001ee80000300800 */
[----:B------:R-:W3:Y:S01]  /*31300*/  LDL.LU R251, [R1+0x8] ;  /* 0x0000080001fb7983 */ /* 0x000ee20000300800 */
[----:B------:R-:W-:Y:S01]  /*31310*/  ISETP.LT.AND P6, PT, R7, UR11, !P4 ;  /* 0x0000000b07007c0c */ /* 0x000fe2000e7c1270 */
[----:B------:R-:W-:Y:S01]  /*31320*/  VIADD R248, R4, 0x4c ;  /* 0x0000004c04f87836 */ /* 0x000fe20000000000 */
[----:B------:R-:W-:Y:S01]  /*31330*/  ISETP.LT.AND P4, PT, R8, UR9, !P4 ;  /* 0x0000000908007c0c */ /* 0x000fe2000e781270 */
[----:B------:R-:W-:Y:S01]  /*31340*/  IMAD.WIDE R242, R0, 0x2, R10 ;  /* 0x0000000200f27825 */ /* 0x000fe200078e020a */
[----:B------:R-:W-:Y:S01]  /*31350*/  PRMT R84, R249, 0x7632, R84 ;  /* 0x00007632f9547816 */ /* 0x000fe20000000054 */
[----:B------:R-:W-:-:S02]  /*31360*/  ULDC UR11, c[0x0][0x228] ;  /* 0x00008a00000b7ab9 */ /* 0x000fc40000000800 */
[----:B------:R-:W-:Y:S01]  /*31370*/  IMAD.WIDE R236, R0, 0x2, R2 ;  /* 0x0000000200ec7825 */ /* 0x000fe200078e0202 */
[----:B------:R-:W-:Y:S01]  /*31380*/  ISETP.GE.AND P2, PT, R248, UR15, PT ;  /* 0x0000000ff8007c0c */ /* 0x000fe2000bf46270 */
[----:B------:R-:W-:-:S04]  /*31390*/  ULDC UR9, c[0x0][0x228] ;  /* 0x00008a0000097ab9 */ /* 0x000fc80000000800 */
[----:B------:R0:W-:Y:S04]  /*313a0*/  @P6 STG.E.U16 desc[UR6][R242.64], R249 ;  /* 0x000000f9f2006986 */ /* 0x0001e8000c101506 */
[----:B------:R1:W-:Y:S01]  /*313b0*/  @P4 STG.E.U16 desc[UR6][R236.64], R84 ;  /* 0x00000054ec004986 */ /* 0x0003e2000c101506 */
[----:B------:R-:W-:Y:S01]  /*313c0*/  ISETP.LT.AND P4, PT, R5, UR12, !P2 ;  /* 0x0000000c05007c0c */ /* 0x000fe2000d781270 */
[----:B------:R-:W-:Y:S01]  /*313d0*/  ULDC UR12, c[0x0][0x228] ;  /* 0x00008a00000c7ab9 */ /* 0x000fe20000000800 */
[----:B------:R-:W-:Y:S01]  /*313e0*/  ISETP.LT.AND P6, PT, R7, UR11, !P2 ;  /* 0x0000000b07007c0c */ /* 0x000fe2000d7c1270 */
[----:B------:R-:W-:Y:S01]  /*313f0*/  VIADD R0, R0, UR5 ;  /* 0x0000000500007c36 */ /* 0x000fe20008000000 */
[----:B------:R-:W-:Y:S01]  /*31400*/  ISETP.LT.AND P5, PT, R6, UR12, !P2 ;  /* 0x0000000c06007c0c */ /* 0x000fe2000d7a1270 */
[----:B------:R-:W-:Y:S01]  /*31410*/  VIADD R239, R4, 0x4d ;  /* 0x0000004d04ef7836 */ /* 0x000fe20000000000 */
[----:B------:R-:W-:Y:S01]  /*31420*/  ISETP.LT.AND P2, PT, R8, UR9, !P2 ;  /* 0x0000000908007c0c */ /* 0x000fe2000d741270 */
[C---:B0-----:R-:W-:Y:S01]  /*31430*/  IMAD.WIDE R242, R0.reuse, 0x2, R244 ;  /* 0x0000000200f27825 */ /* 0x041fe200078e02f4 */
[----:B------:R-:W-:Y:S01]  /*31440*/  ULDC.64 UR12, c[0x0][0x228] ;  /* 0x00008a00000c7ab9 */ /* 0x000fe20000000a00 */
[----:B------:R-:W-:Y:S01]  /*31450*/  ULDC UR5, c[0x0][0x248] ;  /* 0x0000920000057ab9 */ /* 0x000fe20000000800 */
[----:B------:R-:W-:Y:S01]  /*31460*/  ULDC UR11, c[0x0][0x228] ;  /* 0x00008a00000b7ab9 */ /* 0x000fe20000000800 */
[----:B-1----:R-:W-:Y:S01]  /*31470*/  IMAD.WIDE R84, R0, 0x2, R246 ;  /* 0x0000000200547825 */ /* 0x002fe200078e02f6 */
[----:B------:R-:W-:-:S03]  /*31480*/  ULDC UR9, c[0x0][0x228] ;  /* 0x00008a0000097ab9 */ /* 0x000fc60000000800 */
[----:B------:R-:W-:-:S04]  /*31490*/  IMAD.WIDE R236, R0, 0x2, R10 ;  /* 0x0000000200ec7825 */ /* 0x000fc800078e020a */
[----:B------:R-:W-:-:S04]  /*314a0*/  IMAD.WIDE R248, R0, 0x2, R2 ;  /* 0x0000000200f87825 */ /* 0x000fc800078e0202 */
[----:B------:R-:W-:Y:S01]  /*314b0*/  VIADD R0, R0, UR5 ;  /* 0x0000000500007c36 */ /* 0x000fe20008000000 */
[----:B------:R-:W-:Y:S01]  /*314c0*/  ULDC UR5, c[0x0][0x248] ;  /* 0x0000920000057ab9 */ /* 0x000fe20000000800 */
[----:B--2---:R0:W-:Y:S01]  /*314d0*/  @P4 STG.E.U16 desc[UR6][R84.64], R240 ;  /* 0x000000f054004986 */ /* 0x0041e2000c101506 */
[----:B------:R-:W-:Y:S01]  /*314e0*/  ISETP.GE.AND P4, PT, R239, UR13, PT ;  /* 0x0000000def007c0c */ /* 0x000fe2000bf86270 */
[----:B------:R-:W-:Y:S02]  /*314f0*/  ULDC UR13, c[0x0][0x228] ;  /* 0x00008a00000d7ab9 */ /* 0x000fe40000000800 */
[----:B0-----:R-:W2:Y:S01]  /*31500*/  LDL.LU.64 R84, [R1+0x1560] ;  /* 0x0015600001547983 */ /* 0x001ea20000300a00 */
[----:B----4-:R-:W-:Y:S02]  /*31510*/  PRMT R87, R240, 0x7632, R87 ;  /* 0x00007632f0577816 */ /* 0x010fe40000000057 */
[----:B---3--:R-:W-:Y:S01]  /*31520*/  PRMT R86, R241, 0x7632, R86 ;  /* 0x00007632f1567816 */ /* 0x008fe20000000056 */
[----:B------:R-:W3:Y:S04]  /*31530*/  LDL.LU R240, [R1+0x2c] ;  /* 0x00002c0001f07983 */ /* 0x000ee80000300800 */
[----:B------:R-:W-:Y:S04]  /*31540*/  @P5 STG.E.U16 desc[UR6][R242.64], R87 ;  /* 0x00000057f2005986 */ /* 0x000fe8000c101506 */
[----:B------:R0:W-:Y:S04]  /*31550*/  @P6 STG.E.U16 desc[UR6][R236.64], R241 ;  /* 0x000000f1ec006986 */ /* 0x0001e8000c101506 */
[----:B------:R-:W-:Y:S01]  /*31560*/  @P2 STG.E.U16 desc[UR6][R248.64], R86 ;  /* 0x00000056f8002986 */ /* 0x000fe2000c101506 */
[----:B------:R-:W-:Y:S01]  /*31570*/  ISETP.LT.AND P2, PT, R5, UR20, !P4 ;  /* 0x0000001405007c0c */ /* 0x000fe2000e741270 */
[----:B------:R-:W-:-:S02]  /*31580*/  VIADD R239, R4, 0x4e ;  /* 0x0000004e04ef7836 */ /* 0x000fc40000000000 */
[----:B0-----:R-:W-:Y:S01]  /*31590*/  IMAD.WIDE R236, R0, 0x2, R246 ;  /* 0x0000000200ec7825 */ /* 0x001fe200078e02f6 */
[----:B------:R-:W4:Y:S01]  /*315a0*/  LDL.LU R241, [R1+0x1c] ;  /* 0x00001c0001f17983 */ /* 0x000f220000300800 */
[----:B------:R-:W-:Y:S01]  /*315b0*/  ISETP.LT.AND P5, PT, R6, UR13, !P4 ;  /* 0x0000000d06007c0c */ /* 0x000fe2000e7a1270 */
[----:B------:R-:W-:Y:S01]  /*315c0*/  ULDC.64 UR20, c[0x0][0x228] ;  /* 0x00008a0000147ab9 */ /* 0x000fe20000000a00 */
[----:B------:R-:W-:Y:S01]  /*315d0*/  ISETP.LT.AND P6, PT, R7, UR11, !P4 ;  /* 0x0000000b07007c0c */ /* 0x000fe2000e7c1270 */
[----:B------:R-:W-:-:S05]  /*315e0*/  IMAD.WIDE R242, R0, 0x2, R244 ;  /* 0x0000000200f27825 */ /* 0x000fca00078e02f4 */
[----:B------:R0:W-:Y:S01]  /*315f0*/  @P2 STG.E.U16 desc[UR6][R236.64], R251 ;  /* 0x000000fbec002986 */ /* 0x0001e2000c101506 */
[----:B------:R-:W-:Y:S01]  /*31600*/  ULDC UR13, c[0x0][0x228] ;  /* 0x00008a00000d7ab9 */ /* 0x000fe20000000800 */
[----:B------:R-:W-:Y:S02]  /*31610*/  ULDC UR11, c[0x0][0x228] ;  /* 0x00008a00000b7ab9 */ /* 0x000fe40000000800 */
        /* <DEDUP_REMOVED lines=11> */
[----:B------:R-:W-:Y:S01]  /*316d0*/  @P5 STG.E.U16 desc[UR6][R242.64], R85 ;  /* 0x00000055f2005986 */ /* 0x000fe2000c101506 */
[----:B------:R-:W-:Y:S01]  /*316e0*/  ISETP.LT.AND P5, PT, R6, UR13, !P2 ;  /* 0x0000000d06007c0c */ /* 0x000fe2000d7a1270 */
[----:B------:R-:W-:-:S02]  /*316f0*/  ULDC UR13, c[0x0][0x228] ;  /* 0x00008a00000d7ab9 */ /* 0x000fc40000000800 */
[----:B------:R0:W-:Y:S04]  /*31700*/  @P6 STG.E.U16 desc[UR6][R86.64], R250 ;  /* 0x000000fa56006986 */ /* 0x0001e8000c101506 */
[----:B------:R1:W-:Y:S01]  /*31710*/  @P4 STG.E.U16 desc[UR6][R248.64], R84 ;  /* 0x00000054f8004986 */ /* 0x0003e2000c101506 */
[----:B------:R-:W-:Y:S01]  /*31720*/  ISETP.LT.AND P4, PT, R5, UR18, !P2 ;  /* 0x0000001205007c0c */ /* 0x000fe2000d781270 */
[----:B------:R-:W-:Y:S02]  /*31730*/  ULDC.64 UR18, c[0x0][0x228] ;  /* 0x00008a0000127ab9 */ /* 0x000fe40000000a00 */
[----:B------:R-:W2:Y:S01]  /*31740*/  LDL.LU R239, [R1+0xc] ;  /* 0x00000c0001ef7983 */ /* 0x000ea20000300800 */
[----:B0-----:R-:W-:-:S04]  /*31750*/  IMAD.WIDE R86, R0, 0x2, R246 ;  /* 0x0000000200567825 */ /* 0x001fc800078e02f6 */
[----:B-1----:R-:W-:-:S05]  /*31760*/  IMAD.WIDE R84, R0, 0x2, R244 ;  /* 0x0000000200547825 */ /* 0x002fca00078e02f4 */
[----:B---3--:R0:W-:Y:S04]  /*31770*/  @P4 STG.E.U16 desc[UR6][R86.64], R240 ;  /* 0x000000f056004986 */ /* 0x0081e8000c101506 */
[----:B0-----:R-:W3:Y:S01]  /*31780*/  LDL.LU.64 R86, [R1+0x1548] ;  /* 0x0015480001567983 */ /* 0x001ee20000300a00 */
[----:B----4-:R-:W-:-:S05]  /*31790*/  PRMT R237, R240, 0x7632, R237 ;  /* 0x00007632f0ed7816 */ /* 0x010fca00000000ed */
[----:B------:R0:W-:Y:S04]  /*317a0*/  @P5 STG.E.U16 desc[UR6][R84.64], R237 ;  /* 0x000000ed54005986 */ /* 0x0001e8000c101506 */
[----:B0-----:R-:W2:Y:S01]  /*317b0*/  LDL.LU.64 R84, [R1+0x1540] ;  /* 0x0015400001547983 */ /* 0x001ea20000300a00 */
        /* <DEDUP_REMOVED lines=9> */
[----:B------:R-:W-:Y:S01]  /*31850*/  @P6 STG.E.U16 desc[UR6][R242.64], R241 ;  /* 0x000000f1f2006986 */ /* 0x000fe2000c101506 */
[----:B------:R-:W-:Y:S01]  /*31860*/  ISETP.LT.AND P5, PT, R6, UR13, !P4 ;  /* 0x0000000d06007c0c */ /* 0x000fe2000e7a1270 */
[----:B------:R-:W-:Y:S01]  /*31870*/  VIADD R0, R0, UR5 ;  /* 0x0000000500007c36 */ /* 0x000fe20008000000 */
[----:B------:R-:W-:Y:S01]  /*31880*/  ISETP.LT.AND P6, PT, R7, UR11, !P4 ;  /* 0x0000000b07007c0c */ /* 0x000fe2000e7c1270 */
[----:B------:R0:W-:Y:S01]  /*31890*/  @P2 STG.E.U16 desc[UR6][R248.64], R236 ;  /* 0x000000ecf8002986 */ /* 0x0001e2000c101506 */
[----:B------:R-:W-:Y:S02]  /*318a0*/  ISETP.LT.AND P2, PT, R5, UR16, !P4 ;  /* 0x0000001005007c0c */ /* 0x000fe4000e741270 */
[----:B--2---:R-:W-:Y:S01]  /*318b0*/  PRMT R85, R239, 0x7632, R85 ;  /* 0x00007632ef557816 */ /* 0x004fe20000000055 */
[C---:B0-----:R-:W-:Y:S01]  /*318c0*/  IMAD.WIDE R236, R0.reuse, 0x2, R246 ;  /* 0x0000000200ec7825 */ /* 0x041fe200078e02f6 */
[----:B------:R-:W-:Y:S01]  /*318d0*/  ULDC.64 UR16, c[0x0][0x228] ;  /* 0x00008a0000107ab9 */ /* 0x000fe20000000a00 */
[----:B------:R-:W-:Y:S01]  /*318e0*/  PRMT R84, R251, 0x7632, R84 ;  /* 0x00007632fb547816 */ /* 0x000fe20000000054 */
[----:B------:R-:W-:Y:S01]  /*318f0*/  ULDC UR5, c[0x0][0x248] ;  /* 0x0000920000057ab9 */ /* 0x000fe20000000800 */
[----:B------:R-:W-:-:S06]  /*31900*/  IMAD.WIDE R240, R0, 0x2, R244 ;  /* 0x0000000200f07825 */ /* 0x000fcc00078e02f4 */
[----:B------:R0:W-:Y:S01]  /*31910*/  @P2 STG.E.U16 desc[UR6][R236.64], R239 ;  /* 0x000000efec002986 */ /* 0x0001e2000c101506 */
[----:B------:R-:W-:Y:S01]  /*31920*/  ULDC UR13, c[0x0][0x228] ;  /* 0x00008a00000d7ab9 */ /* 0x000fe20000000800 */
[----:B------:R-:W-:Y:S02]  /*31930*/  ULDC UR11, c[0x0][0x228] ;  /* 0x00008a00000b7ab9 */ /* 0x000fe40000000800 */
[----:B------:R1:W-:Y:S04]  /*31940*/  @P5 STG.E.U16 desc[UR6][R240.64], R85 ;  /* 0x00000055f0005986 */ /* 0x0003e8000c101506 */
[----:B0-----:R-:W2:Y:S04]  /*31950*/  LDL.LU.64 R236, [R1+0x1538] ;  /* 0x0015380001ec7983 */ /* 0x001ea80000300a00 */
[----:B-1----:R-:W4:Y:S01]  /*31960*/  LDL.LU.64 R240, [R1+0x1530] ;  /* 0x0015300001f07983 */ /* 0x002f220000300a00 */
[----:B------:R-:W-:Y:S01]  /*31970*/  ISETP.LT.AND P4, PT, R8, UR9, !P4 ;  /* 0x0000000908007c0c */ /* 0x000fe2000e781270 */
[----:B------:R-:W-:Y:S01]  /*31980*/  VIADD R250, R4, 0x50 ;  /* 0x0000005004fa7836 */ /* 0x000fe20000000000 */
[----:B------:R-:W-:Y:S01]  /*31990*/  ULDC UR9, c[0x0][0x228] ;  /* 0x00008a0000097ab9 */ /* 0x000fe20000000800 */
[----:B------:R-:W-:-:S04]  /*319a0*/  IMAD.WIDE R242, R0, 0x2, R10 ;  /* 0x0000000200f27825 */ /* 0x000fc800078e020a */
[----:B------:R-:W-:Y:S01]  /*319b0*/  IMAD.WIDE R248, R0, 0x2, R2 ;  /* 0x0000000200f87825 */ /* 0x000fe200078e0202 */
[----:B------:R-:W-:Y:S01]  /*319c0*/  ISETP.GE.AND P2, PT, R250, UR17, PT ;  /* 0x00000011fa007c0c */ /* 0x000fe2000bf46270 */
[----:B------:R-:W-:Y:S04]  /*319d0*/  @P6 STG.E.U16 desc[UR6][R242.64], R251 ;  /* 0x000000fbf2006986 */ /* 0x000fe8000c101506 */
[----:B------:R0:W-:Y:S01]  /*319e0*/  @P4 STG.E.U16 desc[UR6][R248.64], R84 ;  /* 0x00000054f8004986 */ /* 0x0001e2000c101506 */
[----:B------:R-:W-:Y:S01]  /*319f0*/  ISETP.LT.AND P4, PT, R5, UR14, !P2 ;  /* 0x0000000e05007c0c */ /* 0x000fe2000d781270 */
[----:B------:R-:W-:Y:S01]  /*31a00*/  VIADD R0, R0, UR5 ;  /* 0x0000000500007c36 */ /* 0x000fe20008000000 */
[----:B------:R-:W-:Y:S01]  /*31a10*/  ISETP.LT.AND P5, PT, R6, UR13, !P2 ;  /* 0x0000000d06007c0c */ /* 0x000fe2000d7a1270 */
[----:B------:R-:W-:Y:S01]  /*31a20*/  VIADD R239, R4, 0x51 ;  /* 0x0000005104ef7836 */ /* 0x000fe20000000000 */
[----:B------:R-:W-:Y:S01]  /*31a30*/  ISETP.LT.AND P6, PT, R7, UR11, !P2 ;  /* 0x0000000b07007c0c */ /* 0x000fe2000d7c1270 */
[----:B------:R-:W-:Y:S01]  /*31a40*/  ULDC.64 UR14, c[0x0][0x228] ;  /* 0x00008a00000e7ab9 */ /* 0x000fe20000000a00 */
[----:B------:R-:W-:Y:S01]  /*31a50*/  ULDC UR5, c[0x0][0x248] ;  /* 0x0000920000057ab9 */ /* 0x000fe20000000800 */
[----:B0-----:R-:W-:Y:S01]  /*31a60*/  IMAD.WIDE R84, R0, 0x2, R246 ;  /* 0x0000000200547825 */ /* 0x001fe200078e02f6 */
[----:B------:R-:W-:-:S05]  /*31a70*/  ULDC UR11, c[0x0][0x228] ;  /* 0x00008a00000b7ab9 */ /* 0x000fca0000000800 */
[----:B----4-:R0:W-:Y:S04]  /*31a80*/  @P4 STG.E.U16 desc[UR6][R84.64], R240 ;  /* 0x000000f054004986 */ /* 0x0101e8000c101506 */
[----:B0-----:R-:W4:Y:S01]  /*31a90*/  LDL.LU.64 R84, [R1+0x1528] ;  /* 0x0015280001547983 */ /* 0x001f220000300a00 */
[----:B------:R-:W-:Y:S01]  /*31aa0*/  ISETP.LT.AND P2, PT, R8, UR9, !P2 ;  /* 0x0000000908007c0c */ /* 0x000fe2000d741270 */
[----:B------:R-:W-:Y:S01]  /*31ab0*/  IMAD.WIDE R242, R0, 0x2, R244 ;  /* 0x0000000200f27825 */ /* 0x000fe200078e02f4 */
[----:B---3--:R-:W-:Y:S01]  /*31ac0*/  PRMT R87, R240, 0x7632, R87 ;  /* 0x00007632f0577816 */ /* 0x008fe20000000057 */
[----:B------:R-:W-:Y:S01]  /*31ad0*/  ULDC UR9, c[0x0][0x228] ;  /* 0x00008a0000097ab9 */ /* 0x000fe20000000800 */
[----:B--2---:R-:W-:Y:S01]  /*31ae0*/  PRMT R86, R236, 0x7632, R86 ;  /* 0x00007632ec567816 */ /* 0x004fe20000000056 */
[----:B------:R-:W-:Y:S01]  /*31af0*/  IMAD.WIDE R250, R0, 0x2, R10 ;  /* 0x0000000200fa7825 */ /* 0x000fe200078e020a */
[----:B------:R-:W-:-:S03]  /*31b00*/  ISETP.GE.AND P4, PT, R239, UR15, PT ;  /* 0x0000000fef007c0c */ /* 0x000fc6000bf86270 */
[C---:B------:R-:W-:Y:S01]  /*31b10*/  IMAD.WIDE R248, R0.reuse, 0x2, R2 ;  /* 0x0000000200f87825 */ /* 0x040fe200078e0202 */
[----:B------:R-:W-:Y:S04]  /*31b20*/  @P5 STG.E.U16 desc[UR6][R242.64], R87 ;  /* 0x00000057f2005986 */ /* 0x000fe8000c101506 */
[----:B------:R0:W-:Y:S04]  /*31b30*/  @P6 STG.E.U16 desc[UR6][R250.64], R236 ;  /* 0x000000ecfa006986 */ /* 0x0001e8000c101506 */
[----:B------:R1:W-:Y:S01]  /*31b40*/  @P2 STG.E.U16 desc[UR6][R248.64], R86 ;  /* 0x00000056f8002986 */ /* 0x0003e2000c101506 */
[----:B------:R-:W-:Y:S01]  /*31b50*/  ISETP.LT.AND P2, PT, R5, UR12, !P4 ;  /* 0x0000000c05007c0c */ /* 0x000fe2000e741270 */
[----:B------:R-:W-:Y:S01]  /*31b60*/  ULDC UR12, c[0x0][0x228] ;  /* 0x00008a00000c7ab9 */ /* 0x000fe20000000800 */
[----:B------:R-:W-:Y:S01]  /*31b70*/  ISETP.LT.AND P6, PT, R7, UR11, !P4 ;  /* 0x0000000b07007c0c */ /* 0x000fe2000e7c1270 */
[----:B------:R-:W-:Y:S01]  /*31b80*/  VIADD R0, R0, UR5 ;  /* 0x0000000500007c36 */ /* 0x000fe20008000000 */
[----:B------:R-:W-:Y:S01]  /*31b90*/  ISETP.LT.AND P5, PT, R6, UR12, !P4 ;  /* 0x0000000c06007c0c */ /* 0x000fe2000e7a1270 */
[----:B------:R-:W-:Y:S01]  /*31ba0*/  ULDC.64 UR12, c[0x0][0x228] ;  /* 0x00008a00000c7ab9 */ /* 0x000fe20000000a00 */
[----:B------:R-:W-:Y:S01]  /*31bb0*/  ISETP.LT.AND P4, PT, R8, UR9, !P4 ;  /* 0x0000000908007c0c */ /* 0x000fe2000e781270 */
[----:B0-----:R-:W-:Y:S01]  /*31bc0*/  VIADD R236, R4, 0x52 ;  /* 0x0000005204ec7836 */ /* 0x001fe20000000000 */
[----:B------:R-:W-:Y:S01]  /*31bd0*/  PRMT R240, R88, 0x7632, R240 ;  /* 0x0000763258f07816 */ /* 0x000fe200000000f0 */
[C---:B------:R-:W-:Y:S01]  /*31be0*/  IMAD.WIDE R242, R0.reuse, 0x2, R244 ;  /* 0x0000000200f27825 */ /* 0x040fe200078e02f4 */
[----:B------:R-:W-:Y:S01]  /*31bf0*/  ULDC UR5, c[0x0][0x248] ;  /* 0x0000920000057ab9 */ /* 0x000fe20000000800 */
[----:B------:R-:W-:Y:S01]  /*31c00*/  ULDC UR11, c[0x0][0x228] ;  /* 0x00008a00000b7ab9 */ /* 0x000fe20000000800 */
[----:B------:R-:W-:Y:S01]  /*31c10*/  ULDC UR9, c[0x0][0x228] ;  /* 0x00008a0000097ab9 */ /* 0x000fe20000000800 */
[----:B-1----:R-:W-:-:S04]  /*31c20*/  IMAD.WIDE R86, R0, 0x2, R246 ;  /* 0x0000000200567825 */ /* 0x002fc800078e02f6 */
[----:B------:R-:W-:-:S04]  /*31c30*/  IMAD.WIDE R250, R0, 0x2, R10 ;  /* 0x0000000200fa7825 */ /* 0x000fc800078e020a */
[----:B------:R-:W-:-:S04]  /*31c40*/  IMAD.WIDE R248, R0, 0x2, R2 ;  /* 0x0000000200f87825 */ /* 0x000fc800078e0202 */
[----:B------:R-:W-:Y:S01]  /*31c50*/  VIADD R0, R0, UR5 ;  /* 0x0000000500007c36 */ /* 0x000fe20008000000 */
[----:B------:R-:W-:Y:S01]  /*31c60*/  ULDC UR5, c[0x0][0x248] ;  /* 0x0000920000057ab9 */ /* 0x000fe20000000800 */
[----:B----4-:R-:W-:Y:S01]  /*31c70*/  PRMT R238, R84, 0x7632, R238 ;  /* 0x0000763254ee7816 */ /* 0x010fe200000000ee */
[----:B------:R0:W-:Y:S01]  /*31c80*/  @P2 STG.E.U16 desc[UR6][R86.64], R84 ;  /* 0x0000005456002986 */ /* 0x0001e2000c101506 */
[----:B------:R-:W-:Y:S01]  /*31c90*/  ISETP.GE.AND P2, PT, R236, UR13, PT ;  /* 0x0000000dec007c0c */ /* 0x000fe2000bf46270 */
[----:B------:R-:W-:Y:S02]  /*31ca0*/  ULDC UR13, c[0x0][0x228] ;  /* 0x00008a00000d7ab9 */ /* 0x000fe40000000800 */
[----:B------:R1:W-:Y:S01]  /*31cb0*/  @P5 STG.E.U16 desc[UR6][R242.64], R238 ;  /* 0x000000eef2005986 */ /* 0x0003e2000c101506 */
[----:B------:R-:W-:Y:S01]  /*31cc0*/  ISETP.LT.AND P5, PT, R6, UR13, !P2 ;  /* 0x0000000d06007c0c */ /* 0x000fe2000d7a1270 */
[----:B------:R-:W-:Y:S02]  /*31cd0*/  ULDC UR13, c[0x0][0x228] ;  /* 0x00008a00000d7ab9 */ /* 0x000fe40000000800 */
[----:B------:R2:W-:Y:S04]  /*31ce0*/  @P6 STG.E.U16 desc[UR6][R250.64], R88 ;  /* 0x00000058fa006986 */ /* 0x0005e8000c101506 */
[----:B------:R-:W-:Y:S01]  /*31cf0*/  @P4 STG.E.U16 desc[UR6][R248.64], R240 ;  /* 0x000000f0f8004986 */ /* 0x000fe2000c101506 */
[----:B------:R-:W-:Y:S01]  /*31d00*/  ISETP.LT.AND P4, PT, R5, UR20, !P2 ;  /* 0x0000001405007c0c */ /* 0x000fe2000d781270 */
[----:B0-----:R-:W-:Y:S01]  /*31d10*/  VIADD R84, R4, 0x53 ;  /* 0x0000005304547836 */ /* 0x001fe20000000000 */
[----:B------:R-:W-:Y:S01]  /*31d20*/  PRMT R236, R241, 0x7632, R236 ;  /* 0x00007632f1ec7816 */ /* 0x000fe200000000ec */
[C---:B-1----:R-:W-:Y:S01]  /*31d30*/  IMAD.WIDE R238, R0.reuse, 0x2, R246 ;  /* 0x0000000200ee7825 */ /* 0x042fe200078e02f6 */
[----:B------:R-:W3:Y:S03]  /*31d40*/  LDL.LU.64 R86, [R1+0x1520] ;  /* 0x0015200001567983 */ /* 0x000ee60000300a00 */
[----:B------:R-:W-:Y:S01]  /*31d50*/  IMAD.WIDE R242, R0, 0x2, R244 ;  /* 0x0000000200f27825 */ /* 0x000fe200078e02f4 */
[----:B------:R-:W-:Y:S01]  /*31d60*/  ISETP.LT.AND P6, PT, R7, UR11, !P2 ;  /* 0x0000000b07007c0c */ /* 0x000fe2000d7c1270 */
[----:B------:R-:W-:-:S04]  /*31d70*/  ULDC.64 UR20, c[0x0][0x228] ;  /* 0x00008a0000147ab9 */ /* 0x000fc80000000a00 */
[----:B------:R0:W-:Y:S01]  /*31d80*/  @P4 STG.E.U16 desc[UR6][R238.64], R241 ;  /* 0x000000f1ee004986 */ /* 0x0001e2000c101506 */
[----:B--2---:R-:W-:Y:S01]  /*31d90*/  IMAD.WIDE R250, R0, 0x2, R10 ;  /* 0x0000000200fa7825 */ /* 0x004fe200078e020a */
[----:B------:R-:W-:Y:S01]  /*31da0*/  PRMT R88, R237, 0x7632, R88 ;  /* 0x00007632ed587816 */ /* 0x000fe20000000058 */
[----:B------:R-:W-:Y:S01]  /*31db0*/  ULDC UR11, c[0x0][0x228] ;  /* 0x00008a00000b7ab9 */ /* 0x000fe20000000800 */
[----:B------:R1:W-:Y:S04]  /*31dc0*/  @P5 STG.E.U16 desc[UR6][R242.64], R236 ;  /* 0x000000ecf2005986 */ /* 0x0003e8000c101506 */
[----:B0-----:R-:W2:Y:S04]  /*31dd0*/  LDL.LU.64 R238, [R1+0x1518] ;  /* 0x0015180001ee7983 */ /* 0x001ea80000300a00 */
[----:B-1----:R-:W4:Y:S01]  /*31de0*/  LDL.LU.64 R242, [R1+0x1510] ;  /* 0x0015100001f27983 */ /* 0x002f220000300a00 */
[----:B------:R-:W-:Y:S01]  /*31df0*/  ISETP.LT.AND P2, PT, R8, UR9, !P2 ;  /* 0x0000000908007c0c */ /* 0x000fe2000d741270 */
[----:B------:R-:W-:Y:S01]  /*31e00*/  IMAD.WIDE R248, R0, 0x2, R2 ;  /* 0x0000000200f87825 */ /* 0x000fe200078e0202 */
[----:B------:R-:W-:Y:S01]  /*31e10*/  ISETP.GE.AND P4, PT, R84, UR21, PT ;  /* 0x0000001554007c0c */ /* 0x000fe2000bf86270 */
[----:B------:R0:W-:Y:S01]  /*31e20*/  @P6 STG.E.U16 desc[UR6][R250.64], R237 ;  /* 0x000000edfa006986 */ /* 0x0001e2000c101506 */
[----:B------:R-:W-:-:S02]  /*31e30*/  ULDC UR9, c[0x0][0x228] ;  /* 0x00008a0000097ab9 */ /* 0x000fc40000000800 */
[----:B------:R-:W-:Y:S01]  /*31e40*/  ISETP.LT.AND P5, PT, R6, UR13, !P4 ;  /* 0x0000000d06007c0c */ /* 0x000fe2000e7a1270 */
[----:B------:R-:W-:Y:S01]  /*31e50*/  VIADD R0, R0, UR5 ;  /* 0x0000000500007c36 */ /* 0x000fe20008000000 */
[----:B------:R-:W-:Y:S01]  /*31e60*/  ISETP.LT.AND P6, PT, R7, UR11, !P4 ;  /* 0x0000000b07007c0c */ /* 0x000fe2000e7c1270 */
[----:B------:R-:W-:Y:S01]  /*31e70*/  VIADD R84, R4, 0x54 ;  /* 0x0000005404547836 */ /* 0x000fe20000000000 */
[----:B------:R-:W-:-:S03]  /*31e80*/  ULDC UR13, c[0x0][0x228] ;  /* 0x00008a00000d7ab9 */ /* 0x000fc60000000800 */
[----:B------:R1:W-:Y:S01]  /*31e90*/  @P2 STG.E.U16 desc[UR6][R248.64], R88 ;  /* 0x00000058f8002986 */ /* 0x0003e2000c101506 */
[----:B------:R-:W-:Y:S01]  /*31ea0*/  ISETP.LT.AND P2, PT, R5, UR18, !P4 ;  /* 0x0000001205007c0c */ /* 0x000fe2000e741270 */
[C---:B0-----:R-:W-:Y:S01]  /*31eb0*/  IMAD.WIDE R250, R0.reuse, 0x2, R246 ;  /* 0x0000000200fa7825 */ /* 0x041fe200078e02f6 */
[----:B------:R-:W-:Y:S01]  /*31ec0*/  ULDC UR11, c[0x0][0x228] ;  /* 0x00008a00000b7ab9 */ /* 0x000fe20000000800 */
[----:B------:R-:W-:Y:S02]  /*31ed0*/  ULDC UR5, c[0x0][0x248] ;  /* 0x0000920000057ab9 */ /* 0x000fe40000000800 */
[----:B-1----:R-:W-:Y:S01]  /*31ee0*/  IMAD.WIDE R248, R0, 0x2, R244 ;  /* 0x0000000200f87825 */ /* 0x002fe200078e02f4 */
[----:B------:R-:W-:-:S07]  /*31ef0*/  ULDC.64 UR18, c[0x0][0x228] ;  /* 0x00008a0000127ab9 */ /* 0x000fce0000000a00 */
[----:B------:R-:W-:Y:S01]  /*31f00*/  @P2 STG.E.U16 desc[UR6][R250.64], R85 ;  /* 0x00000055fa002986 */ /* 0x000fe2000c101506 */
[----:B------:R-:W-:Y:S01]  /*31f10*/  ISETP.LT.AND P4, PT, R8, UR9, !P4 ;  /* 0x0000000908007c0c */ /* 0x000fe2000e781270 */
[C---:B------:R-:W-:Y:S01]  /*31f20*/  IMAD.WIDE R240, R0.reuse, 0x2, R10 ;  /* 0x0000000200f07825 */ /* 0x040fe200078e020a */
[----:B------:R-:W-:Y:S01]  /*31f30*/  PRMT R88, R89, 0x7632, R88 ;  /* 0x0000763259587816 */ /* 0x000fe20000000058 */
[----:B------:R-:W-:Y:S02]  /*31f40*/  ULDC UR9, c[0x0][0x228] ;  /* 0x00008a0000097ab9 */ /* 0x000fe40000000800 */
[----:B------:R-:W-:Y:S01]  /*31f50*/  IMAD.WIDE R236, R0, 0x2, R2 ;  /* 0x0000000200ec7825 */ /* 0x000fe200078e0202 */
[----:B------:R-:W-:-:S03]  /*31f60*/  ISETP.GE.AND P2, PT, R84, UR19, PT ;  /* 0x0000001354007c0c */ /* 0x000fc6000bf46270 */
[----:B------:R-:W-:Y:S01]  /*31f70*/  VIADD R0, R0, UR5 ;  /* 0x0000000500007c36 */ /* 0x000fe20008000000 */
[----:B------:R-:W-:Y:S01]  /*31f80*/  ULDC UR5, c[0x0][0x248] ;  /* 0x0000920000057ab9 */ /* 0x000fe20000000800 */
[----:B----4-:R-:W-:-:S05]  /*31f90*/  PRMT R243, R85, 0x7632, R243 ;  /* 0x0000763255f37816 */ /* 0x010fca00000000f3 */
[----:B------:R0:W-:Y:S04]  /*31fa0*/  @P5 STG.E.U16 desc[UR6][R248.64], R243 ;  /* 0x000000f3f8005986 */ /* 0x0001e8000c101506 */
[----:B0-----:R-:W4:Y:S01]  /*31fb0*/  LDL.LU R243, [R1+0x1508] ;  /* 0x0015080001f37983 */ /* 0x001f220000300800 */
[----:B------:R-:W-:Y:S02]  /*31fc0*/  ISETP.LT.AND P5, PT, R6, UR13, !P2 ;  /* 0x0000000d06007c0c */ /* 0x000fe4000d7a1270 */
[----:B------:R-:W-:Y:S01]  /*31fd0*/  PRMT R250, R242, 0x7632, R250 ;  /* 0x00007632f2fa7816 */ /* 0x000fe200000000fa */
[----:B------:R0:W-:Y:S01]  /*31fe0*/  @P6 STG.E.U16 desc[UR6][R240.64], R89 ;  /* 0x00000059f0006986 */ /* 0x0001e2000c101506 */
[----:B------:R-:W-:Y:S01]  /*31ff0*/  ISETP.LT.AND P6, PT, R7, UR11, !P2 ;  /* 0x0000000b07007c0c */ /* 0x000fe2000d7c1270 */
[----:B------:R-:W-:Y:S01]  /*32000*/  IMAD.WIDE R84, R0, 0x2, R2 ;  /* 0x0000000200547825 */ /* 0x000fe200078e0202 */
[----:B--2---:R-:W-:Y:S01]  /*32010*/  PRMT R249, R238, 0x7632, R249 ;  /* 0x00007632eef97816 */ /* 0x004fe200000000f9 */
[----:B------:R1:W-:Y:S01]  /*32020*/  @P4 STG.E.U16 desc[UR6][R236.64], R88 ;  /* 0x00000058ec004986 */ /* 0x0003e2000c101506 */
[----:B------:R-:W-:Y:S01]  /*32030*/  ISETP.LT.AND P4, PT, R5, UR16, !P2 ;  /* 0x0000001005007c0c */ /* 0x000fe2000d781270 */
[----:B------:R-:W-:Y:S01]  /*32040*/  VIADD R248, R4, 0x55 ;  /* 0x0000005504f87836 */ /* 0x000fe20000000000 */
[----:B------:R-:W-:Y:S01]  /*32050*/  ISETP.LT.AND P2, PT, R8, UR9, !P2 ;  /* 0x0000000908007c0c */ /* 0x000fe2000d741270 */
[----:B------:R-:W2:Y:S01]  /*32060*/  LDL.LU R251, [R1+0x290] ;  /* 0x0002900001fb7983 */ /* 0x000ea20000300800 */
[----:B------:R-:W-:Y:S01]  /*32070*/  ULDC.64 UR16, c[0x0][0x228] ;  /* 0x00008a0000107ab9 */ /* 0x000fe20000000a00 */
[----:B------:R-:W-:Y:S01]  /*32080*/  ULDC UR13, c[0x0][0x228] ;  /* 0x00008a00000d7ab9 */ /* 0x000fe20000000800 */
[----:B------:R-:W-:Y:S01]  /*32090*/  ULDC UR11, c[0x0][0x228] ;  /* 0x00008a00000b7ab9 */ /* 0x000fe20000000800 */
[----:B0-----:R-:W-:Y:S01]  /*320a0*/  IMAD.WIDE R240, R0, 0x2, R246 ;  /* 0x0000000200f07825 */ /* 0x001fe200078e02f6 */
[----:B------:R-:W-:-:S03]  /*320b0*/  ULDC UR9, c[0x0][0x228] ;  /* 0x00008a0000097ab9 */ /* 0x000fc60000000800 */
[----:B-1----:R-:W-:-:S04]  /*320c0*/  IMAD.WIDE R236, R0, 0x2, R244 ;  /* 0x0000000200ec7825 */ /* 0x002fc800078e02f4 */
[----:B------:R-:W-:Y:S01]  /*320d0*/  IMAD.WIDE R88, R0, 0x2, R10 ;  /* 0x0000000200587825 */ /* 0x000fe200078e020a */
[----:B------:R-:W-:Y:S04]  /*320e0*/  @P4 STG.E.U16 desc[UR6][R240.64], R242 ;  /* 0x000000f2f0004986 */ /* 0x000fe8000c101506 */
[----:B------:R0:W-:Y:S04]  /*320f0*/  @P5 STG.E.U16 desc[UR6][R236.64], R250 ;  /* 0x000000faec005986 */ /* 0x0001e8000c101506 */
[----:B------:R-:W-:Y:S04]  /*32100*/  @P6 STG.E.U16 desc[UR6][R88.64], R238 ;  /* 0x000000ee58006986 */ /* 0x000fe8000c101506 */
[----:B------:R1:W-:Y:S04]  /*32110*/  @P2 STG.E.U16 desc[UR6][R84.64], R249 ;  /* 0x000000f954002986 */ /* 0x0003e8000c101506 */
[----:B0-----:R-:W2:Y:S01]  /*32120*/  LDL.LU R250, [R1+0x2a0] ;  /* 0x0002a00001fa7983 */ /* 0x001ea20000300800 */
[----:B------:R-:W-:-:S03]  /*32130*/  ISETP.GE.AND P4, PT, R248, UR17, PT ;  /* 0x00000011f8007c0c */ /* 0x000fc6000bf86270 */
[----:B-1----:R-:W2:Y:S01]  /*32140*/  LDL.LU R249, [R1+0x2b0] ;  /* 0x0002b00001f97983 */ /* 0x002ea20000300800 */
[----:B------:R-:W-:Y:S01]  /*32150*/  ISETP.LT.AND P2, PT, R5, UR14, !P4 ;  /* 0x0000000e05007c0c */ /* 0x000fe2000e741270 */
[----:B------:R-:W-:Y:S01]  /*32160*/  VIADD R0, R0, UR5 ;  /* 0x0000000500007c36 */ /* 0x000fe20008000000 */
[----:B------:R-:W-:Y:S01]  /*32170*/  ISETP.LT.AND P5, PT, R6, UR13, !P4 ;  /* 0x0000000d06007c0c */ /* 0x000fe2000e7a1270 */
[----:B------:R-:W-:Y:S01]  /*32180*/  VIADD R238, R4, 0x56 ;  /* 0x0000005604ee7836 */ /* 0x000fe20000000000 */
[----:B---3--:R-:W-:Y:S01]  /*32190*/  PRMT R248, R86, 0x7632, R248 ;  /* 0x0000763256f87816 */ /* 0x008fe200000000f8 */
[----:B------:R-:W-:Y:S01]  /*321a0*/  IMAD.WIDE R240, R0, 0x2, R246 ;  /* 0x0000000200f07825 */ /* 0x000fe200078e02f6 */
[----:B------:R-:W-:Y:S01]  /*321b0*/  ISETP.LT.AND P6, PT, R7, UR11, !P4 ;  /* 0x0000000b07007c0c */ /* 0x000fe2000e7c1270 */
[----:B------:R-:W-:Y:S01]  /*321c0*/  ULDC.64 UR14, c[0x0][0x228] ;  /* 0x00008a00000e7ab9 */ /* 0x000fe20000000a00 */
[----:B------:R-:W-:Y:S01]  /*321d0*/  PRMT R242, R90, 0x7632, R242 ;  /* 0x000076325af27816 */ /* 0x000fe200000000f2 */
[----:B------:R-:W-:Y:S01]  /*321e0*/  IMAD.WIDE R236, R0, 0x2, R244 ;  /* 0x0000000200ec7825 */ /* 0x000fe200078e02f4 */
[----:B------:R-:W-:-:S03]  /*321f0*/  ULDC UR5, c[0x0][0x248] ;  /* 0x0000920000057ab9 */ /* 0x000fc60000000800 */
[----:B------:R-:W-:Y:S01]  /*32200*/  @P2 STG.E.U16 desc[UR6][R240.64], R86 ;  /* 0x00000056f0002986 */ /* 0x000fe2000c101506 */
[----:B------:R-:W-:Y:S01]  /*32210*/  IMAD.WIDE R88, R0, 0x2, R10 ;  /* 0x0000000200587825 */ /* 0x000fe200078e020a */
[----:B------:R-:W-:Y:S02]  /*32220*/  ULDC UR11, c[0x0][0x228] ;  /* 0x00008a00000b7ab9 */ /* 0x000fe40000000800 */
[----:B------:R0:W-:Y:S04]  /*32230*/  @P5 STG.E.U16 desc[UR6][R236.64], R248 ;  /* 0x000000f8ec005986 */ /* 0x0001e8000c101506 */
[----:B0-----:R-:W3:Y:S01]  /*32240*/  LDL.LU R248, [R1+0x2c0] ;  /* 0x0002c00001f87983 */ /* 0x001ee20000300800 */
[----:B------:R-:W-:Y:S01]  /*32250*/  ISETP.LT.AND P4, PT, R8, UR9, !P4 ;  /* 0x0000000908007c0c */ /* 0x000fe2000e781270 */
[----:B------:R-:W-:Y:S01]  /*32260*/  IMAD.WIDE R84, R0, 0x2, R2 ;  /* 0x0000000200547825 */ /* 0x000fe200078e0202 */
[----:B------:R-:W-:Y:S01]  /*32270*/  ISETP.GE.AND P2, PT, R238, UR15, PT ;  /* 0x0000000fee007c0c */ /* 0x000fe2000bf46270 */
[----:B------:R0:W-:Y:S01]  /*32280*/  @P6 STG.E.U16 desc[UR6][R88.64], R90 ;  /* 0x0000005a58006986 */ /* 0x0001e2000c101506 */
[----:B------:R-:W-:Y:S01]  /*32290*/  ULDC UR9, c[0x0][0x228] ;  /* 0x00008a0000097ab9 */ /* 0x000fe20000000800 */
[----:B------:R-:W-:Y:S01]  /*322a0*/  VIADD R0, R0, UR5 ;  /* 0x0000000500007c36 */ /* 0x000fe20008000000 */
[----:B------:R-:W-:Y:S01]  /*322b0*/  ISETP.LT.AND P6, PT, R7, UR11, !P2 ;  /* 0x0000000b07007c0c */ /* 0x000fe2000d7c1270 */
[----:B------:R-:W-:Y:S01]  /*322c0*/  VIADD R86, R4, 0x57 ;  /* 0x0000005704567836 */ /* 0x000fe20000000000 */
[----:B------:R-:W-:-:S05]  /*322d0*/  ULDC UR11, c[0x0][0x228] ;  /* 0x00008a00000b7ab9 */ /* 0x000fca0000000800 */
[----:B------:R1:W-:Y:S01]  /*322e0*/  @P4 STG.E.U16 desc[UR6][R84.64], R242 ;  /* 0x000000f254004986 */ /* 0x0003e2000c101506 */
[----:B------:R-:W-:Y:S01]  /*322f0*/  ISETP.LT.AND P4, PT, R5, UR12, !P2 ;  /* 0x0000000c05007c0c */ /* 0x000fe2000d781270 */
[----:B------:R-:W-:Y:S01]  /*32300*/  ULDC UR12, c[0x0][0x228] ;  /* 0x00008a00000c7ab9 */ /* 0x000fe20000000800 */
[----:B0-----:R-:W-:Y:S01]  /*32310*/  PRMT R90, R239, 0x7632, R90 ;  /* 0x00007632ef5a7816 */ /* 0x001fe2000000005a */
[----:B------:R-:W-:Y:S01]  /*32320*/  ULDC UR5, c[0x0][0x248] ;  /* 0x0000920000057ab9 */ /* 0x000fe20000000800 */
[----:B------:R-:W-:Y:S01]  /*32330*/  ISETP.LT.AND P5, PT, R6, UR12, !P2 ;  /* 0x0000000c06007c0c */ /* 0x000fe2000d7a1270 */
[----:B------:R-:W-:Y:S01]  /*32340*/  IMAD.WIDE R240, R0, 0x2, R246 ;  /* 0x0000000200f07825 */ /* 0x000fe200078e02f6 */
[----:B------:R-:W-:Y:S01]  /*32350*/  ISETP.LT.AND P2, PT, R8, UR9, !P2 ;  /* 0x0000000908007c0c */ /* 0x000fe2000d741270 */
[----:B------:R-:W-:Y:S01]  /*32360*/  ULDC.64 UR12, c[0x0][0x228] ;  /* 0x00008a00000c7ab9 */ /* 0x000fe20000000a00 */
[----:B------:R-:W-:Y:S01]  /*32370*/  ULDC UR9, c[0x0][0x228] ;  /* 0x00008a0000097ab9 */ /* 0x000fe20000000800 */
[----:B------:R-:W-:-:S04]  /*32380*/  IMAD.WIDE R236, R0, 0x2, R244 ;  /* 0x0000000200ec7825 */ /* 0x000fc800078e02f4 */
[----:B------:R-:W-:-:S04]  /*32390*/  IMAD.WIDE R88, R0, 0x2, R10 ;  /* 0x0000000200587825 */ /* 0x000fc800078e020a */
[----:B-1----:R-:W-:-:S04]  /*323a0*/  IMAD.WIDE R84, R0, 0x2, R2 ;  /* 0x0000000200547825 */ /* 0x002fc800078e0202 */
[----:B------:R-:W-:Y:S01]  /*323b0*/  VIADD R0, R0, UR5 ;  /* 0x0000000500007c36 */ /* 0x000fe20008000000 */
[----:B------:R-:W-:Y:S01]  /*323c0*/  ULDC UR5, c[0x0][0x248] ;  /* 0x0000920000057ab9 */ /* 0x000fe20000000800 */
[----:B----4-:R-:W-:Y:S01]  /*323d0*/  PRMT R238, R243, 0x7632, R238 ;  /* 0x00007632f3ee7816 */ /* 0x010fe200000000ee */
[----:B------:R0:W-:Y:S01]  /*323e0*/  @P4 STG.E.U16 desc[UR6][R240.64], R243 ;  /* 0x000000f3f0004986 */ /* 0x0001e2000c101506 */
[----:B------:R-:W-:Y:S01]  /*323f0*/  ISETP.GE.AND P4, PT, R86, UR13, PT ;  /* 0x0000000d56007c0c */ /* 0x000fe2000bf86270 */
[----:B------:R-:W-:Y:S02]  /*32400*/  ULDC UR13, c[0x0][0x228] ;  /* 0x00008a00000d7ab9 */ /* 0x000fe40000000800 */
[----:B------:R1:W-:Y:S04]  /*32410*/  @P5 STG.E.U16 desc[UR6][R236.64], R238 ;  /* 0x000000eeec005986 */ /* 0x0003e8000c101506 */
[----:B------:R4:W-:Y:S01]  /*32420*/  @P6 STG.E.U16 desc[UR6][R88.64], R239 ;  /* 0x000000ef58006986 */ /* 0x0009e2000c101506 */
[----:B------:R-:W-:Y:S01]  /*32430*/  ISETP.LT.AND P5, PT, R6, UR13, !P4 ;  /* 0x0000000d06007c0c */ /* 0x000fe2000e7a1270 */
[----:B------:R-:W-:Y:S01]  /*32440*/  VIADD R86, R4, 0x58 ;  /* 0x0000005804567836 */ /* 0x000fe20000000000 */
[----:B------:R-:W-:Y:S01]  /*32450*/  ISETP.LT.AND P6, PT, R7, UR11, !P4 ;  /* 0x0000000b07007c0c */ /* 0x000fe2000e7c1270 */
[----:B------:R4:W-:Y:S01]  /*32460*/  @P2 STG.E.U16 desc[UR6][R84.64], R90 ;  /* 0x0000005a54002986 */ /* 0x0009e2000c101506 */
[----:B------:R-:W-:Y:S01]  /*32470*/  ISETP.LT.AND P2, PT, R5, UR20, !P4 ;  /* 0x0000001405007c0c */ /* 0x000fe2000e741270 */
[----:B------:R-:W-:Y:S01]  /*32480*/  ULDC.64 UR20, c[0x0][0x228] ;  /* 0x00008a0000147ab9 */ /* 0x000fe20000000a00 */
[----:B------:R-:W-:-:S02]  /*32490*/  ISETP.LT.AND P4, PT, R8, UR9, !P4 ;  /* 0x0000000908007c0c */ /* 0x000fc4000e781270 */
[----:B0-----:R-:W-:Y:S01]  /*324a0*/  PRMT R240, R87, 0x7632, R240 ;  /* 0x0000763257f07816 */ /* 0x001fe200000000f0 */
[C---:B-1----:R-:W-:Y:S01]  /*324b0*/  IMAD.WIDE R236, R0.reuse, 0x2, R2 ;  /* 0x0000000200ec7825 */ /* 0x042fe200078e0202 */
[----:B------:R-:W-:Y:S01]  /*324c0*/  ULDC UR13, c[0x0][0x228] ;  /* 0x00008a00000d7ab9 */ /* 0x000fe20000000800 */
[----:B------:R-:W-:Y:S01]  /*324d0*/  ULDC UR11, c[0x0][0x228] ;  /* 0x00008a00000b7ab9 */ /* 0x000fe20000000800 */
[----:B------:R-:W-:Y:S01]  /*324e0*/  ULDC UR9, c[0x0][0x228] ;  /* 0x00008a0000097ab9 */ /* 0x000fe20000000800 */
[----:B----4-:R-:W-:Y:S01]  /*324f0*/  IMAD.WIDE R238, R0, 0x2, R246 ;  /* 0x0000000200ee7825 */ /* 0x010fe200078e02f6 */
[----:B------:R-:W-:-:S03]  /*32500*/  PRMT R90, R91, 0x7632, R90 ;  /* 0x000076325b5a7816 */ /* 0x000fc6000000005a */
[C---:B------:R-:W-:Y:S01]  /*32510*/  IMAD.WIDE R84, R0.reuse, 0x2, R244 ;  /* 0x0000000200547825 */ /* 0x040fe200078e02f4 */
[----:B------:R0:W-:Y:S03]  /*32520*/  @P2 STG.E.U16 desc[UR6][R238.64], R87 ;  /* 0x00000057ee002986 */ /* 0x0001e6000c101506 */
[----:B------:R-:W-:Y:S01]  /*32530*/  IMAD.WIDE R88, R0, 0x2, R10 ;  /* 0x0000000200587825 */ /* 0x000fe200078e020a */
[----:B------:R-:W-:Y:S01]  /*32540*/  ISETP.GE.AND P2, PT, R86, UR21, PT ;  /* 0x0000001556007c0c */ /* 0x000fe2000bf46270 */
[----:B------:R1:W-:Y:S04]  /*32550*/  @P5 STG.E.U16 desc[UR6][R84.64], R240 ;  /* 0x000000f054005986 */ /* 0x0003e8000c101506 */
[----:B------:R4:W-:Y:S01]  /*32560*/  @P6 STG.E.U16 desc[UR6][R88.64], R91 ;  /* 0x0000005b58006986 */ /* 0x0009e2000c101506 */
[----:B------:R-:W-:Y:S01]  /*32570*/  ISETP.LT.AND P5, PT, R6, UR13, !P2 ;  /* 0x0000000d06007c0c */ /* 0x000fe2000d7a1270 */
[----:B------:R-:W-:Y:S01]  /*32580*/  VIADD R0, R0, UR5 ;  /* 0x0000000500007c36 */ /* 0x000fe20008000000 */
[----:B------:R-:W-:Y:S01]  /*32590*/  ISETP.LT.AND P6, PT, R7, UR11, !P2 ;  /* 0x0000000b07007c0c */ /* 0x000fe2000d7c1270 */
[----:B------:R4:W-:Y:S01]  /*325a0*/  @P4 STG.E.U16 desc[UR6][R236.64], R90 ;  /* 0x0000005aec004986 */ /* 0x0009e2000c101506 */
[----:B------:R-:W-:Y:S01]  /*325b0*/  ISETP.LT.AND P4, PT, R5, UR18, !P2 ;  /* 0x0000001205007c0c */ /* 0x000fe2000d781270 */
[----:B0-----:R-:W-:Y:S01]  /*325c0*/  IMAD.WIDE R86, R0, 0x2, R244 ;  /* 0x0000000200567825 */ /* 0x001fe200078e02f4 */
[----:B------:R-:W-:Y:S01]  /*325d0*/  ISETP.LT.AND P2, PT, R8, UR9, !P2 ;  /* 0x0000000908007c0c */ /* 0x000fe2000d741270 */
[----:B------:R-:W-:Y:S01]  /*325e0*/  ULDC.64 UR18, c[0x0][0x228] ;  /* 0x00008a0000127ab9 */ /* 0x000fe20000000a00 */
[----:B------:R-:W-:Y:S01]  /*325f0*/  ULDC UR5, c[0x0][0x248] ;  /* 0x0000920000057ab9 */ /* 0x000fe20000000800 */
[C---:B-1----:R-:W-:Y:S01]  /*32600*/  IMAD.WIDE R84, R0.reuse, 0x2, R246 ;  /* 0x0000000200547825 */ /* 0x042fe200078e02f6 */
[----:B------:R-:W-:Y:S01]  /*32610*/  ULDC UR13, c[0x0][0x228] ;  /* 0x00008a00000d7ab9 */ /* 0x000fe20000000800 */
[----:B--2---:R-:W-:Y:S01]  /*32620*/  PRMT R238, R249, 0x7632, R238 ;  /* 0x00007632f9ee7816 */ /* 0x004fe200000000ee */
[----:B------:R-:W-:Y:S01]  /*32630*/  ULDC UR11, c[0x0][0x228] ;  /* 0x00008a00000b7ab9 */ /* 0x000fe20000000800 */
[----:B----4-:R-:W-:Y:S01]  /*32640*/  IMAD.WIDE R88, R0, 0x2, R10 ;  /* 0x0000000200587825 */ /* 0x010fe200078e020a */
[----:B------:R-:W-:-:S03]  /*32650*/  ULDC UR9, c[0x0][0x228] ;  /* 0x00008a0000097ab9 */ /* 0x000fc60000000800 */
[----:B------:R-:W-:Y:S01]  /*32660*/  VIADD R236, R4, 0x59 ;  /* 0x0000005904ec7836 */ /* 0x000fe20000000000 */
[----:B------:R0:W-:Y:S01]  /*32670*/  @P4 STG.E.U16 desc[UR6][R84.64], R249 ;  /* 0x000000f954004986 */ /* 0x0001e2000c101506 */
[----:B------:R-:W-:Y:S01]  /*32680*/  IMAD.WIDE R90, R0, 0x2, R2 ;  /* 0x00000002005a7825 */ /* 0x000fe200078e0202 */
[----:B------:R-:W-:Y:S02]  /*32690*/  PRMT R237, R250, 0x7632, R237 ;  /* 0x00007632faed7816 */ /* 0x000fe400000000ed */
[----:B------:R-:W-:Y:S01]  /*326a0*/  @P5 STG.E.U16 desc[UR6][R86.64], R238 ;  /* 0x000000ee56005986 */ /* 0x000fe2000c101506 */
[----:B------:R-:W-:-:S03]  /*326b0*/  ISETP.GE.AND P4, PT, R236, UR19, PT ;  /* 0x00000013ec007c0c */ /* 0x000fc6000bf86270 */
[----:B------:R1:W-:Y:S04]  /*326c0*/  @P6 STG.E.U16 desc[UR6][R88.64], R250 ;  /* 0x000000fa58006986 */ /* 0x0003e8000c101506 */
[----:B0-----:R-:W2:Y:S04]  /*326d0*/  LDL.LU R249, [R1+0x2b4] ;  /* 0x0002b40001f97983 */ /* 0x001ea80000300800 */
[----:B------:R0:W-:Y:S04]  /*326e0*/  @P2 STG.E.U16 desc[UR6][R90.64], R237 ;  /* 0x000000ed5a002986 */ /* 0x0001e8000c101506 */
[----:B-1----:R-:W4:Y:S01]  /*326f0*/  LDL.LU R250, [R1+0x2a4] ;  /* 0x0002a40001fa7983 */ /* 0x002f220000300800 */
[----:B------:R-:W-:Y:S01]  /*32700*/  ISETP.LT.AND P2, PT, R5, UR16, !P4 ;  /* 0x0000001005007c0c */ /* 0x000fe2000e741270 */
[----:B------:R-:W-:Y:S01]  /*32710*/  VIADD R0, R0, UR5 ;  /* 0x0000000500007c36 */ /* 0x000fe20008000000 */
[----:B------:R-:W-:-:S02]  /*32720*/  ISETP.LT.AND P5, PT, R6, UR13, !P4 ;  /* 0x0000000d06007c0c */ /* 0x000fc4000e7a1270 */
[----:B---3--:R-:W-:Y:S02]  /*32730*/  PRMT R238, R248, 0x7632, R238 ;  /* 0x00007632f8ee7816 */ /* 0x008fe400000000ee */
[----:B------:R-:W-:Y:S01]  /*32740*/  ISETP.LT.AND P6, PT, R7, UR11, !P4 ;  /* 0x0000000b07007c0c */ /* 0x000fe2000e7c1270 */
[C---:B------:R-:W-:Y:S01]  /*32750*/  IMAD.WIDE R84, R0.reuse, 0x2, R246 ;  /* 0x0000000200547825 */ /* 0x040fe200078e02f6 */
[----:B0-----:R-:W-:Y:S01]  /*32760*/  PRMT R237, R251, 0x7632, R237 ;  /* 0x00007632fbed7816 */ /* 0x001fe200000000ed */
[----:B------:R-:W-:Y:S01]  /*32770*/  ULDC.64 UR16, c[0x0][0x228] ;  /* 0x00008a0000107ab9 */ /* 0x000fe20000000a00 */
[----:B------:R-:W-:Y:S01]  /*32780*/  ULDC UR13, c[0x0][0x228] ;  /* 0x00008a00000d7ab9 */ /* 0x000fe20000000800 */
[C---:B------:R-:W-:Y:S01]  /*32790*/  IMAD.WIDE R86, R0.reuse, 0x2, R244 ;  /* 0x0000000200567825 */ /* 0x040fe200078e02f4 */
[----:B------:R-:W-:Y:S01]  /*327a0*/  ULDC UR11, c[0x0][0x228] ;  /* 0x00008a00000b7ab9 */ /* 0x000fe20000000800 */
[----:B------:R0:W-:Y:S01]  /*327b0*/  @P2 STG.E.U16 desc[UR6][R84.64], R248 ;  /* 0x000000f854002986 */ /* 0x0001e2000c101506 */
[----:B------:R-:W-:Y:S01]  /*327c0*/  ULDC UR5, c[0x0][0x248] ;  /* 0x0000920000057ab9 */ /* 0x000fe20000000800 */
[----:B------:R-:W-:-:S02]  /*327d0*/  IMAD.WIDE R88, R0, 0x2, R10 ;  /* 0x0000000200587825 */ /* 0x000fc400078e020a */
[----:B------:R-:W-:Y:S04]  /*327e0*/  @P5 STG.E.U16 desc[UR6][R86.64], R238 ;  /* 0x000000ee56005986 */ /* 0x000fe8000c101506 */
[----:B0-----:R-:W3:Y:S04]  /*327f0*/  LDL.LU R248, [R1+0x2c4] ;  /* 0x0002c40001f87983 */ /* 0x001ee80000300800 */
[----:B------:R0:W-:Y:S04]  /*32800*/  @P6 STG.E.U16 desc[UR6][R88.64], R251 ;  /* 0x000000fb58006986 */ /* 0x0001e8000c101506 */
[----:B0-----:R-:W3:Y:S01]  /*32810*/  LDL.LU R251, [R1+0x294] ;  /* 0x0002940001fb7983 */ /* 0x001ee20000300800 */
[----:B------:R-:W-:Y:S01]  /*32820*/  ISETP.LT.AND P4, PT, R8, UR9, !P4 ;  /* 0x0000000908007c0c */ /* 0x000fe2000e781270 */
[----:B------:R-:W-:Y:S01]  /*32830*/  VIADD R236, R4, 0x5a ;  /* 0x0000005a04ec7836 */ /* 0x000fe20000000000 */
[----:B------:R-:W-:Y:S01]  /*32840*/  ULDC UR9, c[0x0][0x228] ;  /* 0x00008a0000097ab9 */ /* 0x000fe20000000800 */
[----:B------:R-:W-:-:S03]  /*32850*/  IMAD.WIDE R90, R0, 0x2, R2 ;  /* 0x00000002005a7825 */ /* 0x000fc600078e0202 */
[----:B------:R-:W-:Y:S01]  /*32860*/  ISETP.GE.AND P2, PT, R236, UR17, PT ;  /* 0x00000011ec007c0c */ /* 0x000fe2000bf46270 */
[----:B------:R-:W-:Y:S01]  /*32870*/  VIADD R0, R0, UR5 ;  /* 0x0000000500007c36 */ /* 0x000fe20008000000 */
[----:B------:R-:W-:Y:S02]  /*32880*/  ULDC UR5, c[0x0][0x248] ;  /* 0x0000920000057ab9 */ /* 0x000fe40000000800 */
[----:B------:R-:W-:-:S03]  /*32890*/  ISETP.LT.AND P5, PT, R6, UR13, !P2 ;  /* 0x0000000d06007c0c */ /* 0x000fc6000d7a1270 */
[----:B------:R0:W-:Y:S01]  /*328a0*/  @P4 STG.E.U16 desc[UR6][R90.64], R237 ;  /* 0x000000ed5a004986 */ /* 0x0001e2000c101506 */
[----:B------:R-:W-:Y:S02]  /*328b0*/  ISETP.LT.AND P4, PT, R5, UR14, !P2 ;  /* 0x0000000e05007c0c */ /* 0x000fe4000d781270 */
[----:B------:R-:W-:Y:S01]  /*328c0*/  ISETP.LT.AND P6, PT, R7, UR11, !P2 ;  /* 0x0000000b07007c0c */ /* 0x000fe2000d7c1270 */
[----:B------:R-:W-:Y:S01]  /*328d0*/  IMAD.WIDE R84, R0, 0x2, R246 ;  /* 0x0000000200547825 */ /* 0x000fe200078e02f6 */
[----:B------:R-:W-:Y:S01]  /*328e0*/  ISETP.LT.AND P2, PT, R8, UR9, !P2 ;  /* 0x0000000908007c0c */ /* 0x000fe2000d741270 */
[----:B------:R-:W-:Y:S01]  /*328f0*/  ULDC.64 UR14, c[0x0][0x228] ;  /* 0x00008a00000e7ab9 */ /* 0x000fe20000000a00 */
[----:B------:R-:W-:Y:S01]  /*32900*/  ULDC UR11, c[0x0][0x228] ;  /* 0x00008a00000b7ab9 */ /* 0x000fe20000000800 */
[----:B------:R-:W-:Y:S01]  /*32910*/  VIADD R236, R4, 0x5b ;  /* 0x0000005b04ec7836 */ /* 0x000fe20000000000 */
[----:B------:R-:W-:Y:S01]  /*32920*/  ULDC UR9, c[0x0][0x228] ;  /* 0x00008a0000097ab9 */ /* 0x000fe20000000800 */
[----:B------:R-:W-:-:S04]  /*32930*/  IMAD.WIDE R86, R0, 0x2, R244 ;  /* 0x0000000200567825 */ /* 0x000fc800078e02f4 */
[----:B------:R-:W-:-:S04]  /*32940*/  IMAD.WIDE R88, R0, 0x2, R10 ;  /* 0x0000000200587825 */ /* 0x000fc800078e020a */
[----:B0-----:R-:W-:-:S04]  /*32950*/  IMAD.WIDE R90, R0, 0x2, R2 ;  /* 0x00000002005a7825 */ /* 0x001fc800078e0202 */
[----:B------:R-:W-:Y:S01]  /*32960*/  VIADD R0, R0, UR5 ;  /* 0x0000000500007c36 */ /* 0x000fe20008000000 */
[----:B------:R-:W-:Y:S01]  /*32970*/  ULDC UR5, c[0x0][0x248] ;  /* 0x0000920000057ab9 */ /* 0x000fe20000000800 */
[----:B--2---:R-:W-:Y:S01]  /*32980*/  PRMT R238, R249, 0x7632, R238 ;  /* 0x00007632f9ee7816 */ /* 0x004fe200000000ee */
[----:B------:R0:W-:Y:S01]  /*32990*/  @P4 STG.E.U16 desc[UR6][R84.64], R249 ;  /* 0x000000f954004986 */ /* 0x0001e2000c101506 */
[----:B------:R-:W-:-:S03]  /*329a0*/  ISETP.GE.AND P4, PT, R236, UR15, PT ;  /* 0x0000000fec007c0c */ /* 0x000fc6000bf86270 */
[----:B------:R-:W-:Y:S01]  /*329b0*/  @P5 STG.E.U16 desc[UR6][R86.64], R238 ;  /* 0x000000ee56005986 */ /* 0x000fe2000c101506 */
[----:B----4-:R-:W-:-:S03]  /*329c0*/  PRMT R237, R250, 0x7632, R237 ;  /* 0x00007632faed7816 */ /* 0x010fc600000000ed */
[----:B------:R1:W-:Y:S04]  /*329d0*/  @P6 STG.E.U16 desc[UR6][R88.64], R250 ;  /* 0x000000fa58006986 */ /* 0x0003e8000c101506 */
[----:B0-----:R-:W2:Y:S04]  /*329e0*/  LDL.LU R249, [R1+0x2b8] ;  /* 0x0002b80001f97983 */ /* 0x001ea80000300800 */
[----:B------:R0:W-:Y:S01]  /*329f0*/  @P2 STG.E.U16 desc[UR6][R90.64], R237 ;  /* 0x000000ed5a002986 */ /* 0x0001e2000c101506 */
[----:B------:R-:W-:Y:S01]  /*32a00*/  ISETP.LT.AND P2, PT, R5, UR12, !P4 ;  /* 0x0000000c05007c0c */ /* 0x000fe2000e741270 */
[----:B------:R-:W-:-:S02]  /*32a10*/  ULDC UR12, c[0x0][0x228] ;  /* 0x00008a00000c7ab9 */ /* 0x000fc40000000800 */
[----:B-1----:R-:W4:Y:S01]  /*32a20*/  LDL.LU R250, [R1+0x2a8] ;  /* 0x0002a80001fa7983 */ /* 0x002f220000300800 */
[----:B------:R-:W-:Y:S01]  /*32a30*/  ISETP.LT.AND P5, PT, R6, UR12, !P4 ;  /* 0x0000000c06007c0c */ /* 0x000fe2000e7a1270 */
[C---:B------:R-:W-:Y:S01]  /*32a40*/  IMAD.WIDE R84, R0.reuse, 0x2, R246 ;  /* 0x0000000200547825 */ /* 0x040fe200078e02f6 */
[----:B------:R-:W-:Y:S01]  /*32a50*/  ISETP.LT.AND P6, PT, R7, UR11, !P4 ;  /* 0x0000000b07007c0c */ /* 0x000fe2000e7c1270 */
[----:B------:R-:W-:Y:S02]  /*32a60*/  ULDC.64 UR12, c[0x0][0x228] ;  /* 0x00008a00000c7ab9 */ /* 0x000fe40000000a00 */
[----:B------:R-:W-:-:S04]  /*32a70*/  IMAD.WIDE R86, R0, 0x2, R244 ;  /* 0x0000000200567825 */ /* 0x000fc800078e02f4 */
[----:B------:R-:W-:Y:S01]  /*32a80*/  IMAD.WIDE R88, R0, 0x2, R10 ;  /* 0x0000000200587825 */ /* 0x000fe200078e020a */
[----:B---3--:R-:W-:Y:S01]  /*32a90*/  PRMT R238, R248, 0x7632, R238 ;  /* 0x00007632f8ee7816 */ /* 0x008fe200000000ee */
[----:B------:R1:W-:Y:S01]  /*32aa0*/  @P2 STG.E.U16 desc[UR6][R84.64], R248 ;  /* 0x000000f854002986 */ /* 0x0003e2000c101506 */
[----:B0-----:R-:W-:-:S03]  /*32ab0*/  PRMT R237, R251, 0x7632, R237 ;  /* 0x00007632fbed7816 */ /* 0x001fc600000000ed */
[----:B-1----:R-:W3:Y:S01]  /*32ac0*/  LDL.LU R248, [R1+0x2c8] ;  /* 0x0002c80001f87983 */ /* 0x002ee20000300800 */
[----:B------:R-:W-:Y:S01]  /*32ad0*/  VIADD R236, R4, 0x5c ;  /* 0x0000005c04ec7836 */ /* 0x000fe20000000000 */
[----:B------:R-:W-:Y:S02]  /*32ae0*/  ULDC UR11, c[0x0][0x228] ;  /* 0x00008a00000b7ab9 */ /* 0x000fe40000000800 */
[----:B------:R-:W-:Y:S04]  /*32af0*/  @P5 STG.E.U16 desc[UR6][R86.64], R238 ;  /* 0x000000ee56005986 */ /* 0x000fe8000c101506 */
[----:B------:R0:W-:Y:S04]  /*32b00*/  @P6 STG.E.U16 desc[UR6][R88.64], R251 ;  /* 0x000000fb58006986 */ /* 0x0001e8000c101506 */
[----:B0-----:R-:W3:Y:S01]  /*32b10*/  LDL.LU R251, [R1+0x298] ;  /* 0x0002980001fb7983 */ /* 0x001ee20000300800 */
[----:B------:R-:W-:Y:S01]  /*32b20*/  ISETP.LT.AND P4, PT, R8, UR9, !P4 ;  /* 0x0000000908007c0c */ /* 0x000fe2000e781270 */
[----:B------:R-:W-:Y:S01]  /*32b30*/  IMAD.WIDE R90, R0, 0x2, R2 ;  /* 0x00000002005a7825 */ /* 0x000fe200078e0202 */
[----:B------:R-:W-:Y:S01]  /*32b40*/  ISETP.GE.AND P2, PT, R236, UR13, PT ;  /* 0x0000000dec007c0c */ /* 0x000fe2000bf46270 */
[----:B------:R-:W-:Y:S01]  /*32b50*/  ULDC UR13, c[0x0][0x228] ;  /* 0x00008a00000d7ab9 */ /* 0x000fe20000000800 */
[----:B------:R-:W-:-:S02]  /*32b60*/  ULDC UR9, c[0x0][0x228] ;  /* 0x00008a0000097ab9 */ /* 0x000fc40000000800 */
[----:B------:R-:W-:Y:S01]  /*32b70*/  ISETP.LT.AND P5, PT, R6, UR13, !P2 ;  /* 0x0000000d06007c0c */ /* 0x000fe2000d7a1270 */
[----:B------:R-:W-:Y:S01]  /*32b80*/  VIADD R0, R0, UR5 ;  /* 0x0000000500007c36 */ /* 0x000fe20008000000 */
[----:B------:R-:W-:-:S05]  /*32b90*/  ISETP.LT.AND P6, PT, R7, UR11, !P2 ;  /* 0x0000000b07007c0c */ /* 0x000fca000d7c1270 */
[----:B------:R0:W-:Y:S01]  /*32ba0*/  @P4 STG.E.U16 desc[UR6][R90.64], R237 ;  /* 0x000000ed5a004986 */ /* 0x0001e2000c101506 */
[----:B------:R-:W-:Y:S01]  /*32bb0*/  ISETP.LT.AND P4, PT, R5, UR20, !P2 ;  /* 0x0000001405007c0c */ /* 0x000fe2000d781270 */
[----:B------:R-:W-:Y:S01]  /*32bc0*/  IMAD.WIDE R84, R0, 0x2, R246 ;  /* 0x0000000200547825 */ /* 0x000fe200078e02f6 */
        /* <DEDUP_REMOVED lines=9> */
[----:B0-----:R-:W-:-:S04]  /*32c60*/  IMAD.WIDE R90, R0, 0x2, R2 ;  /* 0x00000002005a7825 */ /* 0x001fc800078e0202 */
[----:B------:R-:W-:Y:S01]  /*32c70*/  VIADD R0, R0, UR5 ;  /* 0x0000000500007c36 */ /* 0x000fe20008000000 */
[----:B------:R-:W-:Y:S01]  /*32c80*/  ULDC UR5, c[0x0][0x248] ;  /* 0x0000920000057ab9 */ /* 0x000fe20000000800 */
[----:B--2---:R-:W-:Y:S01]  /*32c90*/  PRMT R238, R249, 0x7632, R238 ;  /* 0x00007632f9ee7816 */ /* 0x004fe200000000ee */
[----:B------:R0:W-:Y:S01]  /*32ca0*/  @P4 STG.E.U16 desc[UR6][R84.64], R249 ;  /* 0x000000f954004986 */ /* 0x0001e2000c101506 */
[----:B------:R-:W-:-:S03]  /*32cb0*/  ISETP.GE.AND P4, PT, R236, UR21, PT ;  /* 0x00000015ec007c0c */ /* 0x000fc6000bf86270 */
[----:B------:R1:W-:Y:S01]  /*32cc0*/  @P5 STG.E.U16 desc[UR6][R86.64], R238 ;  /* 0x000000ee56005986 */ /* 0x0003e2000c101506 */
[----:B----4-:R-:W-:-:S03]  /*32cd0*/  PRMT R237, R250, 0x7632, R237 ;  /* 0x00007632faed7816 */ /* 0x010fc600000000ed */
[----:B------:R2:W-:Y:S01]  /*32ce0*/  @P6 STG.E.U16 desc[UR6][R88.64], R250 ;  /* 0x000000fa58006986 */ /* 0x0005e2000c101506 */
[----:B------:R-:W-:-:S03]  /*32cf0*/  ISETP.LT.AND P5, PT, R6, UR13, !P4 ;  /* 0x0000000d06007c0c */ /* 0x000fc6000e7a1270 */
[----:B0-----:R-:W4:Y:S01]  /*32d00*/  LDL.LU R249, [R1+0x2bc] ;  /* 0x0002bc0001f97983 */ /* 0x001f220000300800 */
[----:B------:R-:W-:Y:S01]  /*32d10*/  ISETP.LT.AND P6, PT, R7, UR11, !P4 ;  /* 0x0000000b07007c0c */ /* 0x000fe2000e7c1270 */
[C---:B------:R-:W-:Y:S01]  /*32d20*/  IMAD.WIDE R84, R0.reuse, 0x2, R246 ;  /* 0x0000000200547825 */ /* 0x040fe200078e02f6 */
[----:B------:R-:W-:Y:S01]  /*32d30*/  ULDC UR13, c[0x0][0x228] ;  /* 0x00008a00000d7ab9 */ /* 0x000fe20000000800 */
[----:B------:R0:W-:Y:S01]  /*32d40*/  @P2 STG.E.U16 desc[UR6][R90.64], R237 ;  /* 0x000000ed5a002986 */ /* 0x0001e2000c101506 */
[----:B------:R-:W-:Y:S01]  /*32d50*/  ISETP.LT.AND P2, PT, R5, UR18, !P4 ;  /* 0x0000001205007c0c */ /* 0x000fe2000e741270 */
[C---:B-1----:R-:W-:Y:S01]  /*32d60*/  IMAD.WIDE R86, R0.reuse, 0x2, R244 ;  /* 0x0000000200567825 */ /* 0x042fe200078e02f4 */
[----:B------:R-:W-:Y:S01]  /*32d70*/  ULDC.64 UR18, c[0x0][0x228] ;  /* 0x00008a0000127ab9 */ /* 0x000fe20000000a00 */
[----:B--2---:R-:W2:Y:S01]  /*32d80*/  LDL.LU R250, [R1+0x2ac] ;  /* 0x0002ac0001fa7983 */ /* 0x004ea20000300800 */
[----:B------:R-:W-:Y:S01]  /*32d90*/  ULDC UR11, c[0x0][0x228] ;  /* 0x00008a00000b7ab9 */ /* 0x000fe20000000800 */
[----:B------:R-:W-:Y:S01]  /*32da0*/  IMAD.WIDE R88, R0, 0x2, R10 ;  /* 0x0000000200587825 */ /* 0x000fe200078e020a */
[----:B---3--:R-:W-:-:S07]  /*32db0*/  PRMT R238, R248, 0x7632, R238 ;  /* 0x00007632f8ee7816 */ /* 0x008fce00000000ee */
[----:B------:R-:W-:Y:S04]  /*32dc0*/  @P2 STG.E.U16 desc[UR6][R84.64], R248 ;  /* 0x000000f854002986 */ /* 0x000fe8000c101506 */
[----:B------:R-:W-:Y:S01]  /*32dd0*/  @P5 STG.E.U16 desc[UR6][R86.64], R238 ;  /* 0x000000ee56005986 */ /* 0x000fe2000c101506 */
[----:B0-----:R-:W-:-:S03]  /*32de0*/  PRMT R237, R251, 0x7632, R237 ;  /* 0x00007632fbed7816 */ /* 0x001fc600000000ed */
        /* <DEDUP_REMOVED lines=20> */
[----:B------:R-:W-:-:S03]  /*32f30*/  ULDC UR9, c[0x0][0x228] ;  /* 0x00008a0000097ab9 */ /* 0x000fc60000000800 */
[----:B------:R-:W-:-:S04]  /*32f40*/  IMAD.WIDE R88, R0, 0x2, R10 ;  /* 0x0000000200587825 */ /* 0x000fc800078e020a */
[----:B0-----:R-:W-:-:S04]  /*32f50*/  IMAD.WIDE R90, R0, 0x2, R2 ;  /* 0x00000002005a7825 */ /* 0x001fc800078e0202 */
[----:B------:R-:W-:Y:S01]  /*32f60*/  VIADD R0, R0, UR5 ;  /* 0x0000000500007c36 */ /* 0x000fe20008000000 */
[----:B------:R-:W-:Y:S01]  /*32f70*/  ULDC UR5, c[0x0][0x248] ;  /* 0x0000920000057ab9 */ /* 0x000fe20000000800 */
[----:B----4-:R-:W-:Y:S01]  /*32f80*/  PRMT R238, R249, 0x7632, R238 ;  /* 0x00007632f9ee7816 */ /* 0x010fe200000000ee */
[----:B------:R0:W-:Y:S01]  /*32f90*/  @P4 STG.E.U16 desc[UR6][R84.64], R249 ;  /* 0x000000f954004986 */ /* 0x0001e2000c101506 */
[----:B------:R-:W-:-:S03]  /*32fa0*/  ISETP.GE.AND P4, PT, R236, UR17, PT ;  /* 0x00000011ec007c0c */ /* 0x000fc6000bf86270 */
[----:B------:R1:W-:Y:S01]  /*32fb0*/  @P5 STG.E.U16 desc[UR6][R86.64], R238 ;  /* 0x000000ee56005986 */ /* 0x0003e2000c101506 */
[----:B--2---:R-:W-:-:S03]  /*32fc0*/  PRMT R237, R250, 0x7632, R237 ;  /* 0x00007632faed7816 */ /* 0x004fc600000000ed */
[----:B------:R2:W-:Y:S01]  /*32fd0*/  @P6 STG.E.U16 desc[UR6][R88.64], R250 ;  /* 0x000000fa58006986 */ /* 0x0005e2000c101506 */
[----:B------:R-:W-:-:S03]  /*32fe0*/  ISETP.LT.AND P5, PT, R6, UR13, !P4 ;  /* 0x0000000d06007c0c */ /* 0x000fc6000e7a1270 */
[----:B------:R4:W-:Y:S01]  /*32ff0*/  @P2 STG.E.U16 desc[UR6][R90.64], R237 ;  /* 0x000000ed5a002986 */ /* 0x0009e2000c101506 */
[----:B------:R-:W-:Y:S01]  /*33000*/  ISETP.LT.AND P2, PT, R5, UR14, !P4 ;  /* 0x0000000e05007c0c */ /* 0x000fe2000e741270 */
[----:B0-----:R-:W-:Y:S01]  /*33010*/  IMAD.WIDE R84, R0, 0x2, R246 ;  /* 0x0000000200547825 */ /* 0x001fe200078e02f6 */
[----:B------:R-:W-:Y:S01]  /*33020*/  ISETP.LT.AND P6, PT, R7, UR11, !P4 ;  /* 0x0000000b07007c0c */ /* 0x000fe2000e7c1270 */
[----:B------:R-:W-:Y:S01]  /*33030*/  ULDC.64 UR14, c[0x0][0x228] ;  /* 0x00008a00000e7ab9 */ /* 0x000fe20000000a00 */
[----:B------:R-:W-:Y:S01]  /*33040*/  ISETP.LT.AND P4, PT, R8, UR9, !P4 ;  /* 0x0000000908007c0c */ /* 0x000fe2000e781270 */
[----:B------:R-:W-:Y:S01]  /*33050*/  VIADD R236, R4, 0x60 ;  /* 0x0000006004ec7836 */ /* 0x000fe20000000000 */
[----:B------:R-:W-:Y:S01]  /*33060*/  ULDC UR11, c[0x0][0x228] ;  /* 0x00008a00000b7ab9 */ /* 0x000fe20000000800 */
[----:B-1----:R-:W-:Y:S01]  /*33070*/  IMAD.WIDE R86, R0, 0x2, R244 ;  /* 0x0000000200567825 */ /* 0x002fe200078e02f4 */
[----:B------:R-:W-:-:S03]  /*33080*/  ULDC UR9, c[0x0][0x228] ;  /* 0x00008a0000097ab9 */ /* 0x000fc60000000800 */
[----:B--2---:R-:W-:Y:S01]  /*33090*/  IMAD.WIDE R88, R0, 0x2, R10 ;  /* 0x0000000200587825 */ /* 0x004fe200078e020a */
[----:B----4-:R-:W-:-:S03]  /*330a0*/  PRMT R237, R9, 0x7632, R237 ;  /* 0x0000763209ed7816 */ /* 0x010fc600000000ed */
[----:B------:R-:W-:-:S04]  /*330b0*/  IMAD.WIDE R90, R0, 0x2, R2 ;  /* 0x00000002005a7825 */ /* 0x000fc800078e0202 */
[----:B------:R-:W-:Y:S01]  /*330c0*/  VIADD R0, R0, UR5 ;  /* 0x0000000500007c36 */ /* 0x000fe20008000000 */
[----:B------:R-:W-:Y:S01]  /*330d0*/  ULDC UR5, c[0x0][0x248] ;  /* 0x0000920000057ab9 */ /* 0x000fe20000000800 */
[----:B---3--:R-:W-:Y:S01]  /*330e0*/  PRMT R238, R251, 0x7632, R238 ;  /* 0x00007632fbee7816 */ /* 0x008fe200000000ee */
[----:B------:R0:W-:Y:S01]  /*330f0*/  @P2 STG.E.U16 desc[UR6][R84.64], R251 ;  /* 0x000000fb54002986 */ /* 0x0001e2000c101506 */
[----:B------:R-:W-:-:S03]  /*33100*/  ISETP.GE.AND P2, PT, R236, UR15, PT ;  /* 0x0000000fec007c0c */ /* 0x000fc6000bf46270 */
[----:B------:R1:W-:Y:S04]  /*33110*/  @P5 STG.E.U16 desc[UR6][R86.64], R238 ;  /* 0x000000ee56005986 */ /* 0x0003e8000c101506 */
[----:B------:R-:W-:Y:S04]  /*33120*/  @P6 STG.E.U16 desc[UR6][R88.64], R9 ;  /* 0x0000000958006986 */ /* 0x000fe8000c101506 */
[----:B------:R2:W-:Y:S01]  /*33130*/  @P4 STG.E.U16 desc[UR6][R90.64], R237 ;  /* 0x000000ed5a004986 */ /* 0x0005e2000c101506 */
[----:B------:R-:W-:Y:S01]  /*33140*/  ISETP.LT.AND P4, PT, R5, UR12, !P2 ;  /* 0x0000000c05007c0c */ /* 0x000fe2000d781270 */
[----:B------:R-:W-:Y:S01]  /*33150*/  ULDC UR12, c[0x0][0x228] ;  /* 0x00008a00000c7ab9 */ /* 0x000fe20000000800 */
[C---:B------:R-:W-:Y:S01]  /*33160*/  ISETP.LT.AND P6, PT, R7.reuse, UR11, !P2 ;  /* 0x0000000b07007c0c */ /* 0x040fe2000d7c1270 */
[----:B0-----:R-:W-:Y:S01]  /*33170*/  IMAD.WIDE R84, R0, 0x2, R246 ;  /* 0x0000000200547825 */ /* 0x001fe200078e02f6 */
[----:B------:R-:W-:Y:S01]  /*33180*/  ISETP.LT.AND P5, PT, R6, UR12, !P2 ;  /* 0x0000000c06007c0c */ /* 0x000fe2000d7a1270 */
[----:B------:R-:W-:Y:S01]  /*33190*/  ULDC.64 UR12, c[0x0][0x228] ;  /* 0x00008a00000c7ab9 */ /* 0x000fe20000000a00 */
[----:B------:R-:W-:Y:S01]  /*331a0*/  ISETP.LT.AND P2, PT, R8, UR9, !P2 ;  /* 0x0000000908007c0c */ /* 0x000fe2000d741270 */
[----:B------:R-:W-:Y:S01]  /*331b0*/  VIADD R236, R4, 0x61 ;  /* 0x0000006104ec7836 */ /* 0x000fe20000000000 */
[----:B-1----:R-:W-:Y:S01]  /*331c0*/  PRMT R238, R92, 0x7632, R238 ;  /* 0x000076325cee7816 */ /* 0x002fe200000000ee */
[----:B------:R-:W-:Y:S01]  /*331d0*/  IMAD.WIDE R86, R0, 0x2, R244 ;  /* 0x0000000200567825 */ /* 0x000fe200078e02f4 */
[----:B------:R-:W-:Y:S01]  /*331e0*/  ULDC UR11, c[0x0][0x228] ;  /* 0x00008a00000b7ab9 */ /* 0x000fe20000000800 */
[----:B--2---:R-:W-:Y:S01]  /*331f0*/  PRMT R237, R96, 0x7632, R237 ;  /* 0x0000763260ed7816 */ /* 0x004fe200000000ed */
[----:B------:R-:W-:Y:S01]  /*33200*/  ULDC UR9, c[0x0][0x228] ;  /* 0x00008a0000097ab9 */ /* 0x000fe20000000800 */
[----:B------:R-:W-:Y:S01]  /*33210*/  IMAD.WIDE R88, R0, 0x2, R10 ;  /* 0x0000000200587825 */ /* 0x000fe200078e020a */
[----:B------:R0:W-:Y:S01]  /*33220*/  @P4 STG.E.U16 desc[UR6][R84.64], R92 ;  /* 0x0000005c54004986 */ /* 0x0001e2000c101506 */
[----:B------:R-:W-:Y:S01]  /*33230*/  ISETP.GE.AND P4, PT, R236, UR13, PT ;  /* 0x0000000dec007c0c */ /* 0x000fe2000bf86270 */
[----:B------:R-:W-:Y:S01]  /*33240*/  ULDC UR13, c[0x0][0x228] ;  /* 0x00008a00000d7ab9 */ /* 0x000fe20000000800 */
[----:B------:R-:W-:Y:S01]  /*33250*/  IMAD.WIDE R90, R0, 0x2, R2 ;  /* 0x00000002005a7825 */ /* 0x000fe200078e0202 */
        /* <DEDUP_REMOVED lines=10> */
[----:B------:R-:W-:Y:S01]  /*33300*/  PRMT R236, R100, 0x7632, R236 ;  /* 0x0000763264ec7816 */ /* 0x000fe200000000ec */
[----:B------:R-:W-:Y:S01]  /*33310*/  VIADD R92, R4, 0x62 ;  /* 0x00000062045c7836 */ /* 0x000fe20000000000 */
[----:B------:R-:W-:Y:S01]  /*33320*/  ULDC UR13, c[0x0][0x228] ;  /* 0x00008a00000d7ab9 */ /* 0x000fe20000000800 */
[----:B-1----:R-:W-:Y:S01]  /*33330*/  IMAD.WIDE R86, R0, 0x2, R244 ;  /* 0x0000000200567825 */ /* 0x002fe200078e02f4 */
[----:B--2---:R-:W-:Y:S01]  /*33340*/  PRMT R96, R104, 0x7632, R96 ;  /* 0x0000763268607816 */ /* 0x004fe20000000060 */
[----:B------:R-:W-:Y:S01]  /*33350*/  ULDC UR11, c[0x0][0x228] ;  /* 0x00008a00000b7ab9 */ /* 0x000fe20000000800 */
[----:B------:R-:W-:Y:S01]  /*33360*/  ULDC UR9, c[0x0][0x228] ;  /* 0x00008a0000097ab9 */ /* 0x000fe20000000800 */
[C---:B------:R-:W-:Y:S01]  /*33370*/  IMAD.WIDE R88, R0.reuse, 0x2, R10 ;  /* 0x0000000200587825 */ /* 0x040fe200078e020a */
[----:B------:R-:W-:Y:S01]  /*33380*/  ULDC UR5, c[0x0][0x248] ;  /* 0x0000920000057ab9 */ /* 0x000fe20000000800 */
[----:B------:R0:W-:Y:S02]  /*33390*/  @P2 STG.E.U16 desc[UR6][R84.64], R100 ;  /* 0x0000006454002986 */ /* 0x0001e4000c101506 */
[----:B---3--:R-:W-:Y:S01]  /*333a0*/  IMAD.WIDE R90, R0, 0x2, R2 ;  /* 0x00000002005a7825 */ /* 0x008fe200078e0202 */
        /* <DEDUP_REMOVED lines=14> */
[C---:B-1----:R-:W-:Y:S01]  /*33490*/  IMAD.WIDE R86, R0.reuse, 0x2, R244 ;  /* 0x0000000200567825 */ /* 0x042fe200078e02f4 */
[----:B------:R-:W-:Y:S01]  /*334a0*/  ULDC UR11, c[0x0][0x228] ;  /* 0x00008a00000b7ab9 */ /* 0x000fe20000000800 */
[----:B------:R-:W-:Y:S01]  /*334b0*/  ULDC UR9, c[0x0][0x228] ;  /* 0x00008a0000097ab9 */ /* 0x000fe20000000800 */
[----:B------:R-:W-:Y:S01]  /*334c0*/  ULDC UR5, c[0x0][0x248] ;  /* 0x0000920000057ab9 */ /* 0x000fe20000000800 */
[C---:B--2---:R-:W-:Y:S01]  /*334d0*/  IMAD.WIDE R88, R0.reuse, 0x2, R10 ;  /* 0x0000000200587825 */ /* 0x044fe200078e020a */
[----:B---3--:R-:W-:Y:S01]  /*334e0*/  PRMT R96, R97, 0x7632, R96 ;  /* 0x0000763261607816 */ /* 0x008fe20000000060 */
[----:B------:R0:W-:Y:S02]  /*334f0*/  @P4 STG.E.U16 desc[UR6][R84.64], R93 ;  /* 0x0000005d54004986 */ /* 0x0001e4000c101506 */
[----:B------:R-:W-:Y:S01]  /*33500*/  IMAD.WIDE R90, R0, 0x2, R2 ;  /* 0x00000002005a7825 */ /* 0x000fe200078e0202 */
[----:B------:R-:W-:Y:S01]  /*33510*/  ISETP.GE.AND P4, PT, R92, UR19, PT ;  /* 0x000000135c007c0c */ /* 0x000fe2000bf86270 */
[----:B------:R1:W-:Y:S04]  /*33520*/  @P5 STG.E.U16 desc[UR6][R86.64], R100 ;  /* 0x0000006456005986 */ /* 0x0003e8000c101506 */
[----:B------:R-:W-:Y:S01]  /*33530*/  @P6 STG.E.U16 desc[UR6][R88.64], R97 ;  /* 0x0000006158006986 */ /* 0x000fe2000c101506 */
        /* <DEDUP_REMOVED lines=15> */
[----:B--2---:R-:W-:Y:S01]  /*33630*/  PRMT R96, R101, 0x7632, R96 ;  /* 0x0000763265607816 */ /* 0x004fe20000000060 */
[----:B------:R-:W-:Y:S01]  /*33640*/  IMAD.WIDE R88, R0, 0x2, R10 ;  /* 0x0000000200587825 */ /* 0x000fe200078e020a */
[----:B------:R0:W-:Y:S01]  /*33650*/  @P2 STG.E.U16 desc[UR6][R84.64], R101 ;  /* 0x0000006554002986 */ /* 0x0001e2000c101506 */
[----:B------:R-:W-:-:S02]  /*33660*/  ISETP.GE.AND P2, PT, R92, UR17, PT ;  /* 0x000000115c007c0c */ /* 0x000fc4000bf46270 */
[----:B------:R-:W-:Y:S01]  /*33670*/  IMAD.WIDE R90, R0, 0x2, R2 ;  /* 0x00000002005a7825 */ /* 0x000fe200078e0202 */
[----:B------:R1:W-:Y:S04]  /*33680*/  @P5 STG.E.U16 desc[UR6][R86.64], R96 ;  /* 0x0000006056005986 */ /* 0x0003e8000c101506 */
[----:B------:R-:W-:Y:S01]  /*33690*/  @P6 STG.E.U16 desc[UR6][R88.64], R105 ;  /* 0x0000006958006986 */ /* 0x000fe2000c101506 */
[----:B------:R-:W-:-:S03]  /*336a0*/  ISETP.LT.AND P5, PT, R6, UR13, !P2 ;  /* 0x0000000d06007c0c */ /* 0x000fc6000d7a1270 */
[----:B------:R2:W-:Y:S01]  /*336b0*/  @P4 STG.E.U16 desc[UR6][R90.64], R93 ;  /* 0x0000005d5a004986 */ /* 0x0005e2000c101506 */
[----:B------:R-:W-:Y:S01]  /*336c0*/  ISETP.LT.AND P4, PT, R5, UR14, !P2 ;  /* 0x0000000e05007c0c */ /* 0x000fe2000d781270 */
[----:B------:R-:W-:Y:S01]  /*336d0*/  VIADD R0, R0, UR5 ;  /* 0x0000000500007c36 */ /* 0x000fe20008000000 */
[----:B------:R-:W-:Y:S01]  /*336e0*/  ISETP.LT.AND P6, PT, R7, UR11, !P2 ;  /* 0x0000000b07007c0c */ /* 0x000fe2000d7c1270 */
[----:B------:R-:W-:Y:S01]  /*336f0*/  VIADD R92, R4, 0x65 ;  /* 0x00000065045c7836 */ /* 0x000fe20000000000 */
[----:B------:R-:W-:Y:S01]  /*33700*/  ISETP.LT.AND P2, PT, R8, UR9, !P2 ;  /* 0x0000000908007c0c */ /* 0x000fe2000d741270 */
[----:B0-----:R-:W-:Y:S01]  /*33710*/  IMAD.WIDE R84, R0, 0x2, R246 ;  /* 0x0000000200547825 */ /* 0x001fe200078e02f6 */
[----:B-1----:R-:W-:Y:S01]  /*33720*/  PRMT R96, R94, 0x7632, R96 ;  /* 0x000076325e607816 */ /* 0x002fe20000000060 */
[----:B------:R-:W-:Y:S01]  /*33730*/  ULDC.64 UR14, c[0x0][0x228] ;  /* 0x00008a00000e7ab9 */ /* 0x000fe20000000a00 */
[----:B------:R-:W-:Y:S01]  /*33740*/  ULDC UR11, c[0x0][0x228] ;  /* 0x00008a00000b7ab9 */ /* 0x000fe20000000800 */
[----:B------:R-:W-:Y:S01]  /*33750*/  IMAD.WIDE R86, R0, 0x2, R244 ;  /* 0x0000000200567825 */ /* 0x000fe200078e02f4 */
[----:B------:R-:W-:Y:S01]  /*33760*/  ULDC UR9, c[0x0][0x228] ;  /* 0x00008a0000097ab9 */ /* 0x000fe20000000800 */
[----:B--2---:R-:W-:Y:S01]  /*33770*/  PRMT R93, R98, 0x7632, R93 ;  /* 0x00007632625d7816 */ /* 0x004fe2000000005d */
[----:B------:R-:W-:Y:S01]  /*33780*/  ULDC UR5, c[0x0][0x248] ;  /* 0x0000920000057ab9 */ /* 0x000fe20000000800 */
[----:B------:R-:W-:Y:S01]  /*33790*/  IMAD.WIDE R88, R0, 0x2, R10 ;  /* 0x0000000200587825 */ /* 0x000fe200078e020a */
[----:B------:R0:W-:Y:S01]  /*337a0*/  @P4 STG.E.U16 desc[UR6][R84.64], R94 ;  /* 0x0000005e54004986 */ /* 0x0001e2000c101506 */
[----:B------:R-:W-:-:S02]  /*337b0*/  ISETP.GE.AND P4, PT, R92, UR15, PT ;  /* 0x0000000f5c007c0c */ /* 0x000fc4000bf86270 */
[C---:B------:R-:W-:Y:S01]  /*337c0*/  IMAD.WIDE R90, R0.reuse, 0x2, R2 ;  /* 0x00000002005a7825 */ /* 0x040fe200078e0202 */
[----:B------:R1:W-:Y:S04]  /*337d0*/  @P5 STG.E.U16 desc[UR6][R86.64], R96 ;  /* 0x0000006056005986 */ /* 0x0003e8000c101506 */
[----:B------:R-:W-:Y:S04]  /*337e0*/  @P6 STG.E.U16 desc[UR6][R88.64], R98 ;  /* 0x0000006258006986 */ /* 0x000fe8000c101506 */
[----:B------:R2:W-:Y:S01]  /*337f0*/  @P2 STG.E.U16 desc[UR6][R90.64], R93 ;  /* 0x0000005d5a002986 */ /* 0x0005e2000c101506 */
[----:B------:R-:W-:Y:S01]  /*33800*/  ISETP.LT.AND P2, PT, R5, UR12, !P4 ;  /* 0x0000000c05007c0c */ /* 0x000fe2000e741270 */
[----:B------:R-:W-:Y:S01]  /*33810*/  ULDC UR12, c[0x0][0x228] ;  /* 0x00008a00000c7ab9 */ /* 0x000fe20000000800 */
[C---:B------:R-:W-:Y:S01]  /*33820*/  ISETP.LT.AND P6, PT, R7.reuse, UR11, !P4 ;  /* 0x0000000b07007c0c */ /* 0x040fe2000e7c1270 */
[----:B------:R-:W-:Y:S01]  /*33830*/  VIADD R0, R0, UR5 ;  /* 0x0000000500007c36 */ /* 0x000fe20008000000 */
[----:B------:R-:W-:Y:S01]  /*33840*/  ISETP.LT.AND P5, PT, R6, UR12, !P4 ;  /* 0x0000000c06007c0c */ /* 0x000fe2000e7a1270 */
[----:B------:R-:W-:Y:S01]  /*33850*/  VIADD R92, R4, 0x66 ;  /* 0x00000066045c7836 */ /* 0x000fe20000000000 */
[----:B------:R-:W-:Y:S01]  /*33860*/  ISETP.LT.AND P4, PT, R8, UR9, !P4 ;  /* 0x0000000908007c0c */ /* 0x000fe2000e781270 */
[----:B0-----:R-:W-:Y:S01]  /*33870*/  IMAD.WIDE R84, R0, 0x2, R246 ;  /* 0x0000000200547825 */ /* 0x001fe200078e02f6 */
[----:B------:R-:W-:Y:S01]  /*33880*/  PRMT R94, R102, 0x7632, R94 ;  /* 0x00007632665e7816 */ /* 0x000fe2000000005e */
[----:B------:R-:W-:Y:S01]  /*33890*/  ULDC.64 UR12, c[0x0][0x228] ;  /* 0x00008a00000c7ab9 */ /* 0x000fe20000000a00 */
[----:B------:R-:W-:Y:S01]  /*338a0*/  ULDC UR11, c[0x0][0x228] ;  /* 0x00008a00000b7ab9 */ /* 0x000fe20000000800 */
[----:B-1----:R-:W-:Y:S01]  /*338b0*/  IMAD.WIDE R86, R0, 0x2, R244 ;  /* 0x0000000200567825 */ /* 0x002fe200078e02f4 */
[----:B--2---:R-:W-:Y:S01]  /*338c0*/  PRMT R93, R106, 0x7632, R93 ;  /* 0x000076326a5d7816 */ /* 0x004fe2000000005d */
[----:B------:R0:W-:Y:S01]  /*338d0*/  @P2 STG.E.U16 desc[UR6][R84.64], R102 ;  /* 0x0000006654002986 */ /* 0x0001e2000c101506 */
[----:B------:R-:W-:Y:S01]  /*338e0*/  ULDC UR5, c[0x0][0x248] ;  /* 0x0000920000057ab9 */ /* 0x000fe20000000800 */
[----:B------:R-:W-:Y:S01]  /*338f0*/  IMAD.WIDE R88, R0, 0x2, R10 ;  /* 0x0000000200587825 */ /* 0x000fe200078e020a */
[----:B------:R-:W-:Y:S01]  /*33900*/  ISETP.GE.AND P2, PT, R92, UR13, PT ;  /* 0x0000000d5c007c0c */ /* 0x000fe2000bf46270 */
[----:B------:R-:W2:Y:S01]  /*33910*/  LDL.LU R9, [R1+0x1504] ;  /* 0x0015040001097983 */ /* 0x000ea20000300800 */
[----:B------:R-:W-:Y:S01]  /*33920*/  ULDC UR13, c[0x0][0x228] ;  /* 0x00008a00000d7ab9 */ /* 0x000fe20000000800 */
[----:B------:R-:W-:Y:S01]  /*33930*/  IMAD.WIDE R90, R0, 0x2, R2 ;  /* 0x00000002005a7825 */ /* 0x000fe200078e0202 */
[----:B------:R-:W-:Y:S01]  /*33940*/  ULDC UR9, c[0x0][0x228] ;  /* 0x00008a0000097ab9 */ /* 0x000fe20000000800 */
        /* <DEDUP_REMOVED lines=10> */
[----:B-1----:R-:W-:Y:S01]  /*339f0*/  PRMT R94, R95, 0x7632, R94 ;  /* 0x000076325f5e7816 */ /* 0x002fe2000000005e */
[----:B------:R-:W-:Y:S01]  /*33a00*/  VIADD R92, R4, 0x67 ;  /* 0x00000067045c7836 */ /* 0x000fe20000000000 */
[----:B------:R-:W-:Y:S01]  /*33a10*/  ULDC UR13, c[0x0][0x228] ;  /* 0x00008a00000d7ab9 */ /* 0x000fe20000000800 */
[C---:B------:R-:W-:Y:S01]  /*33a20*/  IMAD.WIDE R86, R0.reuse, 0x2, R244 ;  /* 0x0000000200567825 */ /* 0x040fe200078e02f4 */
[----:B------:R-:W-:Y:S01]  /*33a30*/  ULDC UR11, c[0x0][0x228] ;  /* 0x00008a00000b7ab9 */ /* 0x000fe20000000800 */
[----:B------:R-:W-:Y:S01]  /*33a40*/  ULDC UR9, c[0x0][0x228] ;  /* 0x00008a0000097ab9 */ /* 0x000fe20000000800 */
[----:B------:R-:W-:Y:S01]  /*33a50*/  ULDC UR5, c[0x0][0x248] ;  /* 0x0000920000057ab9 */ /* 0x000fe20000000800 */
[C---:B---3--:R-:W-:Y:S01]  /*33a60*/  IMAD.WIDE R88, R0.reuse, 0x2, R10 ;  /* 0x0000000200587825 */ /* 0x048fe200078e020a */
[----:B----4-:R-:W-:Y:S01]  /*33a70*/  PRMT R93, R99, 0x7632, R93 ;  /* 0x00007632635d7816 */ /* 0x010fe2000000005d */
[----:B------:R0:W-:Y:S02]  /*33a80*/  @P4 STG.E.U16 desc[UR6][R84.64], R95 ;  /* 0x0000005f54004986 */ /* 0x0001e4000c101506 */
        /* <DEDUP_REMOVED lines=41> */
[----:B---3--:R-:W-:Y:S01]  /*33d20*/  IMAD.WIDE R88, R0, 0x2, R10 ;  /* 0x0000000200587825 */ /* 0x008fe200078e020a */
[----:B----4-:R-:W-:Y:S01]  /*33d30*/  PRMT R93, R112, 0x7632, R93 ;  /* 0x00007632705d7816 */ /* 0x010fe2000000005d */
[----:B------:R0:W-:Y:S02]  /*33d40*/  @P4 STG.E.U16 desc[UR6][R84.64], R108 ;  /* 0x0000006c54004986 */ /* 0x0001e4000c101506 */
[----:B------:R-:W-:Y:S01]  /*33d50*/  IMAD.WIDE R90, R0, 0x2, R2 ;  /* 0x00000002005a7825 */ /* 0x000fe200078e0202 */
[----:B------:R-:W-:Y:S01]  /*33d60*/  ISETP.GE.AND P4, PT, R92, UR17, PT ;  /* 0x000000115c007c0c */ /* 0x000fe2000bf86270 */
        /* <DEDUP_REMOVED lines=15> */
[----:B---3--:R-:W-:Y:S01]  /*33e60*/  PRMT R93, R120, 0x7632, R93 ;  /* 0x00007632785d7816 */ /* 0x008fe2000000005d */
        /* <DEDUP_REMOVED lines=16> */
[----:B-1----:R-:W-:Y:S01]  /*33f70*/  PRMT R94, R109, 0x7632, R94 ;  /* 0x000076326d5e7816 */ /* 0x002fe2000000005e */
[----:B------:R-:W-:Y:S01]  /*33f80*/  ULDC.64 UR12, c[0x0][0x228] ;  /* 0x00008a00000c7ab9 */ /* 0x000fe20000000a00 */
[----:B------:R-:W-:Y:S01]  /*33f90*/  ULDC UR11, c[0x0][0x228] ;  /* 0x00008a00000b7ab9 */ /* 0x000fe20000000800 */
[C---:B------:R-:W-:Y:S01]  /*33fa0*/  IMAD.WIDE R86, R0.reuse, 0x2, R244 ;  /* 0x0000000200567825 */ /* 0x040fe200078e02f4 */
[----:B---3--:R-:W-:Y:S01]  /*33fb0*/  PRMT R93, R113, 0x7632, R93 ;  /* 0x00007632715d7816 */ /* 0x008fe2000000005d */
[----:B------:R0:W-:Y:S01]  /*33fc0*/  @P4 STG.E.U16 desc[UR6][R84.64], R109 ;  /* 0x0000006d54004986 */ /* 0x0001e2000c101506 */
[----:B------:R-:W-:Y:S01]  /*33fd0*/  ULDC UR5, c[0x0][0x248] ;  /* 0x0000920000057ab9 */ /* 0x000fe20000000800 */
[----:B------:R-:W-:Y:S01]  /*33fe0*/  IMAD.WIDE R88, R0, 0x2, R10 ;  /* 0x0000000200587825 */ /* 0x000fe200078e020a */
[----:B------:R-:W-:Y:S01]  /*33ff0*/  ISETP.GE.AND P4, PT, R92, UR13, PT ;  /* 0x0000000d5c007c0c */ /* 0x000fe2000bf86270 */
[----:B------:R-:W3:Y:S01]  /*34000*/  LDL.LU R251, [R1+0x2e0] ;  /* 0x0002e00001fb7983 */ /* 0x000ee20000300800 */
        /* <DEDUP_REMOVED lines=20> */
[C---:B----4-:R-:W-:Y:S01]  /*34150*/  IMAD.WIDE R88, R0.reuse, 0x2, R10 ;  /* 0x0000000200587825 */ /* 0x050fe200078e020a */
[----:B------:R-:W-:Y:S01]  /*34160*/  PRMT R93, R121, 0x7632, R93 ;  /* 0x00007632795d7816 */ /* 0x000fe2000000005d */
        /* <DEDUP_REMOVED lines=20> */
[----:B----4-:R-:W-:Y:S01]  /*342b0*/  IMAD.WIDE R88, R0, 0x2, R10 ;  /* 0x0000000200587825 */ /* 0x010fe200078e020a */
        /* <DEDUP_REMOVED lines=40> */
[----:B------:R-:W-:Y:S01]  /*34540*/  ULDC UR9, c[0x0][0x228] ;  /* 0x00008a0000097ab9 */ /* 0x000fe20000000800 */
[----:B----4-:R-:W-:Y:S01]  /*34550*/  PRMT R93, R115, 0x7632, R93 ;  /* 0x00007632735d7816 */ /* 0x010fe2000000005d */
        /* <DEDUP_REMOVED lines=20> */
[----:B----4-:R-:W-:Y:S01]  /*346a0*/  PRMT R93, R123, 0x7632, R93 ;  /* 0x000076327b5d7816 */ /* 0x010fe2000000005d */
[----:B------:R0:W-:Y:S01]  /*346b0*/  @P2 STG.E.U16 desc[UR6][R84.64], R119 ;  /* 0x0000007754002986 */ /* 0x0001e2000c101506 */
[----:B------:R-:W-:Y:S01]  /*346c0*/  ULDC UR5, c[0x0][0x248] ;  /* 0x0000920000057ab9 */ /* 0x000fe20000000800 */
[----:B------:R-:W-:Y:S01]  /*346d0*/  IMAD.WIDE R88, R0, 0x2, R10 ;  /* 0x0000000200587825 */ /* 0x000fe200078e020a */
[----:B------:R-:W-:Y:S01]  /*346e0*/  ISETP.GE.AND P2, PT, R92, UR13, PT ;  /* 0x0000000d5c007c0c */ /* 0x000fe2000bf46270 */
[----:B------:R-:W4:Y:S01]  /*346f0*/  LDL.LU R250, [R1+0x2d0] ;  /* 0x0002d00001fa7983 */ /* 0x000f220000300800 */
        /* <DEDUP_REMOVED lines=20> */
[----:B------:R-:W-:Y:S01]  /*34840*/  IMAD.WIDE R88, R0, 0x2, R10 ;  /* 0x0000000200587825 */ /* 0x000fe200078e020a */
[----:B--2---:R-:W-:Y:S01]  /*34850*/  PRMT R93, R128, 0x7632, R93 ;  /* 0x00007632805d7816 */ /* 0x004fe2000000005d */
[----:B------:R0:W-:Y:S02]  /*34860*/  @P4 STG.E.U16 desc[UR6][R84.64], R124 ;  /* 0x0000007c54004986 */ /* 0x0001e4000c101506 */
[----:B------:R-:W-:Y:S01]  /*34870*/  IMAD.WIDE R90, R0, 0x2, R2 ;  /* 0x00000002005a7825 */ /* 0x000fe200078e0202 */
[----:B------:R-:W-:Y:S01]  /*34880*/  ISETP.GE.AND P4, PT, R92, UR21, PT ;  /* 0x000000155c007c0c */ /* 0x000fe2000bf86270 */
[----:B------:R1:W-:Y:S04]  /*34890*/  @P5 STG.E.U16 desc[UR6][R86.64], R94 ;  /* 0x0000005e56005986 */ /* 0x0003e8000c101506 */
[----:B------:R-:W-:Y:S01]  /*348a0*/  @P6 STG.E.U16 desc[UR6][R88.64], R128 ;  /* 0x0000008058006986 */ /* 0x000fe2000c101506 */
[----:B------:R-:W-:Y:S01]  /*348b0*/  ISETP.LT.AND P5, PT, R6, UR13, !P4 ;  /* 0x0000000d06007c0c */ /* 0x000fe2000e7a1270 */
[----:B------:R-:W-:-:S02]  /*348c0*/  VIADD R92, R0, UR5 ;  /* 0x00000005005c7c36 */ /* 0x000fc40008000000 */
[----:B------:R2:W-:Y:S01]  /*348d0*/  @P2 STG.E.U16 desc[UR6][R90.64], R93 ;  /* 0x0000005d5a002986 */ /* 0x0005e2000c101506 */
[----:B------:R-:W-:Y:S02]  /*348e0*/  ISETP.LT.AND P2, PT, R5, UR18, !P4 ;  /* 0x0000001205007c0c */ /* 0x000fe4000e741270 */
[----:B------:R-:W-:Y:S01]  /*348f0*/  ISETP.LT.AND P6, PT, R7, UR11, !P4 ;  /* 0x0000000b07007c0c */ /* 0x000fe2000e7c1270 */
[----:B0-----:R-:W-:Y:S01]  /*34900*/  IMAD.WIDE R84, R92, 0x2, R246 ;  /* 0x000000025c547825 */ /* 0x001fe200078e02f6 */
[----:B------:R-:W-:Y:S01]  /*34910*/  ISETP.LT.AND P4, PT, R8, UR9, !P4 ;  /* 0x0000000908007c0c */ /* 0x000fe2000e781270 */
[----:B------:R-:W-:Y:S01]  /*34920*/  ULDC.64 UR18, c[0x0][0x228] ;  /* 0x00008a0000127ab9 */ /* 0x000fe20000000a00 */
[----:B-1----:R-:W-:Y:S01]  /*34930*/  PRMT R94, R132, 0x7632, R94 ;  /* 0x00007632845e7816 */ /* 0x002fe2000000005e */
[----:B------:R-:W-:Y:S01]  /*34940*/  IMAD.WIDE R86, R92, 0x2, R244 ;  /* 0x000000025c567825 */ /* 0x000fe200078e02f4 */
[----:B------:R-:W-:Y:S01]  /*34950*/  PRMT R0, R136, 0x7632, R0 ;  /* 0x0000763288007816 */ /* 0x000fe20000000000 */
[----:B------:R-:W-:Y:S01]  /*34960*/  ULDC UR13, c[0x0][0x228] ;  /* 0x00008a00000d7ab9 */ /* 0x000fe20000000800 */
[----:B------:R-:W-:Y:S01]  /*34970*/  ULDC UR11, c[0x0][0x228] ;  /* 0x00008a00000b7ab9 */ /* 0x000fe20000000800 */
[----:B--2---:R-:W-:Y:S01]  /*34980*/  VIADD R93, R4, 0x72 ;  /* 0x00000072045d7836 */ /* 0x004fe20000000000 */
[----:B------:R-:W-:Y:S01]  /*34990*/  ULDC UR9, c[0x0][0x228] ;  /* 0x00008a0000097ab9 */ /* 0x000fe20000000800 */
[----:B------:R-:W-:Y:S01]  /*349a0*/  IMAD.WIDE R88, R92, 0x2, R10 ;  /* 0x000000025c587825 */ /* 0x000fe200078e020a */
[----:B------:R0:W-:Y:S01]  /*349b0*/  @P2 STG.E.U16 desc[UR6][R84.64], R132 ;  /* 0x0000008454002986 */ /* 0x0001e2000c101506 */
[----:B------:R-:W-:-:S02]  /*349c0*/  ULDC UR5, c[0x0][0x248] ;  /* 0x0000920000057ab9 */ /* 0x000fc40000000800 */
[----:B------:R-:W-:Y:S01]  /*349d0*/  IMAD.WIDE R90, R92, 0x2, R2 ;  /* 0x000000025c5a7825 */ /* 0x000fe200078e0202 */
[----:B------:R-:W-:Y:S01]  /*349e0*/  ISETP.GE.AND P2, PT, R93, UR19, PT ;  /* 0x000000135d007c0c */ /* 0x000fe2000bf46270 */
[----:B------:R1:W-:Y:S04]  /*349f0*/  @P5 STG.E.U16 desc[UR6][R86.64], R94 ;  /* 0x0000005e56005986 */ /* 0x0003e8000c101506 */
[----:B------:R-:W-:Y:S01]  /*34a00*/  @P6 STG.E.U16 desc[UR6][R88.64], R136 ;  /* 0x0000008858006986 */ /* 0x000fe2000c101506 */
[----:B------:R-:W-:Y:S01]  /*34a10*/  ISETP.LT.AND P5, PT, R6, UR13, !P2 ;  /* 0x0000000d06007c0c */ /* 0x000fe2000d7a1270 */
[----:B------:R-:W-:Y:S02]  /*34a20*/  VIADD R93, R92, UR5 ;  /* 0x000000055c5d7c36 */ /* 0x000fe40008000000 */
[----:B------:R2:W-:Y:S01]  /*34a30*/  @P4 STG.E.U16 desc[UR6][R90.64], R0 ;  /* 0x000000005a004986 */ /* 0x0005e2000c101506 */
[----:B------:R-:W-:-:S02]  /*34a40*/  ISETP.LT.AND P4, PT, R5, UR16, !P2 ;  /* 0x0000001005007c0c */ /* 0x000fc4000d781270 */
[----:B------:R-:W-:Y:S01]  /*34a50*/  ISETP.LT.AND P6, PT, R7, UR11, !P2 ;  /* 0x0000000b07007c0c */ /* 0x000fe2000d7c1270 */
[----:B0-----:R-:W-:Y:S01]  /*34a60*/  IMAD.WIDE R84, R93, 0x2, R246 ;  /* 0x000000025d547825 */ /* 0x001fe200078e02f6 */
[----:B------:R-:W-:Y:S01]  /*34a70*/  ISETP.LT.AND P2, PT, R8, UR9, !P2 ;  /* 0x0000000908007c0c */ /* 0x000fe2000d741270 */
[----:B------:R-:W-:Y:S02]  /*34a80*/  ULDC.64 UR16, c[0x0][0x228] ;  /* 0x00008a0000107ab9 */ /* 0x000fe40000000a00 */
[----:B-1----:R-:W-:Y:S01]  /*34a90*/  VIADD R94, R4, 0x73 ;  /* 0x00000073045e7836 */ /* 0x002fe20000000000 */
[----:B------:R-:W-:Y:S01]  /*34aa0*/  PRMT R92, R129, 0x7632, R92 ;  /* 0x00007632815c7816 */ /* 0x000fe2000000005c */
[----:B------:R-:W-:Y:S01]  /*34ab0*/  IMAD.WIDE R86, R93, 0x2, R244 ;  /* 0x000000025d567825 */ /* 0x000fe200078e02f4 */
[----:B------:R-:W-:Y:S01]  /*34ac0*/  ULDC UR13, c[0x0][0x228] ;  /* 0x00008a00000d7ab9 */ /* 0x000fe20000000800 */
[----:B--2---:R-:W-:Y:S01]  /*34ad0*/  PRMT R0, R125, 0x7632, R0 ;  /* 0x000076327d007816 */ /* 0x004fe20000000000 */
[----:B------:R-:W-:Y:S01]  /*34ae0*/  ULDC UR11, c[0x0][0x228] ;  /* 0x00008a00000b7ab9 */ /* 0x000fe20000000800 */
[C---:B------:R-:W-:Y:S01]  /*34af0*/  IMAD.WIDE R88, R93.reuse, 0x2, R10 ;  /* 0x000000025d587825 */ /* 0x040fe200078e020a */
[----:B------:R0:W-:Y:S01]  /*34b00*/  @P4 STG.E.U16 desc[UR6][R84.64], R125 ;  /* 0x0000007d54004986 */ /* 0x0001e2000c101506 */
[----:B------:R-:W-:Y:S01]  /*34b10*/  ISETP.GE.AND P4, PT, R94, UR17, PT ;  /* 0x000000115e007c0c */ /* 0x000fe2000bf86270 */
[----:B------:R-:W-:Y:S01]  /*34b20*/  ULDC UR9, c[0x0][0x228] ;  /* 0x00008a0000097ab9 */ /* 0x000fe20000000800 */
[----:B------:R-:W-:Y:S01]  /*34b30*/  IMAD.WIDE R90, R93, 0x2, R2 ;  /* 0x000000025d5a7825 */ /* 0x000fe200078e0202 */
[----:B------:R1:W-:Y:S01]  /*34b40*/  @P5 STG.E.U16 desc[UR6][R86.64], R0 ;  /* 0x0000000056005986 */ /* 0x0003e2000c101506 */
[----:B------:R-:W-:-:S03]  /*34b50*/  ULDC UR5, c[0x0][0x248] ;  /* 0x0000920000057ab9 */ /* 0x000fc60000000800 */
        /* <DEDUP_REMOVED lines=19> */
[----:B------:R-:W-:Y:S01]  /*34c90*/  IMAD.WIDE R90, R93, 0x2, R2 ;  /* 0x000000025d5a7825 */ /* 0x000fe200078e0202 */
        /* <DEDUP_REMOVED lines=15> */
[----:B--2---:R-:W-:Y:S01]  /*34d90*/  PRMT R92, R130, 0x7632, R92 ;  /* 0x00007632825c7816 */ /* 0x004fe2000000005c */
[----:B------:R0:W-:Y:S01]  /*34da0*/  @P4 STG.E.U16 desc[UR6][R84.64], R126 ;  /* 0x0000007e54004986 */ /* 0x0001e2000c101506 */
[----:B------:R-:W-:Y:S01]  /*34db0*/  ULDC UR5, c[0x0][0x248] ;  /* 0x0000920000057ab9 */ /* 0x000fe20000000800 */
[----:B------:R-:W-:Y:S01]  /*34dc0*/  IMAD.WIDE R88, R93, 0x2, R10 ;  /* 0x000000025d587825 */ /* 0x000fe200078e020a */
[----:B------:R-:W-:-:S03]  /*34dd0*/  ISETP.GE.AND P4, PT, R94, UR13, PT ;  /* 0x0000000d5e007c0c */ /* 0x000fc6000bf86270 */
[C---:B------:R-:W-:Y:S01]  /*34de0*/  IMAD.WIDE R90, R93.reuse, 0x2, R2 ;  /* 0x000000025d5a7825 */ /* 0x040fe200078e0202 */
[----:B------:R1:W-:Y:S01]  /*34df0*/  @P5 STG.E.U16 desc[UR6][R86.64], R0 ;  /* 0x0000000056005986 */ /* 0x0003e2000c101506 */
[----:B------:R-:W-:Y:S01]  /*34e00*/  ULDC UR13, c[0x0][0x228] ;  /* 0x00008a00000d7ab9 */ /* 0x000fe20000000800 */
[----:B------:R-:W-:Y:S02]  /*34e10*/  ULDC UR9, c[0x0][0x228] ;  /* 0x00008a0000097ab9 */ /* 0x000fe40000000800 */
[----:B------:R2:W-:Y:S01]  /*34e20*/  @P6 STG.E.U16 desc[UR6][R88.64], R130 ;  /* 0x0000008258006986 */ /* 0x0005e2000c101506 */
[----:B------:R-:W-:Y:S01]  /*34e30*/  ISETP.LT.AND P5, PT, R6, UR13, !P4 ;  /* 0x0000000d06007c0c */ /* 0x000fe2000e7a1270 */
[----:B------:R-:W-:Y:S01]  /*34e40*/  VIADD R93, R93, UR5 ;  /* 0x000000055d5d7c36 */ /* 0x000fe20008000000 */
[----:B------:R-:W-:Y:S01]  /*34e50*/  ISETP.LT.AND P6, PT, R7, UR11, !P4 ;  /* 0x0000000b07007c0c */ /* 0x000fe2000e7c1270 */
[----:B------:R2:W-:Y:S01]  /*34e60*/  @P2 STG.E.U16 desc[UR6][R90.64], R92 ;  /* 0x0000005c5a002986 */ /* 0x0005e2000c101506 */
[----:B------:R-:W-:Y:S01]  /*34e70*/  ISETP.LT.AND P2, PT, R5, UR20, !P4 ;  /* 0x0000001405007c0c */ /* 0x000fe2000e741270 */
[C---:B0-----:R-:W-:Y:S01]  /*34e80*/  IMAD.WIDE R84, R93.reuse, 0x2, R246 ;  /* 0x000000025d547825 */ /* 0x041fe200078e02f6 */
        /* <DEDUP_REMOVED lines=9> */
[C---:B--2---:R-:W-:Y:S01]  /*34f20*/  IMAD.WIDE R88, R93.reuse, 0x2, R10 ;  /* 0x000000025d587825 */ /* 0x044fe200078e020a */
[----:B------:R-:W-:Y:S01]  /*34f30*/  PRMT R92, R138, 0x7632, R92 ;  /* 0x000076328a5c7816 */ /* 0x000fe2000000005c */
[----:B------:R0:W-:Y:S02]  /*34f40*/  @P2 STG.E.U16 desc[UR6][R84.64], R134 ;  /* 0x0000008654002986 */ /* 0x0001e4000c101506 */
[C---:B------:R-:W-:Y:S01]  /*34f50*/  IMAD.WIDE R90, R93.reuse, 0x2, R2 ;  /* 0x000000025d5a7825 */ /* 0x040fe200078e0202 */
        /* <DEDUP_REMOVED lines=18> */
[----:B--2---:R-:W-:Y:S01]  /*35080*/  IMAD.WIDE R88, R93, 0x2, R10 ;  /* 0x000000025d587825 */ /* 0x004fe200078e020a */
[----:B---3--:R-:W-:Y:S01]  /*35090*/  PRMT R92, R131, 0x7632, R92 ;  /* 0x00007632835c7816 */ /* 0x008fe2000000005c */
        /* <DEDUP_REMOVED lines=542> */
[----:B-1----:R-:W-:Y:S01]  /*37280*/  VIADD R0, R4, 0x90 ;  /* 0x0000009004007836 */ /* 0x002fe20000000000 */
[----:B------:R-:W-:Y:S01]  /*37290*/  ULDC UR13, c[0x0][0x228] ;  /* 0x00008a00000d7ab9 */ /* 0x000fe20000000800 */
[----:B------:R-:W-:Y:S01]  /*372a0*/  IMAD.WIDE R86, R93, 0x2, R244 ;  /* 0x000000025d567825 */ /* 0x000fe200078e02f4 */
[----:B------:R-:W-:Y:S01]  /*372b0*/  ULDC UR11, c[0x0][0x228] ;  /* 0x00008a00000b7ab9 */ /* 0x000fe20000000800 */
[----:B------:R-:W-:Y:S01]  /*372c0*/  ULDC UR9, c[0x0][0x228] ;  /* 0x00008a0000097ab9 */ /* 0x000fe20000000800 */
[----:B------:R-:W-:Y:S01]  /*372d0*/  ULDC UR5, c[0x0][0x248] ;  /* 0x0000920000057ab9 */ /* 0x000fe20000000800 */
[----:B--2---:R-:W-:Y:S01]  /*372e0*/  PRMT R92, R183, 0x7632, R92 ;  /* 0x00007632b75c7816 */ /* 0x004fe2000000005c */
[----:B------:R-:W-:Y:S01]  /*372f0*/  IMAD.WIDE R88, R93, 0x2, R10 ;  /* 0x000000025d587825 */ /* 0x000fe200078e020a */
[----:B------:R0:W-:Y:S01]  /*37300*/  @P2 STG.E.U16 desc[UR6][R84.64], R183 ;  /* 0x000000b754002986 */ /* 0x0001e2000c101506 */
[----:B------:R-:W-:-:S02]  /*37310*/  ISETP.GE.AND P2, PT, R0, UR19, PT ;  /* 0x0000001300007c0c */ /* 0x000fc4000bf46270 */
[C---:B------:R-:W-:Y:S01]  /*37320*/  IMAD.WIDE R90, R93.reuse, 0x2, R2 ;  /* 0x000000025d5a7825 */ /* 0x040fe200078e0202 */
        /* <DEDUP_REMOVED lines=88> */
[----:B------:R1:W-:Y:S01]  /*378b0*/  @P5 STG.E.U16 desc[UR6][R86.64], R92 ;  /* 0x0000005c56005986 */ /* 0x0003e2000c101506 */
[----:B------:R-:W-:Y:S01]  /*378c0*/  PRMT R99, R235, 0x7632, R99 ;  /* 0x00007632eb637816 */ /* 0x000fe20000000063 */
[----:B------:R-:W-:Y:S01]  /*378d0*/  VIADD R93, R93, UR5 ;  /* 0x000000055d5d7c36 */ /* 0x000fe20008000000 */
[----:B------:R-:W-:Y:S01]  /*378e0*/  ISETP.LT.AND P5, PT, R6, UR13, !P2 ;  /* 0x0000000d06007c0c */ /* 0x000fe2000d7a1270 */
[----:B------:R2:W-:Y:S01]  /*378f0*/  @P6 STG.E.U16 desc[UR6][R88.64], R201 ;  /* 0x000000c958006986 */ /* 0x0005e2000c101506 */
[----:B------:R-:W-:Y:S01]  /*37900*/  VIADD R0, R4, 0x95 ;  /* 0x0000009504007836 */ /* 0x000fe20000000000 */
[----:B------:R-:W-:Y:S01]  /*37910*/  ULDC UR13, c[0x0][0x228] ;  /* 0x00008a00000d7ab9 */ /* 0x000fe20000000800 */
[----:B------:R-:W-:Y:S01]  /*37920*/  ULDC UR5, c[0x0][0x248] ;  /* 0x0000920000057ab9 */ /* 0x000fe20000000800 */
[----:B------:R3:W-:Y:S01]  /*37930*/  @P4 STG.E.U16 desc[UR6][R90.64], R94 ;  /* 0x0000005e5a004986 */ /* 0x0007e2000c101506 */
[----:B------:R-:W-:Y:S01]  /*37940*/  ISETP.LT.AND P4, PT, R5, UR18, !P2 ;  /* 0x0000001205007c0c */ /* 0x000fe2000d781270 */
[----:B0-----:R-:W-:Y:S01]  /*37950*/  IMAD.WIDE R84, R93, 0x2, R246 ;  /* 0x000000025d547825 */ /* 0x001fe200078e02f6 */
[----:B------:R-:W-:Y:S01]  /*37960*/  ISETP.LT.AND P6, PT, R7, UR11, !P2 ;  /* 0x0000000b07007c0c */ /* 0x000fe2000d7c1270 */
[----:B------:R-:W-:Y:S01]  /*37970*/  ULDC.64 UR18, c[0x0][0x228] ;  /* 0x00008a0000127ab9 */ /* 0x000fe20000000a00 */
[----:B------:R-:W-:Y:S01]  /*37980*/  ISETP.LT.AND P2, PT, R8, UR9, !P2 ;  /* 0x0000000908007c0c */ /* 0x000fe2000d741270 */
[C---:B-1----:R-:W-:Y:S01]  /*37990*/  IMAD.WIDE R86, R93.reuse, 0x2, R10 ;  /* 0x000000025d567825 */ /* 0x042fe200078e020a */
[----:B------:R-:W-:Y:S01]  /*379a0*/  PRMT R92, R190, 0x7632, R92 ;  /* 0x00007632be5c7816 */ /* 0x000fe2000000005c */
[----:B------:R-:W-:Y:S01]  /*379b0*/  ULDC UR11, c[0x0][0x228] ;  /* 0x00008a00000b7ab9 */ /* 0x000fe20000000800 */
[----:B------:R-:W-:Y:S01]  /*379c0*/  ULDC UR9, c[0x0][0x228] ;  /* 0x00008a0000097ab9 */ /* 0x000fe20000000800 */
[C---:B--2---:R-:W-:Y:S01]  /*379d0*/  IMAD.WIDE R88, R93.reuse, 0x2, R244 ;  /* 0x000000025d587825 */ /* 0x044fe200078e02f4 */
[----:B----4-:R-:W-:Y:S01]  /*379e0*/  PRMT R106, R250, 0x7632, R106 ;  /* 0x00007632fa6a7816 */ /* 0x010fe2000000006a */
[----:B------:R-:W-:Y:S01]  /*379f0*/  ULDC UR21, c[0x0][0x22c] ;  /* 0x00008b0000157ab9 */ /* 0x000fe20000000800 */
[----:B---3--:R-:W-:Y:S01]  /*37a00*/  PRMT R94, R194, 0x7632, R94 ;  /* 0x00007632c25e7816 */ /* 0x008fe2000000005e */
[----:B------:R-:W-:Y:S01]  /*37a10*/  IMAD.WIDE R90, R93, 0x2, R2 ;  /* 0x000000025d5a7825 */ /* 0x000fe200078e0202 */
[----:B------:R0:W-:Y:S01]  /*37a20*/  @P4 STG.E.U16 desc[UR6][R84.64], R190 ;  /* 0x000000be54004986 */ /* 0x0001e2000c101506 */
[----:B------:R-:W-:Y:S01]  /*37a30*/  ISETP.GE.AND P4, PT, R0, UR19, PT ;  /* 0x0000001300007c0c */ /* 0x000fe2000bf86270 */
[----:B------:R-:W-:-:S02]  /*37a40*/  ULDC UR19, c[0x0][0x22c] ;  /* 0x00008b0000137ab9 */ /* 0x000fc40000000800 */
        /* <DEDUP_REMOVED lines=29> */
[----:B------:R-:W-:Y:S01]  /*37c20*/  LOP3.LUT R9, R9, 0xfffffffb, RZ, 0xc0, !PT ;  /* 0xfffffffb09097812 */ /* 0x000fe200078ec0ff */
[----:B------:R3:W-:Y:S01]  /*37c30*/  @P4 STG.E.U16 desc[UR6][R90.64], R94 ;  /* 0x0000005e5a004986 */ /* 0x0007e2000c101506 */
[----:B------:R-:W-:Y:S01]  /*37c40*/  ISETP.LT.AND P4, PT, R5, UR14, !P2 ;  /* 0x0000000e05007c0c */ /* 0x000fe2000d781270 */
[----:B0-----:R-:W-:Y:S01]  /*37c50*/  IMAD.WIDE R84, R93, 0x2, R246 ;  /* 0x000000025d547825 */ /* 0x001fe200078e02f6 */
[----:B------:R-:W-:Y:S01]  /*37c60*/  ISETP.LT.AND P6, PT, R7, UR11, !P2 ;  /* 0x0000000b07007c0c */ /* 0x000fe2000d7c1270 */
[----:B------:R-:W-:Y:S01]  /*37c70*/  ULDC.64 UR14, c[0x0][0x228] ;  /* 0x00008a00000e7ab9 */ /* 0x000fe20000000a00 */
[----:B------:R-:W-:Y:S01]  /*37c80*/  ISETP.LT.AND P2, PT, R8, UR9, !P2 ;  /* 0x0000000908007c0c */ /* 0x000fe2000d741270 */
[----:B-1----:R-:W-:Y:S01]  /*37c90*/  IMAD.WIDE R88, R93, 0x2, R244 ;  /* 0x000000025d587825 */ /* 0x002fe200078e02f4 */
[----:B------:R-:W-:Y:S01]  /*37ca0*/  PRMT R92, R191, 0x7632, R92 ;  /* 0x00007632bf5c7816 */ /* 0x000fe2000000005c */
[----:B------:R-:W-:Y:S01]  /*37cb0*/  ULDC UR11, c[0x0][0x228] ;  /* 0x00008a00000b7ab9 */ /* 0x000fe20000000800 */
[----:B------:R-:W-:Y:S01]  /*37cc0*/  ULDC UR9, c[0x0][0x228] ;  /* 0x00008a0000097ab9 */ /* 0x000fe20000000800 */
[----:B--2---:R-:W-:Y:S01]  /*37cd0*/  IMAD.WIDE R86, R93, 0x2, R10 ;  /* 0x000000025d567825 */ /* 0x004fe200078e020a */
[----:B------:R-:W-:Y:S01]  /*37ce0*/  ULDC UR17, c[0x0][0x22c] ;  /* 0x00008b0000117ab9 */ /* 0x000fe20000000800 */
[----:B---3--:R-:W-:-:S02]  /*37cf0*/  PRMT R94, R195, 0x7632, R94 ;  /* 0x00007632c35e7816 */ /* 0x008fc4000000005e */
[----:B------:R-:W-:Y:S01]  /*37d00*/  IMAD.WIDE R90, R93, 0x2, R2 ;  /* 0x000000025d5a7825 */ /* 0x000fe200078e0202 */
[----:B------:R0:W-:Y:S01]  /*37d10*/  @P4 STG.E.U16 desc[UR6][R84.64], R191 ;  /* 0x000000bf54004986 */ /* 0x0001e2000c101506 */
[----:B------:R-:W-:Y:S01]  /*37d20*/  ISETP.GE.AND P4, PT, R0, UR15, PT ;  /* 0x0000000f00007c0c */ /* 0x000fe2000bf86270 */
[----:B------:R-:W-:Y:S02]  /*37d30*/  ULDC UR15, c[0x0][0x22c] ;  /* 0x00008b00000f7ab9 */ /* 0x000fe40000000800 */
[----:B------:R1:W-:Y:S04]  /*37d40*/  @P5 STG.E.U16 desc[UR6][R88.64], R92 ;  /* 0x0000005c58005986 */ /* 0x0003e8000c101506 */
        /* <DEDUP_REMOVED lines=13> */
[----:B--2---:R-:W-:Y:S01]  /*37e20*/  IMAD.WIDE R86, R93, 0x2, R244 ;  /* 0x000000025d567825 */ /* 0x004fe200078e02f4 */
[----:B---3--:R-:W-:Y:S01]  /*37e30*/  PRMT R94, R203, 0x7632, R94 ;  /* 0x00007632cb5e7816 */ /* 0x008fe2000000005e */
[----:B------:R-:W-:-:S02]  /*37e40*/  ULDC UR5, c[0x0][0x248] ;  /* 0x0000920000057ab9 */ /* 0x000fc40000000800 */
[C---:B------:R-:W-:Y:S01]  /*37e50*/  IMAD.WIDE R88, R93.reuse, 0x2, R10 ;  /* 0x000000025d587825 */ /* 0x040fe200078e020a */
[----:B------:R0:W-:Y:S03]  /*37e60*/  @P2 STG.E.U16 desc[UR6][R84.64], R199 ;  /* 0x000000c754002986 */ /* 0x0001e6000c101506 */
[C---:B------:R-:W-:Y:S01]  /*37e70*/  IMAD.WIDE R90, R93.reuse, 0x2, R2 ;  /* 0x000000025d5a7825 */ /* 0x040fe200078e0202 */
[----:B------:R1:W-:Y:S01]  /*37e80*/  @P5 STG.E.U16 desc[UR6][R86.64], R92 ;  /* 0x0000005c56005986 */ /* 0x0003e2000c101506 */
[----:B------:R-:W-:Y:S01]  /*37e90*/  ISETP.GE.AND P2, PT, R0, UR13, PT ;  /* 0x0000000d00007c0c */ /* 0x000fe2000bf46270 */
[----:B------:R-:W-:Y:S01]  /*37ea0*/  ULDC UR13, c[0x0][0x228] ;  /* 0x00008a00000d7ab9 */ /* 0x000fe20000000800 */
[----:B------:R-:W-:Y:S01]  /*37eb0*/  ULDC UR9, c[0x0][0x228] ;  /* 0x00008a0000097ab9 */ /* 0x000fe20000000800 */
        /* <DEDUP_REMOVED lines=8> */
[----:B------:R-:W-:Y:S01]  /*37f40*/  ULDC UR5, c[0x0][0x22c] ;  /* 0x00008b0000057ab9 */ /* 0x000fe20000000800 */
[----:B------:R-:W-:Y:S01]  /*37f50*/  PRMT R0, R204, 0x7632, R0 ;  /* 0x00007632cc007816 */ /* 0x000fe20000000000 */
[C---:B-1----:R-:W-:Y:S01]  /*37f60*/  IMAD.WIDE R86, R93.reuse, 0x2, R244 ;  /* 0x000000025d567825 */ /* 0x042fe200078e02f4 */
[----:B------:R-:W-:Y:S01]  /*37f70*/  PRMT R92, R208, 0x7632, R92 ;  /* 0x00007632d05c7816 */ /* 0x000fe2000000005c */
[----:B------:R-:W-:Y:S01]  /*37f80*/  ULDC UR13, c[0x0][0x228] ;  /* 0x00008a00000d7ab9 */ /* 0x000fe20000000800 */
[----:B------:R-:W-:Y:S01]  /*37f90*/  ULDC UR11, c[0x0][0x228] ;  /* 0x00008a00000b7ab9 */ /* 0x000fe20000000800 */
[----:B--2---:R-:W-:Y:S01]  /*37fa0*/  IMAD.WIDE R88, R93, 0x2, R10 ;  /* 0x000000025d587825 */ /* 0x004fe200078e020a */
[----:B------:R-:W-:Y:S01]  /*37fb0*/  ULDC UR9, c[0x0][0x228] ;  /* 0x00008a0000097ab9 */ /* 0x000fe20000000800 */
[----:B------:R-:W-:-:S02]  /*37fc0*/  ULDC UR20, c[0x0][0x22c] ;  /* 0x00008b0000147ab9 */ /* 0x000fc40000000800 */
[----:B---3--:R-:W-:Y:S01]  /*37fd0*/  IMAD.WIDE R90, R93, 0x2, R2 ;  /* 0x000000025d5a7825 */ /* 0x008fe200078e0202 */
[----:B------:R-:W-:Y:S03]  /*37fe0*/  @P4 STG.E.U16 desc[UR6][R84.64], R204 ;  /* 0x000000cc54004986 */ /* 0x000fe6000c101506 */
[----:B------:R-:W-:Y:S01]  /*37ff0*/  VIADD R94, R4, 0x9c ;  /* 0x0000009c045e7836 */ /* 0x000fe20000000000 */
[----:B------:R0:W-:Y:S01]  /*38000*/  @P5 STG.E.U16 desc[UR6][R86.64], R0 ;  /* 0x0000000056005986 */ /* 0x0001e2000c101506 */
[----:B------:R-:W-:Y:S01]  /*38010*/  ISETP.LT.AND P5, PT, R6, UR13, !P2 ;  /* 0x0000000d06007c0c */ /* 0x000fe2000d7a1270 */
[----:B------:R-:W-:Y:S02]  /*38020*/  ULDC UR13, c[0x0][0x228] ;  /* 0x00008a00000d7ab9 */ /* 0x000fe40000000800 */
[----:B------:R-:W-:Y:S01]  /*38030*/  @P6 STG.E.U16 desc[UR6][R88.64], R208 ;  /* 0x000000d058006986 */ /* 0x000fe2000c101506 */
[----:B------:R-:W-:Y:S01]  /*38040*/  ISETP.GE.AND P4, PT, R94, UR5, PT ;  /* 0x000000055e007c0c */ /* 0x000fe2000bf86270 */
[----:B------:R-:W-:-:S02]  /*38050*/  ULDC UR5, c[0x0][0x248] ;  /* 0x0000920000057ab9 */ /* 0x000fc40000000800 */
[----:B------:R1:W-:Y:S01]  /*38060*/  @P3 STG.E.U16 desc[UR6][R90.64], R92 ;  /* 0x0000005c5a003986 */ /* 0x0003e2000c101506 */
[----:B------:R-:W-:Y:S02]  /*38070*/  ISETP.LT.AND P3, PT, R5, UR18, !P2 ;  /* 0x0000001205007c0c */ /* 0x000fe4000d761270 */
[----:B------:R-:W-:Y:S01]  /*38080*/  ISETP.LT.AND P6, PT, R7, UR11, !P2 ;  /* 0x0000000b07007c0c */ /* 0x000fe2000d7c1270 */
[----:B------:R-:W-:Y:S01]  /*38090*/  VIADD R93, R93, UR5 ;  /* 0x000000055d5d7c36 */ /* 0x000fe20008000000 */
[----:B------:R-:W-:Y:S02]  /*380a0*/  ISETP.LT.AND P2, PT, R8, UR9, !P2 ;  /* 0x0000000908007c0c */ /* 0x000fe4000d741270 */
[----:B0-----:R-:W-:Y:S01]  /*380b0*/  PRMT R0, R212, 0x7632, R0 ;  /* 0x00007632d4007816 */ /* 0x001fe20000000000 */
[C---:B------:R-:W-:Y:S01]  /*380c0*/  IMAD.WIDE R84, R93.reuse, 0x2, R246 ;  /* 0x000000025d547825 */ /* 0x040fe200078e02f6 */
[----:B------:R-:W-:Y:S01]  /*380d0*/  ULDC UR5, c[0x0][0x22c] ;  /* 0x00008b0000057ab9 */ /* 0x000fe20000000800 */
[----:B------:R-:W-:Y:S01]  /*380e0*/  ULDC UR11, c[0x0][0x228] ;  /* 0x00008a00000b7ab9 */ /* 0x000fe20000000800 */
[----:B------:R-:W-:Y:S01]  /*380f0*/  ULDC UR9, c[0x0][0x228] ;  /* 0x00008a0000097ab9 */ /* 0x000fe20000000800 */
[----:B------:R-:W-:Y:S01]  /*38100*/  IMAD.WIDE R86, R93, 0x2, R244 ;  /* 0x000000025d567825 */ /* 0x000fe200078e02f4 */
[----:B-1----:R-:W-:Y:S01]  /*38110*/  PRMT R92, R216, 0x7632, R92 ;  /* 0x00007632d85c7816 */ /* 0x002fe2000000005c */
[----:B------:R-:W-:-:S02]  /*38120*/  ULDC UR18, c[0x0][0x22c] ;  /* 0x00008b0000127ab9 */ /* 0x000fc40000000800 */
[C---:B------:R-:W-:Y:S01]  /*38130*/  IMAD.WIDE R88, R93.reuse, 0x2, R10 ;  /* 0x000000025d587825 */ /* 0x040fe200078e020a */
[----:B------:R-:W-:Y:S03]  /*38140*/  @P3 STG.E.U16 desc[UR6][R84.64], R212 ;  /* 0x000000d454003986 */ /* 0x000fe6000c101506 */
[----:B------:R-:W-:Y:S01]  /*38150*/  IMAD.WIDE R90, R93, 0x2, R2 ;  /* 0x000000025d5a7825 */ /* 0x000fe200078e0202 */
[----:B------:R0:W-:Y:S03]  /*38160*/  @P5 STG.E.U16 desc[UR6][R86.64], R0 ;  /* 0x0000000056005986 */ /* 0x0001e6000c101506 */
[----:B------:R-:W-:Y:S01]  /*38170*/  VIADD R94, R4, 0x9d ;  /* 0x0000009d045e7836 */ /* 0x000fe20000000000 */
[----:B------:R-:W-:Y:S01]  /*38180*/  @P6 STG.E.U16 desc[UR6][R88.64], R216 ;  /* 0x000000d858006986 */ /* 0x000fe2000c101506 */
[----:B------:R-:W-:Y:S01]  /*38190*/  ISETP.LT.AND P5, PT, R6, UR13, !P0 ;  /* 0x0000000d06007c0c */ /* 0x000fe2000c7a1270 */
[C---:B------:R-:W-:Y:S01]  /*381a0*/  VIADD R171, R4.reuse, 0xb2 ;  /* 0x000000b204ab7836 */ /* 0x040fe20000000000 */
[----:B------:R-:W-:Y:S01]  /*381b0*/  ISETP.LT.AND P6, PT, R7, UR11, !P0 ;  /* 0x0000000b07007c0c */ /* 0x000fe2000c7c1270 */
[----:B------:R1:W-:Y:S01]  /*381c0*/  @P2 STG.E.U16 desc[UR6][R90.64], R92 ;  /* 0x0000005c5a002986 */ /* 0x0003e2000c101506 */
[----:B------:R-:W-:Y:S01]  /*381d0*/  ISETP.LT.AND P2, PT, R5, UR16, !P0 ;  /* 0x0000001005007c0c */ /* 0x000fe2000c741270 */
[----:B------:R-:W-:Y:S01]  /*381e0*/  VIADD R170, R4, 0xb3 ;  /* 0x000000b304aa7836 */ /* 0x000fe20000000000 */
[----:B------:R-:W-:Y:S01]  /*381f0*/  ISETP.GE.AND P3, PT, R94, UR5, PT ;  /* 0x000000055e007c0c */ /* 0x000fe2000bf66270 */
[----:B------:R-:W-:Y:S01]  /*38200*/  ULDC UR5, c[0x0][0x248] ;  /* 0x0000920000057ab9 */ /* 0x000fe20000000800 */
[----:B------:R-:W-:Y:S01]  /*38210*/  ISETP.LT.AND P0, PT, R8, UR9, !P0 ;  /* 0x0000000908007c0c */ /* 0x000fe2000c701270 */
[----:B------:R-:W-:Y:S01]  /*38220*/  VIADD R93, R93, UR5 ;  /* 0x000000055d5d7c36 */ /* 0x000fe20008000000 */
[----:B------:R-:W-:Y:S01]  /*38230*/  PRMT R94, R209, 0x7632, R94 ;  /* 0x00007632d15e7816 */ /* 0x000fe2000000005e */
[----:B0-----:R-:W-:Y:S01]  /*38240*/  VIADD R0, R4, 0x9e ;  /* 0x0000009e04007836 */ /* 0x001fe20000000000 */
[----:B------:R-:W-:Y:S01]  /*38250*/  ULDC UR5, c[0x0][0x22c] ;  /* 0x00008b0000057ab9 */ /* 0x000fe20000000800 */
[----:B------:R-:W-:Y:S01]  /*38260*/  IMAD.WIDE R84, R93, 0x2, R246 ;  /* 0x000000025d547825 */ /* 0x000fe200078e02f6 */
[----:B------:R-:W-:Y:S01]  /*38270*/  ULDC UR9, c[0x0][0x22c] ;  /* 0x00008b0000097ab9 */ /* 0x000fe20000000800 */
[----:B-1----:R-:W-:Y:S01]  /*38280*/  PRMT R92, R205, 0x7632, R92 ;  /* 0x00007632cd5c7816 */ /* 0x002fe2000000005c */
[----:B------:R-:W-:Y:S01]  /*38290*/  ULDC UR16, c[0x0][0x22c] ;  /* 0x00008b0000107ab9 */ /* 0x000fe20000000800 */
[C---:B------:R-:W-:Y:S01]  /*382a0*/  IMAD.WIDE R86, R93.reuse, 0x2, R244 ;  /* 0x000000025d567825 */ /* 0x040fe200078e02f4 */
[----:B------:R-:W-:Y:S01]  /*382b0*/  @P2 STG.E.U16 desc[UR6][R84.64], R205 ;  /* 0x000000cd54002986 */ /* 0x000fe2000c101506 */
[----:B------:R-:W-:Y:S01]  /*382c0*/  ULDC UR13, c[0x0][0x22c] ;  /* 0x00008b00000d7ab9 */ /* 0x000fe20000000800 */
[----:B------:R-:W-:Y:S01]  /*382d0*/  ULDC UR11, c[0x0][0x22c] ;  /* 0x00008b00000b7ab9 */ /* 0x000fe20000000800 */
[C---:B------:R-:W-:Y:S01]  /*382e0*/  IMAD.WIDE R88, R93.reuse, 0x2, R10 ;  /* 0x000000025d587825 */ /* 0x040fe200078e020a */
[----:B------:R0:W-:Y:S03]  /*382f0*/  @P5 STG.E.U16 desc[UR6][R86.64], R92 ;  /* 0x0000005c56005986 */ /* 0x0001e6000c101506 */
[----:B------:R-:W-:Y:S01]  /*38300*/  IMAD.WIDE R90, R93, 0x2, R2 ;  /* 0x000000025d5a7825 */ /* 0x000fe200078e0202 */
[----:B------:R-:W-:Y:S01]  /*38310*/  @P6 STG.E.U16 desc[UR6][R88.64], R209 ;  /* 0x000000d158006986 */ /* 0x000fe2000c101506 */
[----:B------:R-:W-:Y:S01]  /*38320*/  ISETP.GE.AND P2, PT, R0, UR5, PT ;  /* 0x0000000500007c0c */ /* 0x000fe2000bf46270 */
[----:B------:R-:W-:-:S02]  /*38330*/  ULDC UR5, c[0x0][0x248] ;  /* 0x0000920000057ab9 */ /* 0x000fc40000000800 */
[----:B------:R1:W-:Y:S01]  /*38340*/  @P0 STG.E.U16 desc[UR6][R90.64], R94 ;  /* 0x0000005e5a000986 */ /* 0x0003e2000c101506 */
[----:B------:R-:W-:Y:S02]  /*38350*/  ISETP.LT.AND P0, PT, R5, UR14, !P1 ;  /* 0x0000000e05007c0c */ /* 0x000fe4000cf01270 */
[----:B------:R-:W-:Y:S02]  /*38360*/  ISETP.LT.AND P5, PT, R6, UR12, !P1 ;  /* 0x0000000c06007c0c */ /* 0x000fe4000cfa1270 */
[----:B------:R-:W-:Y:S01]  /*38370*/  ISETP.LT.AND P6, PT, R7, UR10, !P1 ;  /* 0x0000000a07007c0c */ /* 0x000fe2000cfc1270 */
[----:B------:R-:W-:Y:S01]  /*38380*/  VIADD R93, R93, UR5 ;  /* 0x000000055d5d7c36 */ /* 0x000fe20008000000 */
[----:B------:R-:W-:Y:S02]  /*38390*/  ISETP.LT.AND P1, PT, R8, UR8, !P1 ;  /* 0x0000000808007c0c */ /* 0x000fe4000cf21270 */
[----:B0-----:R-:W-:Y:S01]  /*383a0*/  PRMT R92, R213, 0x7632, R92 ;  /* 0x00007632d55c7816 */ /* 0x001fe2000000005c */
        /* <DEDUP_REMOVED lines=8> */
[----:B------:R-:W-:Y:S01]  /*38430*/  IMAD.WIDE R88, R93, 0x2, R10 ;  /* 0x000000025d587825 */ /* 0x000fe200078e020a */
[----:B------:R0:W-:Y:S01]  /*38440*/  @P5 STG.E.U16 desc[UR6][R86.64], R92 ;  /* 0x0000005c56005986 */ /* 0x0001e2000c101506 */
[----:B------:R-:W-:-:S02]  /*38450*/  ULDC UR10, c[0x0][0x22c] ;  /* 0x00008b00000a7ab9 */ /* 0x000fc40000000800 */
[----:B------:R-:W-:Y:S01]  /*38460*/  IMAD.WIDE R90, R93, 0x2, R2 ;  /* 0x000000025d5a7825 */ /* 0x000fe200078e0202 */
[----:B------:R-:W-:Y:S03]  /*38470*/  @P6 STG.E.U16 desc[UR6][R88.64], R217 ;  /* 0x000000d958006986 */ /* 0x000fe6000c101506 */
[----:B------:R-:W-:Y:S01]  /*38480*/  VIADD R0, R4, 0x9f ;  /* 0x0000009f04007836 */ /* 0x000fe20000000000 */
[----:B------:R1:W-:Y:S01]  /*38490*/  @P1 STG.E.U16 desc[UR6][R90.64], R94 ;  /* 0x0000005e5a001986 */ /* 0x0003e2000c101506 */
[----:B------:R-:W-:Y:S02]  /*384a0*/  ISETP.LT.AND P1, PT, R5, UR4, !P4 ;  /* 0x0000000405007c0c */ /* 0x000fe4000e721270 */
[----:B------:R-:W-:Y:S02]  /*384b0*/  ISETP.LT.AND P5, PT, R6, UR4, !P4 ;  /* 0x0000000406007c0c */ /* 0x000fe4000e7a1270 */
[----:B------:R-:W-:Y:S01]  /*384c0*/  ISETP.GE.AND P0, PT, R0, UR5, PT ;  /* 0x0000000500007c0c */ /* 0x000fe2000bf06270 */
[----:B------:R-:W-:Y:S01]  /*384d0*/  ULDC UR5, c[0x0][0x248] ;  /* 0x0000920000057ab9 */ /* 0x000fe20000000800 */
[----:B------:R-:W-:Y:S01]  /*384e0*/  ISETP.LT.AND P6, PT, R7, UR4, !P4 ;  /* 0x0000000407007c0c */ /* 0x000fe2000e7c1270 */
[----:B------:R-:W-:Y:S01]  /*384f0*/  VIADD R93, R93, UR5 ;  /* 0x000000055d5d7c36 */ /* 0x000fe20008000000 */
[----:B------:R-:W-:-:S02]  /*38500*/  ISETP.LT.AND P4, PT, R8, UR4, !P4 ;  /* 0x0000000408007c0c */ /* 0x000fc4000e781270 */
[----:B0-----:R-:W-:Y:S01]  /*38510*/  PRMT R92, R206, 0x7632, R92 ;  /* 0x00007632ce5c7816 */ /* 0x001fe2000000005c */
[C---:B------:R-:W-:Y:S01]  /*38520*/  IMAD.WIDE R84, R93.reuse, 0x2, R246 ;  /* 0x000000025d547825 */ /* 0x040fe200078e02f6 */
[----:B-1----:R-:W-:Y:S01]  /*38530*/  PRMT R94, R210, 0x7632, R94 ;  /* 0x00007632d25e7816 */ /* 0x002fe2000000005e */
[----:B------:R-:W-:Y:S02]  /*38540*/  ULDC UR5, c[0x0][0x22c] ;  /* 0x00008b0000057ab9 */ /* 0x000fe40000000800 */
[C---:B------:R-:W-:Y:S01]  /*38550*/  IMAD.WIDE R86, R93.reuse, 0x2, R244 ;  /* 0x000000025d567825 */ /* 0x040fe200078e02f4 */
[----:B------:R-:W-:Y:S03]  /*38560*/  @P1 STG.E.U16 desc[UR6][R84.64], R206 ;  /* 0x000000ce54001986 */ /* 0x000fe6000c101506 */
[C---:B------:R-:W-:Y:S01]  /*38570*/  IMAD.WIDE R88, R93.reuse, 0x2, R10 ;  /* 0x000000025d587825 */ /* 0x040fe200078e020a */
[----:B------:R0:W-:Y:S03]  /*38580*/  @P5 STG.E.U16 desc[UR6][R86.64], R92 ;  /* 0x0000005c56005986 */ /* 0x0001e6000c101506 */
[----:B------:R-:W-:Y:S01]  /*38590*/  IMAD.WIDE R90, R93, 0x2, R2 ;  /* 0x000000025d5a7825 */ /* 0x000fe200078e0202 */
[----:B------:R-:W-:Y:S03]  /*385a0*/  @P6 STG.E.U16 desc[UR6][R88.64], R210 ;  /* 0x000000d258006986 */ /* 0x000fe6000c101506 */
[----:B------:R-:W-:Y:S01]  /*385b0*/  VIADD R0, R4, 0xa0 ;  /* 0x000000a004007836 */ /* 0x000fe20000000000 */
[----:B------:R1:W-:Y:S01]  /*385c0*/  @P4 STG.E.U16 desc[UR6][R90.64], R94 ;  /* 0x0000005e5a004986 */ /* 0x0003e2000c101506 */
[----:B------:R-:W-:-:S02]  /*385d0*/  ISETP.LT.AND P4, PT, R5, UR4, !P3 ;  /* 0x0000000405007c0c */ /* 0x000fc4000df81270 */
[----:B------:R-:W-:Y:S02]  /*385e0*/  ISETP.LT.AND P5, PT, R6, UR4, !P3 ;  /* 0x0000000406007c0c */ /* 0x000fe4000dfa1270 */
[----:B------:R-:W-:Y:S01]  /*385f0*/  ISETP.GE.AND P1, PT, R0, UR5, PT ;  /* 0x0000000500007c0c */ /* 0x000fe2000bf26270 */
[----:B------:R-:W-:Y:S01]  /*38600*/  ULDC UR5, c[0x0][0x248] ;  /* 0x0000920000057ab9 */ /* 0x000fe20000000800 */
[----:B------:R-:W-:Y:S01]  /*38610*/  ISETP.LT.AND P6, PT, R7, UR4, !P3 ;  /* 0x0000000407007c0c */ /* 0x000fe2000dfc1270 */
[----:B------:R-:W-:Y:S01]  /*38620*/  VIADD R93, R93, UR5 ;  /* 0x000000055d5d7c36 */ /* 0x000fe20008000000 */
[----:B------:R-:W-:Y:S02]  /*38630*/  ISETP.LT.AND P3, PT, R8, UR4, !P3 ;  /* 0x0000000408007c0c */ /* 0x000fe4000df61270 */
[----:B0-----:R-:W-:Y:S01]  /*38640*/  PRMT R92, R214, 0x7632, R92 ;  /* 0x00007632d65c7816 */ /* 0x001fe2000000005c */
[----:B------:R-:W-:Y:S01]  /*38650*/  IMAD.WIDE R84, R93, 0x2, R246 ;  /* 0x000000025d547825 */ /* 0x000fe200078e02f6 */
[----:B-1----:R-:W-:Y:S01]  /*38660*/  PRMT R94, R218, 0x7632, R94 ;  /* 0x00007632da5e7816 */ /* 0x002fe2000000005e */
[----:B------:R-:W-:-:S02]  /*38670*/  ULDC UR5, c[0x0][0x22c] ;  /* 0x00008b0000057ab9 */ /* 0x000fc40000000800 */
        /* <DEDUP_REMOVED lines=138> */
[----:B------:R1:W-:Y:S03]  /*38f20*/  @P6 STG.E.U16 desc[UR6][R88.64], R226 ;  /* 0x000000e258006986 */ /* 0x0003e6000c101506 */
[----:B------:R-:W-:Y:S01]  /*38f30*/  VIADD R0, R4, 0xa8 ;  /* 0x000000a804007836 */ /* 0x000fe20000000000 */
[----:B------:R2:W-:Y:S01]  /*38f40*/  @P0 STG.E.U16 desc[UR6][R90.64], R94 ;  /* 0x0000005e5a000986 */ /* 0x0005e2000c101506 */
[----:B------:R-:W-:-:S02]  /*38f50*/  ISETP.LT.AND P0, PT, R5, UR4, !P1 ;  /* 0x0000000405007c0c */ /* 0x000fc4000cf01270 */
[----:B------:R-:W-:Y:S02]  /*38f60*/  ISETP.LT.AND P5, PT, R6, UR4, !P1 ;  /* 0x0000000406007c0c */ /* 0x000fe4000cfa1270 */
[----:B------:R-:W-:Y:S01]  /*38f70*/  ISETP.GE.AND P2, PT, R0, UR5, PT ;  /* 0x0000000500007c0c */ /* 0x000fe2000bf46270 */
[----:B------:R-:W-:Y:S02]  /*38f80*/  ULDC UR5, c[0x0][0x248] ;  /* 0x0000920000057ab9 */ /* 0x000fe40000000800 */
[----:B------:R-:W-:Y:S01]  /*38f90*/  VIADD R93, R93, UR5 ;  /* 0x000000055d5d7c36 */ /* 0x000fe20008000000 */
[----:B0-----:R-:W-:Y:S01]  /*38fa0*/  PRMT R92, R230, 0x7632, R92 ;  /* 0x00007632e65c7816 */ /* 0x001fe2000000005c */
[----:B------:R-:W-:Y:S01]  /*38fb0*/  VIADD R0, R4, 0xa9 ;  /* 0x000000a904007836 */ /* 0x000fe20000000000 */
[----:B------:R-:W-:Y:S01]  /*38fc0*/  ISETP.LT.AND P6, PT, R7, UR4, !P1 ;  /* 0x0000000407007c0c */ /* 0x000fe2000cfc1270 */
[----:B------:R-:W-:Y:S01]  /*38fd0*/  IMAD.WIDE R84, R93, 0x2, R246 ;  /* 0x000000025d547825 */ /* 0x000fe200078e02f6 */
[----:B------:R-:W-:-:S03]  /*38fe0*/  ULDC UR5, c[0x0][0x22c] ;  /* 0x00008b0000057ab9 */ /* 0x000fc60000000800 */
[----:B------:R-:W-:Y:S01]  /*38ff0*/  IMAD.WIDE R86, R93, 0x2, R244 ;  /* 0x000000025d567825 */ /* 0x000fe200078e02f4 */
[----:B------:R0:W-:Y:S01]  /*39000*/  @P0 STG.E.U16 desc[UR6][R84.64], R230 ;  /* 0x000000e654000986 */ /* 0x0001e2000c101506 */
[----:B------:R-:W-:-:S03]  /*39010*/  ISETP.LT.AND P1, PT, R8, UR4, !P1 ;  /* 0x0000000408007c0c */ /* 0x000fc6000cf21270 */
[----:B------:R3:W-:Y:S01]  /*39020*/  @P5 STG.E.U16 desc[UR6][R86.64], R92 ;  /* 0x0000005c56005986 */ /* 0x0007e2000c101506 */
[----:B------:R-:W-:Y:S02]  /*39030*/  ISETP.LT.AND P5, PT, R5, UR4, !P4 ;  /* 0x0000000405007c0c */ /* 0x000fe4000e7a1270 */
[----:B------:R-:W-:Y:S01]  /*39040*/  ISETP.GE.AND P0, PT, R0, UR5, PT ;  /* 0x0000000500007c0c */ /* 0x000fe2000bf06270 */
[----:B------:R-:W-:Y:S01]  /*39050*/  ULDC UR5, c[0x0][0x248] ;  /* 0x0000920000057ab9 */ /* 0x000fe20000000800 */
[----:B-1----:R-:W-:-:S04]  /*39060*/  IMAD.WIDE R88, R93, 0x2, R10 ;  /* 0x000000025d587825 */ /* 0x002fc800078e020a */
[----:B--2---:R-:W-:Y:S01]  /*39070*/  IMAD.WIDE R90, R93, 0x2, R2 ;  /* 0x000000025d5a7825 */ /* 0x004fe200078e0202 */
[----:B------:R-:W-:-:S03]  /*39080*/  PRMT R94, R234, 0x7632, R94 ;  /* 0x00007632ea5e7816 */ /* 0x000fc6000000005e */
[----:B------:R-:W-:Y:S01]  /*39090*/  VIADD R93, R93, UR5 ;  /* 0x000000055d5d7c36 */ /* 0x000fe20008000000 */
[----:B------:R1:W-:Y:S01]  /*390a0*/  @P6 STG.E.U16 desc[UR6][R88.64], R234 ;  /* 0x000000ea58006986 */ /* 0x0003e2000c101506 */
[----:B------:R-:W-:Y:S01]  /*390b0*/  ISETP.LT.AND P6, PT, R6, UR4, !P4 ;  /* 0x0000000406007c0c */ /* 0x000fe2000e7c1270 */
[----:B------:R-:W-:Y:S01]  /*390c0*/  VIADD R0, R4, 0xaa ;  /* 0x000000aa04007836 */ /* 0x000fe20000000000 */
[----:B------:R-:W-:Y:S01]  /*390d0*/  ULDC UR5, c[0x0][0x248] ;  /* 0x0000920000057ab9 */ /* 0x000fe20000000800 */
[----:B0-----:R-:W-:Y:S01]  /*390e0*/  IMAD.WIDE R84, R93, 0x2, R246 ;  /* 0x000000025d547825 */ /* 0x001fe200078e02f6 */
[----:B------:R-:W-:Y:S04]  /*390f0*/  @P1 STG.E.U16 desc[UR6][R90.64], R94 ;  /* 0x0000005e5a001986 */ /* 0x000fe8000c101506 */
[----:B------:R0:W-:Y:S01]  /*39100*/  @P5 STG.E.U16 desc[UR6][R84.64], R223 ;  /* 0x000000df54005986 */ /* 0x0001e2000c101506 */
[----:B------:R-:W-:-:S02]  /*39110*/  ISETP.LT.AND P5, PT, R7, UR4, !P4 ;  /* 0x0000000407007c0c */ /* 0x000fc4000e7a1270 */
[----:B------:R-:W-:Y:S01]  /*39120*/  ISETP.LT.AND P4, PT, R8, UR4, !P4 ;  /* 0x0000000408007c0c */ /* 0x000fe2000e781270 */
[----:B---3--:R-:W-:Y:S01]  /*39130*/  IMAD.WIDE R86, R93, 0x2, R244 ;  /* 0x000000025d567825 */ /* 0x008fe200078e02f4 */
[----:B------:R-:W-:Y:S01]  /*39140*/  ISETP.GE.AND P1, PT, R0, UR8, PT ;  /* 0x0000000800007c0c */ /* 0x000fe2000bf26270 */
[----:B------:R-:W-:Y:S01]  /*39150*/  ULDC UR8, c[0x0][0x248] ;  /* 0x0000920000087ab9 */ /* 0x000fe20000000800 */
[----:B------:R-:W-:Y:S01]  /*39160*/  PRMT R0, R223, 0x7632, R0 ;  /* 0x00007632df007816 */ /* 0x000fe20000000000 */
[----:B-1----:R-:W-:-:S04]  /*39170*/  IMAD.WIDE R88, R93, 0x2, R2 ;  /* 0x000000025d587825 */ /* 0x002fc800078e0202 */
[----:B------:R1:W-:Y:S01]  /*39180*/  @P6 STG.E.U16 desc[UR6][R86.64], R0 ;  /* 0x0000000056006986 */ /* 0x0003e2000c101506 */
[----:B0-----:R-:W-:Y:S01]  /*39190*/  IMAD.WIDE R84, R93, 0x2, R10 ;  /* 0x000000025d547825 */ /* 0x001fe200078e020a */
[----:B------:R-:W-:-:S03]  /*391a0*/  ISETP.LT.AND P6, PT, R5, UR4, !P3 ;  /* 0x0000000405007c0c */ /* 0x000fc6000dfc1270 */
[----:B------:R-:W-:Y:S01]  /*391b0*/  VIADD R95, R93, UR5 ;  /* 0x000000055d5f7c36 */ /* 0x000fe20008000000 */
[----:B------:R-:W-:Y:S01]  /*391c0*/  @P5 STG.E.U16 desc[UR6][R84.64], R227 ;  /* 0x000000e354005986 */ /* 0x000fe2000c101506 */
[----:B------:R-:W-:Y:S01]  /*391d0*/  PRMT R90, R231, 0x7632, R90 ;  /* 0x00007632e75a7816 */ /* 0x000fe2000000005a */
[----:B------:R-:W-:Y:S01]  /*391e0*/  ULDC UR5, c[0x0][0x248] ;  /* 0x0000920000057ab9 */ /* 0x000fe20000000800 */
[----:B-1----:R-:W-:Y:S01]  /*391f0*/  PRMT R0, R227, 0x7632, R0 ;  /* 0x00007632e3007816 */ /* 0x002fe20000000000 */
[----:B------:R-:W-:-:S04]  /*39200*/  IMAD.WIDE R86, R95, 0x2, R246 ;  /* 0x000000025f567825 */ /* 0x000fc800078e02f6 */
[----:B------:R-:W-:Y:S01]  /*39210*/  @P4 STG.E.U16 desc[UR6][R88.64], R0 ;  /* 0x0000000058004986 */ /* 0x000fe2000c101506 */
[----:B------:R-:W-:Y:S02]  /*39220*/  ISETP.LT.AND P4, PT, R6, UR4, !P3 ;  /* 0x0000000406007c0c */ /* 0x000fe4000df81270 */
[----:B------:R-:W-:Y:S01]  /*39230*/  ISETP.LT.AND P5, PT, R7, UR4, !P3 ;  /* 0x0000000407007c0c */ /* 0x000fe2000dfa1270 */
[----:B------:R0:W-:Y:S01]  /*39240*/  @P6 STG.E.U16 desc[UR6][R86.64], R231 ;  /* 0x000000e756006986 */ /* 0x0001e2000c101506 */
[----:B------:R-:W-:Y:S01]  /*39250*/  ISETP.LT.AND P3, PT, R8, UR4, !P3 ;  /* 0x0000000408007c0c */ /* 0x000fe2000df61270 */
[C---:B------:R-:W-:Y:S01]  /*39260*/  VIADD R101, R95.reuse, UR5 ;  /* 0x000000055f657c36 */ /* 0x040fe20008000000 */
[----:B------:R-:W-:Y:S01]  /*39270*/  ULDC UR5, c[0x0][0x248] ;  /* 0x0000920000057ab9 */ /* 0x000fe20000000800 */
[----:B0-----:R-:W-:-:S06]  /*39280*/  IMAD.WIDE R86, R95, 0x2, R244 ;  /* 0x000000025f567825 */ /* 0x001fcc00078e02f4 */
[----:B------:R0:W-:Y:S01]  /*39290*/  @P4 STG.E.U16 desc[UR6][R86.64], R90 ;  /* 0x0000005a56004986 */ /* 0x0001e2000c101506 */
[----:B------:R-:W-:Y:S01]  /*392a0*/  ISETP.LT.AND P4, PT, R5, UR4, !P2 ;  /* 0x0000000405007c0c */ /* 0x000fe2000d781270 */
[----:B------:R-:W-:-:S05]  /*392b0*/  IMAD.WIDE R88, R95, 0x2, R10 ;  /* 0x000000025f587825 */ /* 0x000fca00078e020a */
[----:B------:R1:W-:Y:S01]  /*392c0*/  @P5 STG.E.U16 desc[UR6][R88.64], R235 ;  /* 0x000000eb58005986 */ /* 0x0003e2000c101506 */
[----:B0-----:R-:W-:Y:S02]  /*392d0*/  VIADD R90, R4, 0xac ;  /* 0x000000ac045a7836 */ /* 0x001fe40000000000 */
[----:B------:R-:W-:-:S04]  /*392e0*/  IMAD.WIDE R86, R95, 0x2, R2 ;  /* 0x000000025f567825 */ /* 0x000fc800078e0202 */
[----:B-1----:R-:W-:Y:S01]  /*392f0*/  IMAD.WIDE R88, R101, 0x2, R246 ;  /* 0x0000000265587825 */ /* 0x002fe200078e02f6 */
[----:B------:R-:W-:Y:S01]  /*39300*/  ISETP.GE.AND P5, PT, R90, UR9, PT ;  /* 0x000000095a007c0c */ /* 0x000fe2000bfa6270 */
[----:B------:R-:W-:Y:S01]  /*39310*/  @P3 STG.E.U16 desc[UR6][R86.64], R99 ;  /* 0x0000006356003986 */ /* 0x000fe2000c101506 */
[----:B------:R-:W-:Y:S01]  /*39320*/  PRMT R90, R251, 0x7632, R90 ;  /* 0x00007632fb5a7816 */ /* 0x000fe2000000005a */
[----:B------:R-:W-:Y:S01]  /*39330*/  IMAD.WIDE R104, R101, 0x2, R244 ;  /* 0x0000000265687825 */ /* 0x000fe200078e02f4 */
[----:B------:R-:W-:Y:S01]  /*39340*/  ULDC UR9, c[0x0][0x22c] ;  /* 0x00008b0000097ab9 */ /* 0x000fe20000000800 */
[----:B------:R0:W-:Y:S04]  /*39350*/  @P4 STG.E.U16 desc[UR6][R88.64], R251 ;  /* 0x000000fb58004986 */ /* 0x0001e8000c101506 */
[----:B0-----:R-:W2:Y:S01]  /*39360*/  LDL.LU R251, [R1+0x300] ;  /* 0x0003000001fb7983 */ /* 0x001ea20000300800 */
[----:B------:R-:W-:-:S02]  /*39370*/  ISETP.LT.AND P4, PT, R6, UR4, !P2 ;  /* 0x0000000406007c0c */ /* 0x000fc4000d781270 */
[----:B------:R-:W-:Y:S02]  /*39380*/  ISETP.LT.AND P3, PT, R7, UR4, !P2 ;  /* 0x0000000407007c0c */ /* 0x000fe4000d761270 */
[----:B------:R-:W-:Y:S01]  /*39390*/  ISETP.LT.AND P2, PT, R8, UR4, !P2 ;  /* 0x0000000408007c0c */ /* 0x000fe2000d741270 */
[----:B------:R-:W-:-:S04]  /*393a0*/  IMAD.WIDE R86, R101, 0x2, R10 ;  /* 0x0000000265567825 */ /* 0x000fc800078e020a */
[----:B------:R-:W-:-:S04]  /*393b0*/  IMAD.WIDE R88, R101, 0x2, R2 ;  /* 0x0000000265587825 */ /* 0x000fc800078e0202 */
[----:B------:R-:W-:Y:S04]  /*393c0*/  @P4 STG.E.U16 desc[UR6][R104.64], R90 ;  /* 0x0000005a68004986 */ /* 0x000fe8000c101506 */
[----:B------:R0:W-:Y:S04]  /*393d0*/  @P3 STG.E.U16 desc[UR6][R86.64], R250 ;  /* 0x000000fa56003986 */ /* 0x0001e8000c101506 */
[----:B------:R1:W-:Y:S01]  /*393e0*/  @P2 STG.E.U16 desc[UR6][R88.64], R106 ;  /* 0x0000006a58002986 */ /* 0x0003e2000c101506 */
[----:B------:R-:W-:Y:S01]  /*393f0*/  ISETP.LT.AND P2, PT, R5, UR4, !P0 ;  /* 0x0000000405007c0c */ /* 0x000fe2000c741270 */
[----:B------:R-:W-:-:S02]  /*39400*/  VIADD R91, R101, UR5 ;  /* 0x00000005655b7c36 */ /* 0x000fc40008000000 */
[----:B0-----:R-:W3:Y:S01]  /*39410*/  LDL.LU R250, [R1+0x2e4] ;  /* 0x0002e40001fa7983 */ /* 0x001ee20000300800 */
[----:B------:R-:W-:Y:S01]  /*39420*/  ISETP.LT.AND P3, PT, R6, UR4, !P0 ;  /* 0x0000000406007c0c */ /* 0x000fe2000c761270 */
[----:B------:R-:W-:Y:S01]  /*39430*/  ULDC UR5, c[0x0][0x248] ;  /* 0x0000920000057ab9 */ /* 0x000fe20000000800 */
[----:B-1----:R-:W-:-:S04]  /*39440*/  IMAD.WIDE R88, R91, 0x2, R246 ;  /* 0x000000025b587825 */ /* 0x002fc800078e02f6 */
[----:B------:R-:W-:-:S04]  /*39450*/  IMAD.WIDE R86, R91, 0x2, R244 ;  /* 0x000000025b567825 */ /* 0x000fc800078e02f4 */
[----:B------:R-:W-:Y:S01]  /*39460*/  VIADD R119, R91, UR8 ;  /* 0x000000085b777c36 */ /* 0x000fe20008000000 */
[----:B------:R-:W-:-:S03]  /*39470*/  ULDC UR8, c[0x0][0x248] ;  /* 0x0000920000087ab9 */ /* 0x000fc60000000800 */
        /* <DEDUP_REMOVED lines=11> */
[----:B------:R-:W-:Y:S01]  /*39530*/  ULDC UR5, c[0x0][0x248] ;  /* 0x0000920000057ab9 */ /* 0x000fe20000000800 */
[----:B------:R-:W-:Y:S02]  /*39540*/  VIADD R84, R4, 0xab ;  /* 0x000000ab04547836 */ /* 0x000fe40000000000 */
[----:B------:R-:W-:Y:S01]  /*39550*/  VIADD R163, R164, UR5 ;  /* 0x00000005a4a37c36 */ /* 0x000fe20008000000 */
[----:B------:R-:W-:-:S03]  /*39560*/  ULDC UR5, c[0x0][0x248] ;  /* 0x0000920000057ab9 */ /* 0x000fc60000000800 */
[----:B------:R-:W-:Y:S01]  /*39570*/  VIADD R0, R163, UR5 ;  /* 0x00000005a3007c36 */ /* 0x000fe20008000000 */
[----:B------:R-:W-:Y:S01]  /*39580*/  ULDC UR5, c[0x0][0x248] ;  /* 0x0000920000057ab9 */ /* 0x000fe20000000800 */
[----:B------:R-:W-:Y:S01]  /*39590*/  ISETP.GE.AND P6, PT, R84, UR8, PT ;  /* 0x0000000854007c0c */ /* 0x000fe2000bfc6270 */
[----:B------:R-:W-:Y:S01]  /*395a0*/  ULDC UR8, c[0x0][0x248] ;  /* 0x0000920000087ab9 */ /* 0x000fe20000000800 */
        /* <DEDUP_REMOVED lines=10> */
[----:B--2---:R-:W-:Y:S01]  /*39650*/  PRMT R109, R251, 0x7632, R109 ;  /* 0x00007632fb6d7816 */ /* 0x004fe2000000006d */
[----:B------:R0:W-:Y:S01]  /*39660*/  @P2 STG.E.U16 desc[UR6][R88.64], R251 ;  /* 0x000000fb58002986 */ /* 0x0001e2000c101506 */
[----:B------:R-:W-:-:S03]  /*39670*/  ISETP.LT.AND P2, PT, R7, UR4, !P0 ;  /* 0x0000000407007c0c */ /* 0x000fc6000c741270 */
[----:B0-----:R-:W2:Y:S01]  /*39680*/  LDL.LU R251, [R1+0x2d4] ;  /* 0x0002d40001fb7983 */ /* 0x001ea20000300800 */
[----:B------:R-:W-:-:S03]  /*39690*/  IMAD.WIDE R88, R91, 0x2, R10 ;  /* 0x000000025b587825 */ /* 0x000fc600078e020a */
[----:B------:R-:W-:Y:S06]  /*396a0*/  @P3 STG.E.U16 desc[UR6][R86.64], R109 ;  /* 0x0000006d56003986 */ /* 0x000fec000c101506 */
[----:B------:R0:W-:Y:S04]  /*396b0*/  @P2 STG.E.U16 desc[UR6][R88.64], R252 ;  /* 0x000000fc58002986 */ /* 0x0001e8000c101506 */
[----:B0-----:R-:W4:Y:S01]  /*396c0*/  LDL.LU R252, [R1+0x1500] ;  /* 0x0015000001fc7983 */ /* 0x001f220000300800 */
        /* <DEDUP_REMOVED lines=29> */
[----:B------:R-:W-:Y:S01]  /*398a0*/  ISETP.LT.AND P0, PT, R8, UR4, !P0 ;  /* 0x0000000408007c0c */ /* 0x000fe2000c701270 */
[----:B------:R-:W-:Y:S02]  /*398b0*/  ULDC UR5, c[0x0][0x248] ;  /* 0x0000920000057ab9 */ /* 0x000fe40000000800 */
[----:B------:R-:W-:Y:S02]  /*398c0*/  VIADD R110, R109, UR8 ;  /* 0x000000086d6e7c36 */ /* 0x000fe40008000000 */
[----:B------:R-:W-:Y:S01]  /*398d0*/  VIADD R90, R4, 0xad ;  /* 0x000000ad045a7836 */ /* 0x000fe20000000000 */
[----:B------:R-:W-:Y:S01]  /*398e0*/  ISETP.LT.AND P3, PT, R5, UR4, !P1 ;  /* 0x0000000405007c0c */ /* 0x000fe2000cf61270 */
[----:B------:R-:W-:Y:S01]  /*398f0*/  VIADD R111, R110, UR5 ;  /* 0x000000056e6f7c36 */ /* 0x000fe20008000000 */
[----:B------:R-:W-:Y:S01]  /*39900*/  ULDC UR5, c[0x0][0x248] ;  /* 0x0000920000057ab9 */ /* 0x000fe20000000800 */
[----:B------:R-:W-:Y:S01]  /*39910*/  IMAD.WIDE R86, R119, 0x2, R246 ;  /* 0x0000000277567825 */ /* 0x000fe200078e02f6 */
[----:B------:R-:W-:Y:S01]  /*39920*/  ISETP.GE.AND P4, PT, R90, UR9, PT ;  /* 0x000000095a007c0c */ /* 0x000fe2000bf86270 */
[----:B------:R-:W-:Y:S01]  /*39930*/  ULDC UR8, c[0x0][0x248] ;  /* 0x0000920000087ab9 */ /* 0x000fe20000000800 */
[----:B------:R-:W-:Y:S01]  /*39940*/  ISETP.LT.AND P2, PT, R6, UR4, !P1 ;  /* 0x0000000406007c0c */ /* 0x000fe2000cf41270 */
[----:B------:R-:W-:Y:S01]  /*39950*/  VIADD R112, R111, UR5 ;  /* 0x000000056f707c36 */ /* 0x000fe20008000000 */
[----:B------:R-:W-:Y:S01]  /*39960*/  ULDC UR5, c[0x0][0x248] ;  /* 0x0000920000057ab9 */ /* 0x000fe20000000800 */
[----:B------:R-:W-:Y:S01]  /*39970*/  IMAD.WIDE R90, R91, 0x2, R2 ;  /* 0x000000025b5a7825 */ /* 0x000fe200078e0202 */
[----:B------:R-:W-:Y:S01]  /*39980*/  @P6 LOP3.LUT R9, R9, 0x4, RZ, 0xfc, !PT ;  /* 0x0000000409096812 */ /* 0x000fe200078efcff */
[----:B------:R-:W-:-:S02]  /*39990*/  ULDC UR9, c[0x0][0x22c] ;  /* 0x00008b0000097ab9 */ /* 0x000fc40000000800 */
[----:B------:R-:W-:Y:S01]  /*399a0*/  VIADD R113, R112, UR5 ;  /* 0x0000000570717c36 */ /* 0x000fe20008000000 */
[----:B------:R-:W-:Y:S01]  /*399b0*/  ULDC UR5, c[0x0][0x248] ;  /* 0x0000920000057ab9 */ /* 0x000fe20000000800 */
[----:B------:R0:W-:Y:S04]  /*399c0*/  @P0 STG.E.U16 desc[UR6][R90.64], R114 ;  /* 0x000000725a000986 */ /* 0x0001e8000c101506 */
[----:B---3--:R1:W-:Y:S01]  /*399d0*/  @P3 STG.E.U16 desc[UR6][R86.64], R250 ;  /* 0x000000fa56003986 */ /* 0x0083e2000c101506 */
[----:B------:R-:W-:Y:S01]  /*399e0*/  ISETP.LT.AND P3, PT, R7, UR4, !P1 ;  /* 0x0000000407007c0c */ /* 0x000fe2000cf61270 */
[----:B0-----:R-:W-:Y:S01]  /*399f0*/  VIADD R114, R113, UR5 ;  /* 0x0000000571727c36 */ /* 0x001fe20008000000 */
[----:B------:R-:W-:-:S03]  /*39a00*/  ULDC UR5, c[0x0][0x248] ;  /* 0x0000920000057ab9 */ /* 0x000fc60000000800 */
[----:B------:R-:W-:Y:S01]  /*39a10*/  VIADD R115, R114, UR8 ;  /* 0x0000000872737c36 */ /* 0x000fe20008000000 */
[----:B------:R-:W-:Y:S01]  /*39a20*/  PRMT R91, R250, 0x7632, R91 ;  /* 0x00007632fa5b7816 */ /* 0x000fe2000000005b */
[----:B------:R-:W-:Y:S01]  /*39a30*/  IMAD.WIDE R88, R119, 0x2, R244 ;  /* 0x0000000277587825 */ /* 0x000fe200078e02f4 */
[----:B------:R-:W-:Y:S01]  /*39a40*/  LOP3.LUT R9, R9, 0xfffffffd, RZ, 0xc0, !PT ;  /* 0xfffffffd09097812 */ /* 0x000fe200078ec0ff */
[----:B------:R-:W-:Y:S02]  /*39a50*/  ULDC UR8, c[0x0][0x22c] ;  /* 0x00008b0000087ab9 */ /* 0x000fe40000000800 */
[----:B------:R-:W-:Y:S01]  /*39a60*/  VIADD R116, R115, UR5 ;  /* 0x0000000573747c36 */ /* 0x000fe20008000000 */
[----:B------:R-:W-:Y:S01]  /*39a70*/  ULDC UR5, c[0x0][0x248] ;  /* 0x0000920000057ab9 */ /* 0x000fe20000000800 */
[----:B-1----:R-:W-:-:S04]  /*39a80*/  IMAD.WIDE R86, R119, 0x2, R10 ;  /* 0x0000000277567825 */ /* 0x002fc800078e020a */
[----:B------:R-:W-:Y:S01]  /*39a90*/  VIADD R117, R116, UR5 ;  /* 0x0000000574757c36 */ /* 0x000fe20008000000 */
[----:B------:R-:W-:Y:S01]  /*39aa0*/  ULDC UR5, c[0x0][0x248] ;  /* 0x0000920000057ab9 */ /* 0x000fe20000000800 */
[----:B------:R0:W-:Y:S01]  /*39ab0*/  @P2 STG.E.U16 desc[UR6][R88.64], R91 ;  /* 0x0000005b58002986 */ /* 0x0001e2000c101506 */
[----:B------:R-:W-:Y:S01]  /*39ac0*/  ISETP.LT.AND P2, PT, R8, UR4, !P1 ;  /* 0x0000000408007c0c */ /* 0x000fe2000cf41270 */
[----:B------:R-:W-:Y:S01]  /*39ad0*/  VIADD R118, R117, UR5 ;  /* 0x0000000575767c36 */ /* 0x000fe20008000000 */
[----:B------:R-:W-:Y:S01]  /*39ae0*/  ULDC UR5, c[0x0][0x248] ;  /* 0x0000920000057ab9 */ /* 0x000fe20000000800 */
[----:B------:R-:W-:Y:S01]  /*39af0*/  @P5 LOP3.LUT R9, R9, 0x2, RZ, 0xfc, !PT ;  /* 0x0000000209095812 */ /* 0x000fe200078efcff */
[----:B0-----:R-:W-:-:S03]  /*39b00*/  VIADD R88, R4, 0xaf ;  /* 0x000000af04587836 */ /* 0x001fc60000000000 */
[----:B------:R-:W-:Y:S02]  /*39b10*/  LOP3.LUT R9, R9, 0xfffffffe, RZ, 0xc0, !PT ;  /* 0xfffffffe09097812 */ /* 0x000fe400078ec0ff */
[----:B------:R-:W-:Y:S02]  /*39b20*/  ISETP.LT.AND P1, PT, R5, UR4, !P6 ;  /* 0x0000000405007c0c */ /* 0x000fe4000f721270 */
[----:B------:R-:W-:-:S04]  /*39b30*/  @P4 LOP3.LUT R9, R9, 0x1, RZ, 0xfc, !PT ;  /* 0x0000000109094812 */ /* 0x000fc800078efcff */
[----:B------:R-:W-:Y:S01]  /*39b40*/  LOP3.LUT R9, R9, 0xffffffef, RZ, 0xc0, !PT ;  /* 0xffffffef09097812 */ /* 0x000fe200078ec0ff */
[C---:B------:R-:W-:Y:S02]  /*39b50*/  VIADD R250, R4.reuse, 0xb4 ;  /* 0x000000b404fa7836 */ /* 0x040fe40000000000 */
[C---:B------:R-:W-:Y:S02]  /*39b60*/  VIADD R249, R4.reuse, 0xb5 ;  /* 0x000000b504f97836 */ /* 0x040fe40000000000 */
[C---:B------:R-:W-:Y:S02]  /*39b70*/  VIADD R248, R4.reuse, 0xb6 ;  /* 0x000000b604f87836 */ /* 0x040fe40000000000 */
[C---:B------:R-:W-:Y:S02]  /*39b80*/  VIADD R243, R4.reuse, 0xb7 ;  /* 0x000000b704f37836 */ /* 0x040fe40000000000 */
[C---:B------:R-:W-:Y:S02]  /*39b90*/  VIADD R242, R4.reuse, 0xb8 ;  /* 0x000000b804f27836 */ /* 0x040fe40000000000 */
[----:B------:R-:W-:-:S02]  /*39ba0*/  VIADD R241, R4, 0xb9 ;  /* 0x000000b904f17836 */ /* 0x000fc40000000000 */
[C---:B------:R-:W-:Y:S02]  /*39bb0*/  VIADD R240, R4.reuse, 0xba ;  /* 0x000000ba04f07836 */ /* 0x040fe40000000000 */
[C---:B------:R-:W-:Y:S02]  /*39bc0*/  VIADD R239, R4.reuse, 0xbb ;  /* 0x000000bb04ef7836 */ /* 0x040fe40000000000 */
[C---:B------:R-:W-:Y:S02]  /*39bd0*/  VIADD R238, R4.reuse, 0xbc ;  /* 0x000000bc04ee7836 */ /* 0x040fe40000000000 */
[C---:B------:R-:W-:Y:S02]  /*39be0*/  VIADD R237, R4.reuse, 0xbd ;  /* 0x000000bd04ed7836 */ /* 0x040fe40000000000 */
[----:B------:R-:W-:Y:S01]  /*39bf0*/  VIADD R236, R4, 0xbe ;  /* 0x000000be04ec7836 */ /* 0x000fe20000000000 */
[----:B--2---:R0:W-:Y:S01]  /*39c00*/  @P3 STG.E.U16 desc[UR6][R86.64], R251 ;  /* 0x000000fb56003986 */ /* 0x0041e2000c101506 */
[----:B------:R-:W-:Y:S01]  /*39c10*/  ISETP.GE.AND P3, PT, R88, UR8, PT ;  /* 0x0000000858007c0c */ /* 0x000fe2000bf66270 */
[----:B------:R-:W-:Y:S01]  /*39c20*/  VIADD R88, R4, 0xb0 ;  /* 0x000000b004587836 */ /* 0x000fe20000000000 */
[----:B------:R-:W-:Y:S01]  /*39c30*/  PRMT R89, R251, 0x7632, R89 ;  /* 0x00007632fb597816 */ /* 0x000fe20000000059 */
[----:B------:R-:W-:Y:S01]  /*39c40*/  ULDC UR8, c[0x0][0x248] ;  /* 0x0000920000087ab9 */ /* 0x000fe20000000800 */
[----:B0-----:R-:W-:-:S04]  /*39c50*/  IMAD.WIDE R86, R119, 0x2, R2 ;  /* 0x0000000277567825 */ /* 0x001fc800078e0202 */
[----:B------:R-:W-:Y:S01]  /*39c60*/  VIADD R119, R118, UR5 ;  /* 0x0000000576777c36 */ /* 0x000fe20008000000 */
[----:B------:R-:W-:-:S03]  /*39c70*/  ULDC UR5, c[0x0][0x248] ;  /* 0x0000920000057ab9 */ /* 0x000fc60000000800 */
[----:B------:R-:W-:Y:S01]  /*39c80*/  VIADD R120, R119, UR5 ;  /* 0x0000000577787c36 */ /* 0x000fe20008000000 */
[----:B------:R-:W-:Y:S01]  /*39c90*/  ULDC UR5, c[0x0][0x248] ;  /* 0x0000920000057ab9 */ /* 0x000fe20000000800 */
[----:B------:R0:W-:Y:S02]  /*39ca0*/  @P2 STG.E.U16 desc[UR6][R86.64], R89 ;  /* 0x0000005956002986 */ /* 0x0001e4000c101506 */
[----:B------:R-:W-:Y:S01]  /*39cb0*/  VIADD R121, R120, UR5 ;  /* 0x0000000578797c36 */ /* 0x000fe20008000000 */
[----:B------:R-:W-:Y:S02]  /*39cc0*/  ULDC UR5, c[0x0][0x22c] ;  /* 0x00008b0000057ab9 */ /* 0x000fe40000000800 */
[----:B------:R-:W-:Y:S01]  /*39cd0*/  ISETP.GE.AND P2, PT, R88, UR5, PT ;  /* 0x0000000558007c0c */ /* 0x000fe2000bf46270 */
[C---:B------:R-:W-:Y:S01]  /*39ce0*/  VIADD R88, R4.reuse, 0xb1 ;  /* 0x000000b104587836 */ /* 0x040fe20000000000 */
[----:B------:R-:W-:Y:S01]  /*39cf0*/  @P3 LOP3.LUT R9, R9, 0x10, RZ, 0xfc, !PT ;  /* 0x0000001009093812 */ /* 0x000fe200078efcff */
[----:B------:R-:W-:Y:S01]  /*39d00*/  VIADD R122, R121, UR8 ;  /* 0x00000008797a7c36 */ /* 0x000fe20008000000 */
[----:B------:R-:W-:Y:S01]  /*39d10*/  ULDC UR8, c[0x0][0x22c] ;  /* 0x00008b0000087ab9 */ /* 0x000fe20000000800 */
[----:B------:R-:W-:-:S02]  /*39d20*/  VIADD R235, R4, 0xbf ;  /* 0x000000bf04eb7836 */ /* 0x000fc40000000000 */
[----:B0-----:R-:W-:Y:S01]  /*39d30*/  IMAD.WIDE R86, R169, 0x2, R246 ;  /* 0x00000002a9567825 */ /* 0x001fe200078e02f6 */
[----:B------:R-:W-:Y:S01]  /*39d40*/  LOP3.LUT R9, R9, 0xffffffdf, RZ, 0xc0, !PT ;  /* 0xffffffdf09097812 */ /* 0x000fe200078ec0ff */
[----:B------:R-:W-:-:S03]  /*39d50*/  ULDC UR5, c[0x0][0x248] ;  /* 0x0000920000057ab9 */ /* 0x000fc60000000800 */
[----:B----4-:R0:W-:Y:S01]  /*39d60*/  @P1 STG.E.U16 desc[UR6][R86.64], R252 ;  /* 0x000000fc56001986 */ /* 0x0101e2000c101506 */
[----:B------:R-:W-:Y:S02]  /*39d70*/  ISETP.GE.AND P1, PT, R88, UR8, PT ;  /* 0x0000000858007c0c */ /* 0x000fe4000bf26270 */
[----:B------:R-:W-:Y:S02]  /*39d80*/  @P2 LOP3.LUT R9, R9, 0x20, RZ, 0xfc, !PT ;  /* 0x0000002009092812 */ /* 0x000fe400078efcff */
[----:B------:R-:W-:Y:S01]  /*39d90*/  ISETP.GE.AND P3, PT, R250, UR46, PT ;  /* 0x0000002efa007c0c */ /* 0x000fe2000bf66270 */
[C---:B------:R-:W-:Y:S01]  /*39da0*/  VIADD R234, R4.reuse, 0xc0 ;  /* 0x000000c004ea7836 */ /* 0x040fe20000000000 */
[----:B------:R-:W-:Y:S01]  /*39db0*/  ISETP.GE.AND P2, PT, R171, UR48, PT ;  /* 0x00000030ab007c0c */ /* 0x000fe2000bf46270 */
[C---:B------:R-:W-:Y:S01]  /*39dc0*/  VIADD R233, R4.reuse, 0xc1 ;  /* 0x000000c104e97836 */ /* 0x040fe20000000000 */
[----:B------:R-:W-:Y:S01]  /*39dd0*/  LOP3.LUT R9, R9, 0xffffffbf, RZ, 0xc0, !PT ;  /* 0xffffffbf09097812 */ /* 0x000fe200078ec0ff */
[----:B------:R-:W-:Y:S01]  /*39de0*/  VIADD R232, R4, 0xc2 ;  /* 0x000000c204e87836 */ /* 0x000fe20000000000 */
[----:B------:R-:W-:-:S03]  /*39df0*/  ULDC UR8, c[0x0][0x22c] ;  /* 0x00008b0000087ab9 */ /* 0x000fc60000000800 */
[----:B------:R-:W-:Y:S02]  /*39e00*/  @P1 LOP3.LUT R9, R9, 0x40, RZ, 0xfc, !PT ;  /* 0x0000004009091812 */ /* 0x000fe400078efcff */
[----:B------:R-:W-:Y:S02]  /*39e10*/  ISETP.GE.AND P1, PT, R170, UR47, PT ;  /* 0x0000002faa007c0c */ /* 0x000fe4000bf26270 */
[----:B------:R-:W-:-:S04]  /*39e20*/  LOP3.LUT R9, R9, 0xffffff7f, RZ, 0xc0, !PT ;  /* 0xffffff7f09097812 */ /* 0x000fc800078ec0ff */
[----:B------:R-:W-:-:S04]  /*39e30*/  @P2 LOP3.LUT R9, R9, 0x80, RZ, 0xfc, !PT ;  /* 0x0000008009092812 */ /* 0x000fc800078efcff */
[----:B------:R-:W-:-:S04]  /*39e40*/  LOP3.LUT R9, R9, 0xfffffeff, RZ, 0xc0, !PT ;  /* 0xfffffeff09097812 */ /* 0x000fc800078ec0ff */
[----:B------:R-:W-:Y:S02]  /*39e50*/  @P1 LOP3.LUT R9, R9, 0x100, RZ, 0xfc, !PT ;  /* 0x0000010009091812 */ /* 0x000fe400078efcff */
[----:B------:R-:W-:Y:S02]  /*39e60*/  ISETP.GE.AND P2, PT, R249, UR45, PT ;  /* 0x0000002df9007c0c */ /* 0x000fe4000bf46270 */
        /* <DEDUP_REMOVED lines=34> */
[----:B------:R-:W-:-:S04]  /*3a090*/  @P1 LOP3.LUT R9, R9, 0x100000, RZ, 0xfc, !PT ;  /* 0x0010000009091812 */ /* 0x000fc800078efcff */
[----:B------:R-:W-:Y:S02]  /*3a0a0*/  LOP3.LUT R9, R9, 0xffdfffff, RZ, 0xc0, !PT ;  /* 0xffdfffff09097812 */ /* 0x000fe400078ec0ff */
[----:B------:R-:W-:Y:S02]  /*3a0b0*/  ISETP.GE.AND P2, PT, R233, UR33, PT ;  /* 0x00000021e9007c0c */ /* 0x000fe4000bf46270 */
[----:B------:R-:W-:Y:S02]  /*3a0c0*/  @P3 LOP3.LUT R9, R9, 0x200000, RZ, 0xfc, !PT ;  /* 0x0020000009093812 */ /* 0x000fe400078efcff */
[----:B------:R-:W-:Y:S02]  /*3a0d0*/  ISETP.GE.AND P1, PT, R232, UR32, PT ;  /* 0x00000020e8007c0c */ /* 0x000fe4000bf26270 */
[----:B------:R-:W-:Y:S01]  /*3a0e0*/  LOP3.LUT R9, R9, 0xff7fffff, RZ, 0xc0, !PT ;  /* 0xff7fffff09097812 */ /* 0x000fe200078ec0ff */
[----:B------:R-:W-:-:S03]  /*3a0f0*/  VIADD R229, R4, 0xc3 ;  /* 0x000000c304e57836 */ /* 0x000fc60000000000 */
[----:B------:R-:W-:Y:S02]  /*3a100*/  LOP3.LUT R9, R9, 0xffbfffff, RZ, 0xc0, !PT ;  /* 0xffbfffff09097812 */ /* 0x000fe400078ec0ff */
[----:B------:R-:W-:Y:S02]  /*3a110*/  ISETP.GE.AND P3, PT, R229, UR31, PT ;  /* 0x0000001fe5007c0c */ /* 0x000fe4000bf66270 */
[----:B------:R-:W-:Y:S01]  /*3a120*/  @P2 LOP3.LUT R9, R9, 0x400000, RZ, 0xfc, !PT ;  /* 0x0040000009092812 */ /* 0x000fe200078efcff */
[----:B------:R-:W-:-:S03]  /*3a130*/  VIADD R231, R4, 0xc4 ;  /* 0x000000c404e77836 */ /* 0x000fc60000000000 */
[----:B------:R-:W-:Y:S02]  /*3a140*/  @P1 LOP3.LUT R9, R9, 0x800000, RZ, 0xfc, !PT ;  /* 0x0080000009091812 */ /* 0x000fe400078efcff */
[----:B0-----:R-:W-:Y:S02]  /*3a150*/  PRMT R86, R252, 0x7632, R86 ;  /* 0x00007632fc567816 */ /* 0x001fe40000000056 */
[----:B------:R-:W-:Y:S01]  /*3a160*/  ISETP.GE.AND P1, PT, R231, UR30, PT ;  /* 0x0000001ee7007c0c */ /* 0x000fe2000bf26270 */
[----:B------:R-:W2:Y:S01]  /*3a170*/  LDL.LU R252, [R1+0x14fc] ;  /* 0x0014fc0001fc7983 */ /* 0x000ea20000300800 */
[----:B------:R-:W-:Y:S01]  /*3a180*/  LOP3.LUT R9, R9, 0xfeffffff, RZ, 0xc0, !PT ;  /* 0xfeffffff09097812 */ /* 0x000fe200078ec0ff */
[----:B------:R-:W-:-:S03]  /*3a190*/  VIADD R230, R4, 0xc5 ;  /* 0x000000c504e67836 */ /* 0x000fc60000000000 */
[----:B------:R-:W-:Y:S02]  /*3a1a0*/  @P3 LOP3.LUT R9, R9, 0x1000000, RZ, 0xfc, !PT ;  /* 0x0100000009093812 */ /* 0x000fe400078efcff */
[----:B------:R-:W-:Y:S02]  /*3a1b0*/  ISETP.GE.AND P2, PT, R230, UR29, PT ;  /* 0x0000001de6007c0c */ /* 0x000fe4000bf46270 */
        /* <DEDUP_REMOVED lines=14> */
[----:B------:R-:W-:Y:S01]  /*3a2a0*/  @P1 LOP3.LUT R9, R9, 0x10000000, RZ, 0xfc, !PT ;  /* 0x1000000009091812 */ /* 0x000fe200078efcff */
[C---:B------:R-:W-:Y:S01]  /*3a2b0*/  VIADD R223, R4.reuse, 0xcb ;  /* 0x000000cb04df7836 */ /* 0x040fe20000000000 */
[----:B------:R-:W-:Y:S02]  /*3a2c0*/  ISETP.GE.AND P3, PT, R225, UR25, PT ;  /* 0x00000019e1007c0c */ /* 0x000fe4000bf66270 */
[----:B------:R-:W-:Y:S01]  /*3a2d0*/  LOP3.LUT R9, R9, 0xdfffffff, RZ, 0xc0, !PT ;  /* 0xdfffffff09097812 */ /* 0x000fe200078ec0ff */
[----:B------:R-:W-:-:S03]  /*3a2e0*/  VIADD R224, R4, 0xca ;  /* 0x000000ca04e07836 */ /* 0x000fc60000000000 */
[----:B------:R-:W-:Y:S02]  /*3a2f0*/  @P2 LOP3.LUT R9, R9, 0x20000000, RZ, 0xfc, !PT ;  /* 0x2000000009092812 */ /* 0x000fe400078efcff */
[----:B------:R-:W-:Y:S01]  /*3a300*/  ISETP.GE.AND P2, PT, R223, UR23, PT ;  /* 0x00000017df007c0c */ /* 0x000fe2000bf46270 */
[----:B------:R-:W-:Y:S01]  /*3a310*/  VIADD R222, R4, 0xcc ;  /* 0x000000cc04de7836 */ /* 0x000fe20000000000 */
[----:B------:R-:W-:Y:S02]  /*3a320*/  ISETP.GE.AND P1, PT, R224, UR24, PT ;  /* 0x00000018e0007c0c */ /* 0x000fe4000bf26270 */
[----:B------:R-:W-:Y:S01]  /*3a330*/  LOP3.LUT R9, R9, 0xbfffffff, RZ, 0xc0, !PT ;  /* 0xbfffffff09097812 */ /* 0x000fe200078ec0ff */
[C---:B------:R-:W-:Y:S02]  /*3a340*/  VIADD R90, R4.reuse, 0xae ;  /* 0x000000ae045a7836 */ /* 0x040fe40000000000 */
[C---:B------:R-:W-:Y:S01]  /*3a350*/  VIADD R173, R4.reuse, 0xcd ;  /* 0x000000cd04ad7836 */ /* 0x040fe20000000000 */
[----:B------:R-:W-:Y:S01]  /*3a360*/  @P3 LOP3.LUT R9, R9, 0x40000000, RZ, 0xfc, !PT ;  /* 0x4000000009093812 */ /* 0x000fe200078efcff */
[----:B------:R-:W-:Y:S01]  /*3a370*/  VIADD R221, R4, 0xce ;  /* 0x000000ce04dd7836 */ /* 0x000fe20000000000 */
[----:B------:R-:W-:Y:S01]  /*3a380*/  ISETP.GE.AND P3, PT, R222, UR22, PT ;  /* 0x00000016de007c0c */ /* 0x000fe2000bf66270 */
[----:B------:R-:W-:-:S02]  /*3a390*/  VIADD R220, R4, 0xcf ;  /* 0x000000cf04dc7836 */ /* 0x000fc40000000000 */
        /* <DEDUP_REMOVED lines=47> */
[C---:B------:R-:W-:Y:S01]  /*3a690*/  VIADD R251, R4.reuse, 0xfe ;  /* 0x000000fe04fb7836 */ /* 0x040fe20000000000 */
[----:B------:R-:W-:-:S02]  /*3a6a0*/  LOP3.LUT R4, R4, 0xfffffffe, RZ, 0xc0, !PT ;  /* 0xfffffffe04047812 */ /* 0x000fc400078ec0ff */
[----:B------:R-:W-:Y:S02]  /*3a6b0*/  LOP3.LUT R9, R9, 0x7fffffff, RZ, 0xc0, !PT ;  /* 0x7fffffff09097812 */ /* 0x000fe400078ec0ff */
[----:B------:R-:W-:Y:S02]  /*3a6c0*/  @P2 LOP3.LUT R4, R4, 0x1, RZ, 0xfc, !PT ;  /* 0x0000000104042812 */ /* 0x000fe400078efcff */
        /* <DEDUP_REMOVED lines=8> */
[----:B------:R-:W-:Y:S01]  /*3a750*/  LOP3.LUT R4, R4, 0xfffffff7, RZ, 0xc0, !PT ;  /* 0xfffffff704047812 */ /* 0x000fe200078ec0ff */
[----:B------:R-:W-:Y:S01]  /*3a760*/  VIADD R123, R122, UR5 ;  /* 0x000000057a7b7c36 */ /* 0x000fe20008000000 */
[----:B------:R-:W-:Y:S02]  /*3a770*/  ULDC UR5, c[0x0][0x248] ;  /* 0x0000920000057ab9 */ /* 0x000fe40000000800 */
[----:B------:R-:W-:Y:S01]  /*3a780*/  @P2 LOP3.LUT R4, R4, 0x8, RZ, 0xfc, !PT ;  /* 0x0000000804042812 */ /* 0x000fe200078efcff */
[----:B------:R-:W-:Y:S01]  /*3a790*/  VIADD R124, R123, UR5 ;  /* 0x000000057b7c7c36 */ /* 0x000fe20008000000 */
[----:B------:R-:W-:Y:S01]  /*3a7a0*/  ISETP.GE.AND P1, PT, R219, UR18, PT ;  /* 0x00000012db007c0c */ /* 0x000fe2000bf26270 */
[----:B------:R-:W-:Y:S01]  /*3a7b0*/  ULDC UR5, c[0x0][0x248] ;  /* 0x0000920000057ab9 */ /* 0x000fe20000000800 */
[----:B------:R-:W-:Y:S01]  /*3a7c0*/  LOP3.LUT R4, R4, 0xffffffef, RZ, 0xc0, !PT ;  /* 0xffffffef04047812 */ /* 0x000fe200078ec0ff */
[----:B------:R-:W-:Y:S01]  /*3a7d0*/  VIADD R125, R124, UR5 ;  /* 0x000000057c7d7c36 */ /* 0x000fe20008000000 */
[----:B------:R-:W-:-:S02]  /*3a7e0*/  ULDC UR5, c[0x0][0x248] ;  /* 0x0000920000057ab9 */ /* 0x000fc40000000800 */
[----:B------:R-:W-:Y:S01]  /*3a7f0*/  @P3 LOP3.LUT R4, R4, 0x10, RZ, 0xfc, !PT ;  /* 0x0000001004043812 */ /* 0x000fe200078efcff */
[----:B------:R-:W-:Y:S01]  /*3a800*/  VIADD R126, R125, UR5 ;  /* 0x000000057d7e7c36 */ /* 0x000fe20008000000 */
[----:B------:R-:W-:Y:S01]  /*3a810*/  ISETP.GE.AND P2, PT, R218, UR17, PT ;  /* 0x00000011da007c0c */ /* 0x000fe2000bf46270 */
[----:B------:R-:W-:Y:S01]  /*3a820*/  ULDC UR5, c[0x0][0x248] ;  /* 0x0000920000057ab9 */ /* 0x000fe20000000800 */
        /* <DEDUP_REMOVED lines=51> */
[----:B------:R-:W-:Y:S01]  /*3ab60*/  ISETP.GE.AND P0, PT, R90, UR9, PT ;  /* 0x000000095a007c0c */ /* 0x000fe2000bf06270 */
[----:B------:R-:W-:Y:S01]  /*3ab70*/  ULDC UR9, c[0x0][0x22c] ;  /* 0x00008b0000097ab9 */ /* 0x000fe20000000800 */
[----:B------:R-:W-:Y:S01]  /*3ab80*/  @P2 LOP3.LUT R4, R4, 0x1000, RZ, 0xfc, !PT ;  /* 0x0000100004042812 */ /* 0x000fe200078efcff */
[----:B------:R-:W-:Y:S01]  /*3ab90*/  ULDC UR5, c[0x0][0x248] ;  /* 0x0000920000057ab9 */ /* 0x000fe20000000800 */
[----:B------:R-:W-:Y:S01]  /*3aba0*/  ISETP.GE.AND P1, PT, R210, UR9, PT ;  /* 0x00000009d2007c0c */ /* 0x000fe2000bf26270 */
[----:B------:R-:W-:Y:S01]  /*3abb0*/  VIADD R142, R141, UR5 ;  /* 0x000000058d8e7c36 */ /* 0x000fe20008000000 */
[----:B------:R-:W-:Y:S01]  /*3abc0*/  LOP3.LUT R4, R4, 0xffffdfff, RZ, 0xc0, !PT ;  /* 0xffffdfff04047812 */ /* 0x000fe200078ec0ff */
[----:B------:R-:W-:-:S02]  /*3abd0*/  ULDC UR5, c[0x0][0x248] ;  /* 0x0000920000057ab9 */ /* 0x000fc40000000800 */
[----:B------:R-:W-:Y:S01]  /*3abe0*/  VIADD R143, R142, UR5 ;  /* 0x000000058e8f7c36 */ /* 0x000fe20008000000 */
[----:B------:R-:W-:Y:S01]  /*3abf0*/  @P3 LOP3.LUT R4, R4, 0x2000, RZ, 0xfc, !PT ;  /* 0x0000200004043812 */ /* 0x000fe200078efcff */
[----:B------:R-:W-:Y:S01]  /*3ac00*/  ULDC UR5, c[0x0][0x248] ;  /* 0x0000920000057ab9 */ /* 0x000fe20000000800 */
[----:B------:R-:W-:Y:S01]  /*3ac10*/  ISETP.GE.AND P2, PT, R209, UR8, PT ;  /* 0x00000008d1007c0c */ /* 0x000fe2000bf46270 */
[----:B------:R-:W-:Y:S01]  /*3ac20*/  VIADD R144, R143, UR5 ;  /* 0x000000058f907c36 */ /* 0x000fe20008000000 */
[----:B------:R-:W-:Y:S01]  /*3ac30*/  LOP3.LUT R4, R4, 0xffffbfff, RZ, 0xc0, !PT ;  /* 0xffffbfff04047812 */ /* 0x000fe200078ec0ff */
[----:B------:R-:W-:Y:S02]  /*3ac40*/  ULDC UR5, c[0x0][0x248] ;  /* 0x0000920000057ab9 */ /* 0x000fe40000000800 */
[----:B------:R-:W-:Y:S01]  /*3ac50*/  VIADD R145, R144, UR5 ;  /* 0x0000000590917c36 */ /* 0x000fe20008000000 */
[----:B------:R-:W-:Y:S01]  /*3ac60*/  @P1 LOP3.LUT R4, R4, 0x4000, RZ, 0xfc, !PT ;  /* 0x0000400004041812 */ /* 0x000fe200078efcff */
[----:B------:R-:W-:-:S02]  /*3ac70*/  ULDC UR5, c[0x0][0x22c] ;  /* 0x00008b0000057ab9 */ /* 0x000fc40000000800 */
        /* <DEDUP_REMOVED lines=46> */
[----:B------:R-:W-:Y:S02]  /*3af60*/  ISETP.GE.AND P3, PT, R193, UR5, PT ;  /* 0x00000005c1007c0c */ /* 0x000fe4000bf66270 */
[----:B------:R-:W-:Y:S02]  /*3af70*/  LOP3.LUT R4, R4, 0xbfffffff, RZ, 0xc0, !PT ;  /* 0xbfffffff04047812 */ /* 0x000fe400078ec0ff */
[----:B--2---:R-:W-:Y:S02]  /*3af80*/  LOP3.LUT R252, R252, 0xfffffffe, RZ, 0xc0, !PT ;  /* 0xfffffffefcfc7812 */ /* 0x004fe400078ec0ff */
[----:B------:R-:W-:-:S02]  /*3af90*/  @P2 LOP3.LUT R4, R4, 0x40000000, RZ, 0xfc, !PT ;  /* 0x4000000004042812 */ /* 0x000fc400078efcff */
[----:B------:R-:W-:Y:S02]  /*3afa0*/  ISETP.GE.AND P2, PT, R191, UR5, PT ;  /* 0x00000005bf007c0c */ /* 0x000fe4000bf46270 */
        /* <DEDUP_REMOVED lines=16> */
[----:B------:R-:W-:Y:S02]  /*3b0b0*/  @P2 LOP3.LUT R252, R252, 0x10, RZ, 0xfc, !PT ;  /* 0x00000010fcfc2812 */ /* 0x000fe400078efcff */
        /* <DEDUP_REMOVED lines=24> */
[----:B------:R0:W-:Y:S01]  /*3b240*/  STL.S16 [R1], R86 ;  /* 0x0000005601007387 */ /* 0x0001e20000100600 */
[----:B------:R-:W-:Y:S01]  /*3b250*/  ISETP.GE.AND P2, PT, R183, UR5, PT ;  /* 0x00000005b7007c0c */ /* 0x000fe2000bf46270 */
[----:B------:R-:W-:Y:S01]  /*3b260*/  VIADD R154, R153, UR51 ;  /* 0x00000033999a7c36 */ /* 0x000fe20008000000 */
[----:B------:R-:W-:Y:S01]  /*3b270*/  @P3 LOP3.LUT R252, R252, 0x100, RZ, 0xfc, !PT ;  /* 0x00000100fcfc3812 */ /* 0x000fe200078efcff */
[----:B------:R-:W-:-:S02]  /*3b280*/  ULDC UR49, c[0x0][0x248] ;  /* 0x0000920000317ab9 */ /* 0x000fc40000000800 */
[----:B------:R-:W-:Y:S01]  /*3b290*/  VIADD R155, R154, UR58 ;  /* 0x0000003a9a9b7c36 */ /* 0x000fe20008000000 */
[----:B------:R-:W-:-:S03]  /*3b2a0*/  LOP3.LUT R252, R252, 0xfffffdff, RZ, 0xc0, !PT ;  /* 0xfffffdfffcfc7812 */ /* 0x000fc600078ec0ff */
[----:B------:R-:W-:Y:S01]  /*3b2b0*/  VIADD R156, R155, UR57 ;  /* 0x000000399b9c7c36 */ /* 0x000fe20008000000 */
[----:B------:R-:W-:Y:S02]  /*3b2c0*/  @P1 LOP3.LUT R252, R252, 0x200, RZ, 0xfc, !PT ;  /* 0x00000200fcfc1812 */ /* 0x000fe400078efcff */
[----:B------:R-:W-:Y:S01]  /*3b2d0*/  ISETP.GE.AND P3, PT, R182, UR5, PT ;  /* 0x00000005b6007c0c */ /* 0x000fe2000bf66270 */
        /* <DEDUP_REMOVED lines=18> */
[----:B------:R-:W-:-:S03]  /*3b400*/  @P2 LOP3.LUT R252, R252, 0x2000, RZ, 0xfc, !PT ;  /* 0x00002000fcfc2812 */ /* 0x000fc600078efcff */
[----:B0-----:R-:W-:Y:S01]  /*3b410*/  VIADD R86, R87, UR50 ;  /* 0x0000003257567c36 */ /* 0x001fe20008000000 */
[----:B------:R-:W-:Y:S01]  /*3b420*/  LOP3.LUT R252, R252, 0xffffbfff, RZ, 0xc0, !PT ;  /* 0xffffbffffcfc7812 */ /* 0x000fe200078ec0ff */
[----:B------:R-:W-:Y:S01]  /*3b430*/  IMAD.WIDE R160, R169, 0x2, R244 ;  /* 0x00000002a9a07825 */ /* 0x000fe200078e02f4 */
[----:B------:R-:W-:Y:S02]  /*3b440*/  ISETP.GE.AND P1, PT, R178, UR5, PT ;  /* 0x00000005b2007c0c */ /* 0x000fe4000bf26270 */
[----:B------:R-:W-:Y:S01]  /*3b450*/  @P3 LOP3.LUT R252, R252, 0x4000, RZ, 0xfc, !PT ;  /* 0x00004000fcfc3812 */ /* 0x000fe200078efcff */
[----:B------:R-:W-:Y:S01]  /*3b460*/  VIADD R162, R86, UR49 ;  /* 0x0000003156a27c36 */ /* 0x000fe20008000000 */
[----:B------:R-:W-:Y:S02]  /*3b470*/  ISETP.GE.AND P2, PT, R177, UR5, PT ;  /* 0x00000005b1007c0c */ /* 0x000fe4000bf46270 */
[----:B------:R-:W-:Y:S02]  /*3b480*/  ISETP.GE.AND P3, PT, R172, UR5, PT ;  /* 0x00000005ac007c0c */ /* 0x000fe4000bf66270 */
[----:B------:R-:W-:-:S02]  /*3b490*/  ISETP.GE.AND P4, PT, R176, UR5, PT ;  /* 0x00000005b0007c0c */ /* 0x000fc4000bf86270 */
[----:B------:R-:W-:Y:S02]  /*3b4a0*/  ISETP.GE.AND P5, PT, R251, UR5, PT ;  /* 0x00000005fb007c0c */ /* 0x000fe4000bfa6270 */
[----:B------:R-:W-:Y:S01]  /*3b4b0*/  ISETP.GE.AND P6, PT, R175, UR5, PT ;  /* 0x00000005af007c0c */ /* 0x000fe2000bfc6270 */
[----:B------:R-:W2:Y:S04]  /*3b4c0*/  LDL.LU.S16 R171, [R1] ;  /* 0x0000000001ab7983 */ /* 0x000ea80000300600 */
[----:B------:R-:W3:Y:S04]  /*3b4d0*/  LDL.LU R239, [R1+0x2f4] ;  /* 0x0002f40001ef7983 */ /* 0x000ee80000300800 */
[----:B------:R-:W4:Y:S04]  /*3b4e0*/  LDL.LU R240, [R1+0x2e8] ;  /* 0x0002e80001f07983 */ /* 0x000f280000300800 */
[----:B------:R-:W4:Y:S01]  /*3b4f0*/  LDL.LU R241, [R1+0x2d8] ;  /* 0x0002d80001f17983 */ /* 0x000f220000300800 */
[----:B------:R-:W-:-:S03]  /*3b500*/  LOP3.LUT R252, R252, 0xfffbffff, RZ, 0xc0, !PT ;  /* 0xfffbfffffcfc7812 */ /* 0x000fc600078ec0ff */
[----:B------:R-:W4:Y:S01]  /*3b510*/  LDL.LU R242, [R1+0x308] ;  /* 0x0003080001f27983 */ /* 0x000f220000300800 */
[----:B------:R-:W-:-:S03]  /*3b520*/  @P3 LOP3.LUT R252, R252, 0x40000, RZ, 0xfc, !PT ;  /* 0x00040000fcfc3812 */ /* 0x000fc600078efcff */
[----:B------:R-:W4:Y:S01]  /*3b530*/  LDL.LU R243, [R1+0x2f8] ;  /* 0x0002f80001f37983 */ /* 0x000f220000300800 */
[----:B------:R-:W-:-:S03]  /*3b540*/  LOP3.LUT R252, R252, 0xfffdffff, RZ, 0xc0, !PT ;  /* 0xfffdfffffcfc7812 */ /* 0x000fc600078ec0ff */
[----:B------:R-:W4:Y:S01]  /*3b550*/  LDL.LU R248, [R1+0x2ec] ;  /* 0x0002ec0001f87983 */ /* 0x000f220000300800 */
[----:B------:R-:W-:Y:S02]  /*3b560*/  @P4 LOP3.LUT R252, R252, 0x20000, RZ, 0xfc, !PT ;  /* 0x00020000fcfc4812 */ /* 0x000fe400078efcff */
[----:B------:R-:W-:Y:S01]  /*3b570*/  LOP3.LUT P4, RZ, R9, 0x2, RZ, 0xc0, !PT ;  /* 0x0000000209ff7812 */ /* 0x000fe2000788c0ff */
[----:B------:R-:W4:Y:S01]  /*3b580*/  LDL.LU R249, [R1+0x2dc] ;  /* 0x0002dc0001f97983 */ /* 0x000f220000300800 */
[----:B------:R-:W-:-:S03]  /*3b590*/  LOP3.LUT R252, R252, 0xfffeffff, RZ, 0xc0, !PT ;  /* 0xfffefffffcfc7812 */ /* 0x000fc600078ec0ff */
[----:B------:R-:W4:Y:S01]  /*3b5a0*/  LDL.LU R250, [R1+0x30c] ;  /* 0x00030c0001fa7983 */ /* 0x000f220000300800 */
[----:B------:R-:W-:Y:S02]  /*3b5b0*/  @P5 LOP3.LUT R252, R252, 0x10000, RZ, 0xfc, !PT ;  /* 0x00010000fcfc5812 */ /* 0x000fe400078efcff */
[----:B------:R-:W-:Y:S02]  /*3b5c0*/  LOP3.LUT P5, RZ, R9, 0x1, RZ, 0xc0, !PT ;  /* 0x0000000109ff7812 */ /* 0x000fe400078ac0ff */
[----:B------:R-:W-:-:S04]  /*3b5d0*/  LOP3.LUT R252, R252, 0xffff7fff, RZ, 0xc0, !PT ;  /* 0xffff7ffffcfc7812 */ /* 0x000fc800078ec0ff */
[----:B------:R-:W-:Y:S02]  /*3b5e0*/  @P6 LOP3.LUT R252, R252, 0x8000, RZ, 0xfc, !PT ;  /* 0x00008000fcfc6812 */ /* 0x000fe400078efcff */
[----:B------:R-:W-:-:S04]  /*3b5f0*/  LOP3.LUT P6, RZ, R9, 0x4, RZ, 0xc0, !PT ;  /* 0x0000000409ff7812 */ /* 0x000fc800078cc0ff */
[----:B------:R-:W-:-:S13]  /*3b600*/  ISETP.LT.AND P3, PT, R6, UR4, !P6 ;  /* 0x0000000406007c0c */ /* 0x000fda000f761270 */
[----:B--2---:R0:W-:Y:S04]  /*3b610*/  @P3 STG.E.U16 desc[UR6][R160.64], R171 ;  /* 0x000000aba0003986 */ /* 0x0041e8000c101506 */
[----:B0-----:R-:W2:Y:S04]  /*3b620*/  LDL.LU R171, [R1+0x2fc] ;  /* 0x0002fc0001ab7983 */ /* 0x001ea80000300800 */
[----:B------:R-:W2:Y:S04]  /*3b630*/  LDL.LU R232, [R1+0x350] ;  /* 0x0003500001e87983 */ /* 0x000ea80000300800 */
[----:B------:R-:W2:Y:S04]  /*3b640*/  LDL.LU R233, [R1+0x340] ;  /* 0x0003400001e97983 */ /* 0x000ea80000300800 */
[----:B------:R-:W2:Y:S01]  /*3b650*/  LDL.LU R234, [R1+0x370] ;  /* 0x0003700001ea7983 */ /* 0x000ea20000300800 */
[----:B------:R-:W-:-:S02]  /*3b660*/  ISETP.LT.AND P3, PT, R7, UR4, !P6 ;  /* 0x0000000407007c0c */ /* 0x000fc4000f761270 */
[----:B------:R-:W-:Y:S01]  /*3b670*/  ISETP.LT.AND P6, PT, R8, UR4, !P6 ;  /* 0x0000000408007c0c */ /* 0x000fe2000f7c1270 */
[----:B------:R-:W2:Y:S01]  /*3b680*/  LDL.LU R235, [R1+0x360] ;  /* 0x0003600001eb7983 */ /* 0x000ea20000300800 */
[----:B------:R-:W-:Y:S01]  /*3b690*/  IMAD.WIDE R160, R169, 0x2, R10 ;  /* 0x00000002a9a07825 */ /* 0x000fe200078e020a */
[----:B---3--:R-:W-:Y:S02]  /*3b6a0*/  PRMT R170, R239, 0x7632, R170 ;  /* 0x00007632efaa7816 */ /* 0x008fe400000000aa */
[----:B------:R-:W3:Y:S04]  /*3b6b0*/  LDL.LU R236, [R1+0x354] ;  /* 0x0003540001ec7983 */ /* 0x000ee80000300800 */
[----:B------:R-:W3:Y:S04]  /*3b6c0*/  LDL.LU R237, [R1+0x344] ;  /* 0x0003440001ed7983 */ /* 0x000ee80000300800 */
[----:B------:R0:W-:Y:S04]  /*3b6d0*/  @P3 STG.E.U16 desc[UR6][R160.64], R239 ;  /* 0x000000efa0003986 */ /* 0x0001e8000c101506 */
[----:B------:R-:W3:Y:S01]  /*3b6e0*/  LDL.LU R238, [R1+0x374] ;  /* 0x0003740001ee7983 */ /* 0x000ee20000300800 */
[----:B0-----:R-:W-:-:S03]  /*3b6f0*/  IMAD.WIDE R160, R169, 0x2, R2 ;  /* 0x00000002a9a07825 */ /* 0x001fc600078e0202 */
[----:B------:R-:W3:Y:S04]  /*3b700*/  LDL.LU R239, [R1+0x364] ;  /* 0x0003640001ef7983 */ /* 0x000ee80000300800 */
[----:B------:R0:W-:Y:S01]  /*3b710*/  @P6 STG.E.U16 desc[UR6][R160.64], R170 ;  /* 0x000000aaa0006986 */ /* 0x0001e2000c101506 */
[----:B------:R-:W-:Y:S01]  /*3b720*/  ISETP.LT.AND P6, PT, R5, UR4, !P4 ;  /* 0x0000000405007c0c */ /* 0x000fe2000e7c1270 */
[----:B0-----:R-:W-:-:S12]  /*3b730*/  IMAD.WIDE R160, R168, 0x2, R246 ;  /* 0x00000002a8a07825 */ /* 0x001fd800078e02f6 */
[----:B----4-:R0:W-:Y:S01]  /*3b740*/  @P6 STG.E.U16 desc[UR6][R160.64], R240 ;  /* 0x000000f0a0006986 */ /* 0x0101e2000c101506 */
[----:B------:R-:W-:Y:S02]  /*3b750*/  ISETP.LT.AND P6, PT, R6, UR4, !P4 ;  /* 0x0000000406007c0c */ /* 0x000fe4000e7c1270 */
[----:B------:R-:W-:Y:S01]  /*3b760*/  PRMT R169, R240, 0x7632, R169 ;  /* 0x00007632f0a97816 */ /* 0x000fe200000000a9 */
[----:B0-----:R-:W-:Y:S01]  /*3b770*/  IMAD.WIDE R160, R168, 0x2, R244 ;  /* 0x00000002a8a07825 */ /* 0x001fe200078e02f4 */
[----:B------:R-:W4:Y:S09]  /*3b780*/  LDL.LU R240, [R1+0x358] ;  /* 0x0003580001f07983 */ /* 0x000f320000300800 */
[----:B------:R0:W-:Y:S01]  /*3b790*/  @P6 STG.E.U16 desc[UR6][R160.64], R169 ;  /* 0x000000a9a0006986 */ /* 0x0001e2000c101506 */
[----:B------:R-:W-:-:S02]  /*3b7a0*/  ISETP.LT.AND P6, PT, R7, UR4, !P4 ;  /* 0x0000000407007c0c */ /* 0x000fc4000e7c1270 */
[----:B------:R-:W-:Y:S01]  /*3b7b0*/  ISETP.LT.AND P4, PT, R8, UR4, !P4 ;  /* 0x0000000408007c0c */ /* 0x000fe2000e781270 */
[----:B0-----:R-:W-:Y:S01]  /*3b7c0*/  IMAD.WIDE R160, R168, 0x2, R10 ;  /* 0x00000002a8a07825 */ /* 0x001fe200078e020a */
[----:B------:R-:W-:-:S09]  /*3b7d0*/  PRMT R169, R241, 0x7632, R169 ;  /* 0x00007632f1a97816 */ /* 0x000fd200000000a9 */
[----:B------:R0:W-:Y:S01]  /*3b7e0*/  @P6 STG.E.U16 desc[UR6][R160.64], R241 ;  /* 0x000000f1a0006986 */ /* 0x0001e2000c101506 */
[----:B------:R-:W-:Y:S01]  /*3b7f0*/  ISETP.LT.AND P6, PT, R5, UR4, !P5 ;  /* 0x0000000405007c0c */ /* 0x000fe2000efc1270 */
[----:B0-----:R-:W-:Y:S02]  /*3b800*/  IMAD.WIDE R160, R168, 0x2, R2 ;  /* 0x00000002a8a07825 */ /* 0x001fe400078e0202 */
[----:B------:R-:W4:Y:S04]  /*3b810*/  LDL.LU R241, [R1+0x348] ;  /* 0x0003480001f17983 */ /* 0x000f280000300800 */
[----:B------:R0:W-:Y:S02]  /*3b820*/  @P4 STG.E.U16 desc[UR6][R160.64], R169 ;  /* 0x000000a9a0004986 */ /* 0x0001e4000c101506 */
[----:B0-----:R-:W-:-:S05]  /*3b830*/  IMAD.WIDE R160, R167, 0x2, R246 ;  /* 0x00000002a7a07825 */ /* 0x001fca00078e02f6 */
[----:B------:R0:W-:Y:S01]  /*3b840*/  @P6 STG.E.U16 desc[UR6][R160.64], R242 ;  /* 0x000000f2a0006986 */ /* 0x0001e2000c101506 */
[----:B------:R-:W-:Y:S02]  /*3b850*/  ISETP.LT.AND P6, PT, R6, UR4, !P5 ;  /* 0x0000000406007c0c */ /* 0x000fe4000efc1270 */
[----:B------:R-:W-:Y:S01]  /*3b860*/  PRMT R168, R242, 0x7632, R168 ;  /* 0x00007632f2a87816 */ /* 0x000fe200000000a8 */
[----:B0-----:R-:W-:Y:S01]  /*3b870*/  IMAD.WIDE R160, R167, 0x2, R244 ;  /* 0x00000002a7a07825 */ /* 0x001fe200078e02f4 */
[----:B------:R-:W-:Y:S01]  /*3b880*/  LOP3.LUT P4, RZ, R9, 0x10, RZ, 0xc0, !PT ;  /* 0x0000001009ff7812 */ /* 0x000fe2000788c0ff */
[----:B------:R-:W4:Y:S08]  /*3b890*/  LDL.LU R242, [R1+0x378] ;  /* 0x0003780001f27983 */ /* 0x000f300000300800 */
        /* <DEDUP_REMOVED lines=22> */
[----:B------:R0:W-:Y:S02]  /*3ba00*/  @P6 STG.E.U16 desc[UR6][R160.64], R249 ;  /* 0x000000f9a0006986 */ /* 0x0001e4000c101506 */
[----:B0-----:R-:W-:Y:S02]  /*3ba10*/  IMAD.WIDE R160, R166, 0x2, R2 ;  /* 0x00000002a6a07825 */ /* 0x001fe400078e0202 */
[----:B------:R-:W4:Y:S04]  /*3ba20*/  LDL.LU R249, [R1+0x34c] ;  /* 0x00034c0001f97983 */ /* 0x000f280000300800 */
[----:B------:R0:W-:Y:S01]  /*3ba30*/  @P0 STG.E.U16 desc[UR6][R160.64], R167 ;  /* 0x000000a7a0000986 */ /* 0x0001e2000c101506 */
[----:B------:R-:W-:Y:S01]  /*3ba40*/  ISETP.LT.AND P0, PT, R5, UR4, !P4 ;  /* 0x0000000405007c0c */ /* 0x000fe2000e701270 */
[----:B0-----:R-:W-:-:S12]  /*3ba50*/  IMAD.WIDE R160, R165, 0x2, R246 ;  /* 0x00000002a5a07825 */ /* 0x001fd800078e02f6 */
[----:B------:R0:W-:Y:S01]  /*3ba60*/  @P0 STG.E.U16 desc[UR6][R160.64], R250 ;  /* 0x000000faa0000986 */ /* 0x0001e2000c101506 */
[----:B------:R-:W-:Y:S02]  /*3ba70*/  ISETP.LT.AND P0, PT, R6, UR4, !P4 ;  /* 0x0000000406007c0c */ /* 0x000fe4000e701270 */
[----:B------:R-:W-:Y:S01]  /*3ba80*/  PRMT R166, R250, 0x7632, R166 ;  /* 0x00007632faa67816 */ /* 0x000fe200000000a6 */
[----:B0-----:R-:W-:Y:S01]  /*3ba90*/  IMAD.WIDE R160, R165, 0x2, R244 ;  /* 0x00000002a5a07825 */ /* 0x001fe200078e02f4 */
[----:B------:R-:W-:Y:S01]  /*3baa0*/  LOP3.LUT P6, RZ, R9, 0x40, RZ, 0xc0, !PT ;  /* 0x0000004009ff7812 */ /* 0x000fe200078cc0ff */
[----:B------:R-:W4:Y:S08]  /*3bab0*/  LDL.LU R250, [R1+0x37c] ;  /* 0x00037c0001fa7983 */ /* 0x000f300000300800 */
[----:B------:R0:W-:Y:S01]  /*3bac0*/  @P0 STG.E.U16 desc[UR6][R160.64], R166 ;  /* 0x000000a6a0000986 */ /* 0x0001e2000c101506 */
[----:B------:R-:W-:Y:S01]  /*3bad0*/  ISETP.LT.AND P0, PT, R7, UR4, !P4 ;  /* 0x0000000407007c0c */ /* 0x000fe2000e701270 */
[----:B0-----:R-:W-:-:S12]  /*3bae0*/  IMAD.WIDE R160, R165, 0x2, R10 ;  /* 0x00000002a5a07825 */ /* 0x001fd800078e020a */
[----:B--2---:R0:W-:Y:S01]  /*3baf0*/  @P0 STG.E.U16 desc[UR6][R160.64], R171 ;  /* 0x000000aba0000986 */ /* 0x0041e2000c101506 */
[----:B------:R-:W-:Y:S02]  /*3bb00*/  ISETP.LT.AND P0, PT, R8, UR4, !P4 ;  /* 0x0000000408007c0c */ /* 0x000fe4000e701270 */
[----:B------:R-:W-:Y:S01]  /*3bb10*/  PRMT R166, R171, 0x7632, R166 ;  /* 0x00007632aba67816 */ /* 0x000fe200000000a6 */
[----:B0-----:R-:W-:Y:S01]  /*3bb20*/  IMAD.WIDE R160, R165, 0x2, R2 ;  /* 0x00000002a5a07825 */ /* 0x001fe200078e0202 */
[----:B------:R-:W-:Y:S01]  /*3bb30*/  LOP3.LUT P4, RZ, R9, 0x80, RZ, 0xc0, !PT ;  /* 0x0000008009ff7812 */ /* 0x000fe2000788c0ff */
[----:B------:R-:W2:Y:S08]  /*3bb40*/  LDL.LU R171, [R1+0x36c] ;  /* 0x00036c0001ab7983 */ /* 0x000eb00000300800 */
[----:B------:R0:W-:Y:S01]  /*3bb50*/  @P0 STG.E.U16 desc[UR6][R160.64], R166 ;  /* 0x000000a6a0000986 */ /* 0x0001e2000c101506 */
[----:B------:R-:W-:Y:S01]  /*3bb60*/  ISETP.LT.AND P0, PT, R5, UR4, !P5 ;  /* 0x0000000405007c0c */ /* 0x000fe2000ef01270 */
[----:B0-----:R-:W-:-:S12]  /*3bb70*/  IMAD.WIDE R160, R164, 0x2, R246 ;  /* 0x00000002a4a07825 */ /* 0x001fd800078e02f6 */
[----:B------:R0:W-:Y:S01]  /*3bb80*/  @P0 STG.E.U16 desc[UR6][R160.64], R232 ;  /* 0x000000e8a0000986 */ /* 0x0001e2000c101506 */
[----:B------:R-:W-:Y:S02]  /*3bb90*/  ISETP.LT.AND P0, PT, R6, UR4, !P5 ;  /* 0x0000000406007c0c */ /* 0x000fe4000ef01270 */
[----:B------:R-:W-:Y:S01]  /*3bba0*/  PRMT R165, R232, 0x7632, R165 ;  /* 0x00007632e8a57816 */ /* 0x000fe200000000a5 */
[C---:B0-----:R-:W-:Y:S01]  /*3bbb0*/  IMAD.WIDE R160, R164.reuse, 0x2, R244 ;  /* 0x00000002a4a07825 */ /* 0x041fe200078e02f4 */
[----:B------:R-:W2:Y:S09]  /*3bbc0*/  LDL.LU R232, [R1+0x3c0] ;  /* 0x0003c00001e87983 */ /* 0x000eb20000300800 */
        /* <DEDUP_REMOVED lines=15> */
[----:B0-----:R-:W-:Y:S01]  /*3bcc0*/  IMAD.WIDE R160, R163, 0x2, R244 ;  /* 0x00000002a3a07825 */ /* 0x001fe200078e02f4 */
[----:B------:R-:W-:Y:S01]  /*3bcd0*/  PRMT R165, R235, 0x7632, R165 ;  /* 0x00007632eba57816 */ /* 0x000fe200000000a5 */
[----:B------:R-:W2:Y:S08]  /*3bce0*/  LDL.LU R234, [R1+0x3e0] ;  /* 0x0003e00001ea7983 */ /* 0x000eb00000300800 */
[----:B------:R0:W-:Y:S01]  /*3bcf0*/  @P0 STG.E.U16 desc[UR6][R160.64], R164 ;  /* 0x000000a4a0000986 */ /* 0x0001e2000c101506 */
[----:B------:R-:W-:Y:S01]  /*3bd00*/  ISETP.LT.AND P0, PT, R7, UR4, !P6 ;  /* 0x0000000407007c0c */ /* 0x000fe2000f701270 */
[----:B0-----:R-:W-:-:S12]  /*3bd10*/  IMAD.WIDE R160, R163, 0x2, R10 ;  /* 0x00000002a3a07825 */ /* 0x001fd800078e020a */
[----:B------:R0:W-:Y:S01]  /*3bd20*/  @P0 STG.E.U16 desc[UR6][R160.64], R235 ;  /* 0x000000eba0000986 */ /* 0x0001e2000c101506 */
[----:B------:R-:W-:Y:S01]  /*3bd30*/  ISETP.LT.AND P0, PT, R8, UR4, !P6 ;  /* 0x0000000408007c0c */ /* 0x000fe2000f701270 */
[----:B0-----:R-:W-:Y:S01]  /*3bd40*/  IMAD.WIDE R160, R163, 0x2, R2 ;  /* 0x00000002a3a07825 */ /* 0x001fe200078e0202 */
[----:B---3--:R-:W-:Y:S01]  /*3bd50*/  PRMT R164, R237, 0x7632, R164 ;  /* 0x00007632eda47816 */ /* 0x008fe200000000a4 */
[----:B------:R-:W3:Y:S10]  /*3bd60*/  LDL.LU R235, [R1+0x3d0] ;  /* 0x0003d00001eb7983 */ /* 0x000ef40000300800 */
[----:B------:R0:W-:Y:S01]  /*3bd70*/  @P0 STG.E.U16 desc[UR6][R160.64], R165 ;  /* 0x000000a5a0000986 */ /* 0x0001e2000c101506 */
[----:B------:R-:W-:Y:S01]  /*3bd80*/  ISETP.LT.AND P0, PT, R5, UR4, !P4 ;  /* 0x0000000405007c0c */ /* 0x000fe2000e701270 */
[----:B0-----:R-:W-:-:S12]  /*3bd90*/  IMAD.WIDE R160, R0, 0x2, R246 ;  /* 0x0000000200a07825 */ /* 0x001fd800078e02f6 */
[----:B------:R0:W-:Y:S01]  /*3bda0*/  @P0 STG.E.U16 desc[UR6][R160.64], R236 ;  /* 0x000000eca0000986 */ /* 0x0001e2000c101506 */
[----:B------:R-:W-:Y:S02]  /*3bdb0*/  ISETP.LT.AND P0, PT, R6, UR4, !P4 ;  /* 0x0000000406007c0c */ /* 0x000fe4000e701270 */
[----:B------:R-:W-:Y:S01]  /*3bdc0*/  PRMT R163, R236, 0x7632, R163 ;  /* 0x00007632eca37816 */ /* 0x000fe200000000a3 */
[C---:B0-----:R-:W-:Y:S01]  /*3bdd0*/  IMAD.WIDE R160, R0.reuse, 0x2, R244 ;  /* 0x0000000200a07825 */ /* 0x041fe200078e02f4 */
[----:B------:R-:W-:Y:S01]  /*3bde0*/  LOP3.LUT P6, RZ, R9, 0x200, RZ, 0xc0, !PT ;  /* 0x0000020009ff7812 */ /* 0x000fe200078cc0ff */
[----:B------:R-:W3:Y:S08]  /*3bdf0*/  LDL.LU R236, [R1+0x3c4] ;  /* 0x0003c40001ec7983 */ /* 0x000ef00000300800 */
[----:B------:R0:W-:Y:S01]  /*3be00*/  @P0 STG.E.U16 desc[UR6][R160.64], R163 ;  /* 0x000000a3a0000986 */ /* 0x0001e2000c101506 */
[----:B------:R-:W-:Y:S01]  /*3be10*/  ISETP.LT.AND P0, PT, R7, UR4, !P4 ;  /* 0x0000000407007c0c */ /* 0x000fe2000e701270 */
[----:B0-----:R-:W-:-:S12]  /*3be20*/  IMAD.WIDE R160, R0, 0x2, R10 ;  /* 0x0000000200a07825 */ /* 0x001fd800078e020a */
[----:B------:R0:W-:Y:S01]  /*3be30*/  @P0 STG.E.U16 desc[UR6][R160.64], R237 ;  /* 0x000000eda0000986 */ /* 0x0001e2000c101506 */
[----:B------:R-:W-:Y:S01]  /*3be40*/  ISETP.LT.AND P0, PT, R8, UR4, !P4 ;  /* 0x0000000408007c0c */ /* 0x000fe2000e701270 */
[----:B0-----:R-:W-:Y:S01]  /*3be50*/  IMAD.WIDE R160, R0, 0x2, R2 ;  /* 0x0000000200a07825 */ /* 0x001fe200078e0202 */
[----:B------:R-:W-:Y:S01]  /*3be60*/  PRMT R163, R239, 0x7632, R163 ;  /* 0x00007632efa37816 */ /* 0x000fe200000000a3 */
        /* <DEDUP_REMOVED lines=16> */
[----:B----4-:R-:W-:Y:S01]  /*3bf70*/  PRMT R0, R240, 0x7632, R0 ;  /* 0x00007632f0007816 */ /* 0x010fe20000000000 */
[----:B------:R-:W4:Y:S10]  /*3bf80*/  LDL.LU R239, [R1+0x3d4] ;  /* 0x0003d40001ef7983 */ /* 0x000f340000300800 */
[----:B------:R0:W-:Y:S01]  /*3bf90*/  @P0 STG.E.U16 desc[UR6][R160.64], R163 ;  /* 0x000000a3a0000986 */ /* 0x0001e2000c101506 */
[----:B------:R-:W-:Y:S01]  /*3bfa0*/  ISETP.LT.AND P0, PT, R5, UR4, !P6 ;  /* 0x0000000405007c0c */ /* 0x000fe2000f701270 */
[----:B0-----:R-:W-:-:S12]  /*3bfb0*/  IMAD.WIDE R160, R85, 0x2, R246 ;  /* 0x0000000255a07825 */ /* 0x001fd800078e02f6 */
[----:B------:R0:W-:Y:S01]  /*3bfc0*/  @P0 STG.E.U16 desc[UR6][R160.64], R240 ;  /* 0x000000f0a0000986 */ /* 0x0001e2000c101506 */
[----:B------:R-:W-:Y:S01]  /*3bfd0*/  ISETP.LT.AND P0, PT, R6, UR4, !P6 ;  /* 0x0000000406007c0c */ /* 0x000fe2000f701270 */
[----:B0-----:R-:W-:Y:S01]  /*3bfe0*/  IMAD.WIDE R160, R85, 0x2, R244 ;  /* 0x0000000255a07825 */ /* 0x001fe200078e02f4 */
[----:B------:R-:W-:Y:S01]  /*3bff0*/  LOP3.LUT P5, RZ, R9, 0x800, RZ, 0xc0, !PT ;  /* 0x0000080009ff7812 */ /* 0x000fe200078ac0ff */
[----:B------:R-:W4:Y:S10]  /*3c000*/  LDL.LU R240, [R1+0x3c8] ;  /* 0x0003c80001f07983 */ /* 0x000f340000300800 */
[----:B------:R0:W-:Y:S01]  /*3c010*/  @P0 STG.E.U16 desc[UR6][R160.64], R0 ;  /* 0x00000000a0000986 */ /* 0x0001e2000c101506 */
[----:B------:R-:W-:Y:S01]  /*3c020*/  ISETP.LT.AND P0, PT, R7, UR4, !P6 ;  /* 0x0000000407007c0c */ /* 0x000fe2000f701270 */
[----:B0-----:R-:W-:-:S12]  /*3c030*/  IMAD.WIDE R160, R85, 0x2, R10 ;  /* 0x0000000255a07825 */ /* 0x001fd800078e020a */
[----:B------:R0:W-:Y:S01]  /*3c040*/  @P0 STG.E.U16 desc[UR6][R160.64], R241 ;  /* 0x000000f1a0000986 */ /* 0x0001e2000c101506 */
[----:B------:R-:W-:Y:S01]  /*3c050*/  ISETP.LT.AND P0, PT, R8, UR4, !P6 ;  /* 0x0000000408007c0c */ /* 0x000fe2000f701270 */
[----:B------:R-:W-:Y:S01]  /*3c060*/  IMAD.WIDE R84, R85, 0x2, R2 ;  /* 0x0000000255547825 */ /* 0x000fe200078e0202 */
[----:B0-----:R-:W-:Y:S02]  /*3c070*/  PRMT R161, R241, 0x7632, R161 ;  /* 0x00007632f1a17816 */ /* 0x001fe400000000a1 */
[----:B------:R-:W-:Y:S01]  /*3c080*/  PRMT R0, R242, 0x7632, R0 ;  /* 0x00007632f2007816 */ /* 0x000fe20000000000 */
[----:B------:R-:W4:Y:S08]  /*3c090*/  LDL.LU R241, [R1+0x3b8] ;  /* 0x0003b80001f17983 */ /* 0x000f300000300800 */
[----:B------:R0:W-:Y:S01]  /*3c0a0*/  @P0 STG.E.U16 desc[UR6][R84.64], R161 ;  /* 0x000000a154000986 */ /* 0x0001e2000c101506 */
[----:B------:R-:W-:Y:S01]  /*3c0b0*/  ISETP.LT.AND P0, PT, R5, UR4, !P4 ;  /* 0x0000000405007c0c */ /* 0x000fe2000e701270 */
[----:B0-----:R-:W-:-:S12]  /*3c0c0*/  IMAD.WIDE R84, R92, 0x2, R246 ;  /* 0x000000025c547825 */ /* 0x001fd800078e02f6 */
[----:B------:R0:W-:Y:S01]  /*3c0d0*/  @P0 STG.E.U16 desc[UR6][R84.64], R242 ;  /* 0x000000f254000986 */ /* 0x0001e2000c101506 */
[----:B------:R-:W-:Y:S01]  /*3c0e0*/  ISETP.LT.AND P0, PT, R6, UR4, !P4 ;  /* 0x0000000406007c0c */ /* 0x000fe2000e701270 */
[C---:B0-----:R-:W-:Y:S01]  /*3c0f0*/  IMAD.WIDE R84, R92.reuse, 0x2, R244 ;  /* 0x000000025c547825 */ /* 0x041fe200078e02f4 */
[----:B------:R-:W-:Y:S01]  /*3c100*/  PRMT R160, R243, 0x7632, R160 ;  /* 0x00007632f3a07816 */ /* 0x000fe200000000a0 */
[----:B------:R-:W4:Y:S10]  /*3c110*/  LDL.LU R242, [R1+0x3e8] ;  /* 0x0003e80001f27983 */ /* 0x000f340000300800 */
[----:B------:R0:W-:Y:S01]  /*3c120*/  @P0 STG.E.U16 desc[UR6][R84.64], R0 ;  /* 0x0000000054000986 */ /* 0x0001e2000c101506 */
[----:B------:R-:W-:Y:S01]  /*3c130*/  ISETP.LT.AND P0, PT, R7, UR4, !P4 ;  /* 0x0000000407007c0c */ /* 0x000fe2000e701270 */
[----:B0-----:R-:W-:-:S12]  /*3c140*/  IMAD.WIDE R84, R92, 0x2, R10 ;  /* 0x000000025c547825 */ /* 0x001fd800078e020a */
[----:B------:R0:W-:Y:S01]  /*3c150*/  @P0 STG.E.U16 desc[UR6][R84.64], R243 ;  /* 0x000000f354000986 */ /* 0x0001e2000c101506 */
[----:B------:R-:W-:Y:S01]  /*3c160*/  ISETP.LT.AND P0, PT, R8, UR4, !P4 ;  /* 0x0000000408007c0c */ /* 0x000fe2000e701270 */
[----:B0-----:R-:W-:Y:S01]  /*3c170*/  IMAD.WIDE R84, R92, 0x2, R2 ;  /* 0x000000025c547825 */ /* 0x001fe200078e0202 */
        /* <DEDUP_REMOVED lines=14> */
[----:B------:R-:W-:Y:S02]  /*3c260*/  ISETP.LT.AND P0, PT, R8, UR4, !P5 ;  /* 0x0000000408007c0c */ /* 0x000fe4000ef01270 */
[----:B------:R-:W-:Y:S01]  /*3c270*/  LOP3.LUT P6, RZ, R9, 0x1000, RZ, 0xc0, !PT ;  /* 0x0000100009ff7812 */ /* 0x000fe200078cc0ff */
[----:B0-----:R-:W-:Y:S01]  /*3c280*/  IMAD.WIDE R84, R93, 0x2, R2 ;  /* 0x000000025d547825 */ /* 0x001fe200078e0202 */
        /* <DEDUP_REMOVED lines=8> */
[----:B--2---:R-:W-:Y:S01]  /*3c310*/  PRMT R92, R171, 0x7632, R92 ;  /* 0x00007632ab5c7816 */ /* 0x004fe2000000005c */
[----:B------:R-:W2:Y:S10]  /*3c320*/  LDL.LU R250, [R1+0x3ec] ;  /* 0x0003ec0001fa7983 */ /* 0x000eb40000300800 */
        /* <DEDUP_REMOVED lines=15> */
[----:B------:R-:W-:Y:S01]  /*3c420*/  PRMT R92, R233, 0x7632, R92 ;  /* 0x00007632e95c7816 */ /* 0x000fe2000000005c */
        /* <DEDUP_REMOVED lines=15> */
[C---:B0-----:R-:W-:Y:S01]  /*3c520*/  IMAD.WIDE R84, R96.reuse, 0x2, R244 ;  /* 0x0000000260547825 */ /* 0x041fe200078e02f4 */
[----:B---3--:R-:W-:Y:S01]  /*3c530*/  PRMT R92, R235, 0x7632, R92 ;  /* 0x00007632eb5c7816 */ /* 0x008fe2000000005c */
[----:B------:R-:W3:Y:S10]  /*3c540*/  LDL.LU R234, [R1+0x460] ;  /* 0x0004600001ea7983 */ /* 0x000ef40000300800 */
        /* <DEDUP_REMOVED lines=31> */
[C---:B0-----:R-:W-:Y:S01]  /*3c740*/  IMAD.WIDE R84, R98.reuse, 0x2, R244 ;  /* 0x0000000262547825 */ /* 0x041fe200078e02f4 */
[----:B----4-:R-:W-:Y:S01]  /*3c750*/  PRMT R92, R239, 0x7632, R92 ;  /* 0x00007632ef5c7816 */ /* 0x010fe2000000005c */
        /* <DEDUP_REMOVED lines=59> */
[----:B--2---:R-:W-:Y:S01]  /*3cb10*/  PRMT R0, R250, 0x7632, R0 ;  /* 0x00007632fa007816 */ /* 0x004fe20000000000 */
[----:B------:R-:W2:Y:S08]  /*3cb20*/  LDL.LU R249, [R1+0x44c] ;  /* 0x00044c0001f97983 */ /* 0x000eb00000300800 */
[----:B------:R0:W-:Y:S01]  /*3cb30*/  @P0 STG.E.U16 desc[UR6][R84.64], R92 ;  /* 0x0000005c54000986 */ /* 0x0001e2000c101506 */
[----:B------:R-:W-:Y:S01]  /*3cb40*/  ISETP.LT.AND P0, PT, R5, UR4, !P5 ;  /* 0x0000000405007c0c */ /* 0x000fe2000ef01270 */
[----:B0-----:R-:W-:-:S12]  /*3cb50*/  IMAD.WIDE R84, R102, 0x2, R246 ;  /* 0x0000000266547825 */ /* 0x001fd800078e02f6 */
[----:B------:R0:W-:Y:S01]  /*3cb60*/  @P0 STG.E.U16 desc[UR6][R84.64], R250 ;  /* 0x000000fa54000986 */ /* 0x0001e2000c101506 */
[----:B------:R-:W-:Y:S01]  /*3cb70*/  ISETP.LT.AND P0, PT, R6, UR4, !P5 ;  /* 0x0000000406007c0c */ /* 0x000fe2000ef01270 */
[C---:B0-----:R-:W-:Y:S01]  /*3cb80*/  IMAD.WIDE R84, R102.reuse, 0x2, R244 ;  /* 0x0000000266547825 */ /* 0x041fe200078e02f4 */
        /* <DEDUP_REMOVED lines=26> */
[----:B---3--:R-:W-:Y:S01]  /*3cd30*/  PRMT R0, R234, 0x7632, R0 ;  /* 0x00007632ea007816 */ /* 0x008fe20000000000 */
[----:B------:R-:W3:Y:S08]  /*3cd40*/  LDL.LU R233, [R1+0x410] ;  /* 0x0004100001e97983 */ /* 0x000ef00000300800 */
[----:B------:R0:W-:Y:S01]  /*3cd50*/  @P0 STG.E.U16 desc[UR6][R84.64], R92 ;  /* 0x0000005c54000986 */ /* 0x0001e2000c101506 */
[----:B------:R-:W-:Y:S01]  /*3cd60*/  ISETP.LT.AND P0, PT, R5, UR4, !P4 ;  /* 0x0000000405007c0c */ /* 0x000fe2000e701270 */
[----:B0-----:R-:W-:-:S12]  /*3cd70*/  IMAD.WIDE R84, R104, 0x2, R246 ;  /* 0x0000000268547825 */ /* 0x001fd800078e02f6 */
[----:B------:R0:W-:Y:S01]  /*3cd80*/  @P0 STG.E.U16 desc[UR6][R84.64], R234 ;  /* 0x000000ea54000986 */ /* 0x0001e2000c101506 */
[----:B------:R-:W-:Y:S01]  /*3cd90*/  ISETP.LT.AND P0, PT, R6, UR4, !P4 ;  /* 0x0000000406007c0c */ /* 0x000fe2000e701270 */
[C---:B0-----:R-:W-:Y:S01]  /*3cda0*/  IMAD.WIDE R84, R104.reuse, 0x2, R244 ;  /* 0x0000000268547825 */ /* 0x041fe200078e02f4 */
        /* <DEDUP_REMOVED lines=26> */
[----:B----4-:R-:W-:Y:S01]  /*3cf50*/  PRMT R0, R238, 0x7632, R0 ;  /* 0x00007632ee007816 */ /* 0x010fe20000000000 */
        /* <DEDUP_REMOVED lines=75> */
[----:B------:R-:W-:Y:S01]  /*3d410*/  LOP3.LUT P5, RZ, R9, 0x20000000, RZ, 0xc0, !PT ;  /* 0x2000000009ff7812 */ /* 0x000fe200078ac0ff */
[----:B------:R-:W2:Y:S10]  /*3d420*/  LDL.LU R250, [R1+0x3fc] ;  /* 0x0003fc0001fa7983 */ /* 0x000eb40000300800 */
[----:B------:R0:W-:Y:S01]  /*3d430*/  @P0 STG.E.U16 desc[UR6][R84.64], R0 ;  /* 0x0000000054000986 */ /* 0x0001e2000c101506 */
[----:B------:R-:W-:Y:S01]  /*3d440*/  ISETP.LT.AND P0, PT, R7, UR4, !P4 ;  /* 0x0000000407007c0c */ /* 0x000fe2000e701270 */
[----:B------:R-:W-:Y:S01]  /*3d450*/  IMAD.WIDE R92, R110, 0x2, R10 ;  /* 0x000000026e5c7825 */ /* 0x000fe200078e020a */
[----:B------:R-:W-:-:S11]  /*3d460*/  LOP3.LUT P6, RZ, R9, 0x40000000, RZ, 0xc0, !PT ;  /* 0x4000000009ff7812 */ /* 0x000fd600078cc0ff */
[----:B------:R1:W-:Y:S01]  /*3d470*/  @P0 STG.E.U16 desc[UR6][R92.64], R171 ;  /* 0x000000ab5c000986 */ /* 0x0003e2000c101506 */
[----:B------:R-:W-:Y:S01]  /*3d480*/  ISETP.LT.AND P0, PT, R8, UR4, !P4 ;  /* 0x0000000408007c0c */ /* 0x000fe2000e701270 */
[----:B------:R-:W-:Y:S01]  /*3d490*/  IMAD.WIDE R94, R110, 0x2, R2 ;  /* 0x000000026e5e7825 */ /* 0x000fe200078e0202 */
[----:B------:R-:W-:Y:S02]  /*3d4a0*/  LOP3.LUT P4, RZ, R9, 0x80000000, RZ, 0xc0, !PT ;  /* 0x8000000009ff7812 */ /* 0x000fe4000788c0ff */
[----:B------:R-:W-:Y:S01]  /*3d4b0*/  PRMT R9, R171, 0x7632, R9 ;  /* 0x00007632ab097816 */ /* 0x000fe20000000009 */
[----:B------:R-:W-:Y:S01]  /*3d4c0*/  IMAD.WIDE R96, R111, 0x2, R246 ;  /* 0x000000026f607825 */ /* 0x000fe200078e02f6 */
[----:B0-----:R-:W-:-:S03]  /*3d4d0*/  PRMT R0, R232, 0x7632, R0 ;  /* 0x00007632e8007816 */ /* 0x001fc60000000000 */
[----:B------:R-:W-:Y:S01]  /*3d4e0*/  IMAD.WIDE R84, R111, 0x2, R244 ;  /* 0x000000026f547825 */ /* 0x000fe200078e02f4 */
[----:B-1----:R-:W2:Y:S04]  /*3d4f0*/  LDL.LU R171, [R1+0x3ac] ;  /* 0x0003ac0001ab7983 */ /* 0x002ea80000300800 */
[----:B------:R3:W-:Y:S01]  /*3d500*/  @P0 STG.E.U16 desc[UR6][R94.64], R9 ;  /* 0x000000095e000986 */ /* 0x0007e2000c101506 */
[----:B------:R-:W-:-:S13]  /*3d510*/  ISETP.LT.AND P0, PT, R5, UR4, !P5 ;  /* 0x0000000405007c0c */ /* 0x000fda000ef01270 */
[----:B------:R0:W-:Y:S01]  /*3d520*/  @P0 STG.E.U16 desc[UR6][R96.64], R232 ;  /* 0x000000e860000986 */ /* 0x0001e2000c101506 */
[----:B------:R-:W-:Y:S01]  /*3d530*/  ISETP.LT.AND P0, PT, R6, UR4, !P5 ;  /* 0x0000000406007c0c */ /* 0x000fe2000ef01270 */
[----:B------:R-:W-:Y:S01]  /*3d540*/  IMAD.WIDE R92, R111, 0x2, R10 ;  /* 0x000000026f5c7825 */ /* 0x000fe200078e020a */
[----:B---3--:R-:W-:-:S03]  /*3d550*/  PRMT R9, R233, 0x7632, R9 ;  /* 0x00007632e9097816 */ /* 0x008fc60000000009 */
[----:B------:R-:W-:Y:S01]  /*3d560*/  IMAD.WIDE R94, R111, 0x2, R2 ;  /* 0x000000026f5e7825 */ /* 0x000fe200078e0202 */
[----:B0-----:R-:W3:Y:S07]  /*3d570*/  LDL.LU R232, [R1+0x390] ;  /* 0x0003900001e87983 */ /* 0x001eee0000300800 */
[----:B------:R0:W-:Y:S01]  /*3d580*/  @P0 STG.E.U16 desc[UR6][R84.64], R0 ;  /* 0x0000000054000986 */ /* 0x0001e2000c101506 */
[----:B------:R-:W-:-:S13]  /*3d590*/  ISETP.LT.AND P0, PT, R7, UR4, !P5 ;  /* 0x0000000407007c0c */ /* 0x000fda000ef01270 */
[----:B------:R1:W-:Y:S01]  /*3d5a0*/  @P0 STG.E.U16 desc[UR6][R92.64], R233 ;  /* 0x000000e95c000986 */ /* 0x0003e2000c101506 */
[----:B------:R-:W-:Y:S01]  /*3d5b0*/  ISETP.LT.AND P0, PT, R8, UR4, !P5 ;  /* 0x0000000408007c0c */ /* 0x000fe2000ef01270 */
[----:B------:R-:W-:Y:S01]  /*3d5c0*/  IMAD.WIDE R96, R112, 0x2, R246 ;  /* 0x0000000270607825 */ /* 0x000fe200078e02f6 */
[----:B0-----:R-:W-:-:S03]  /*3d5d0*/  PRMT R0, R234, 0x7632, R0 ;  /* 0x00007632ea007816 */ /* 0x001fc60000000000 */
[----:B------:R-:W-:Y:S01]  /*3d5e0*/  IMAD.WIDE R84, R112, 0x2, R244 ;  /* 0x0000000270547825 */ /* 0x000fe200078e02f4 */
[----:B-1----:R-:W3:Y:S07]  /*3d5f0*/  LDL.LU R233, [R1+0x380] ;  /* 0x0003800001e97983 */ /* 0x002eee0000300800 */
[----:B------:R0:W-:Y:S01]  /*3d600*/  @P0 STG.E.U16 desc[UR6][R94.64], R9 ;  /* 0x000000095e000986 */ /* 0x0001e2000c101506 */
[----:B------:R-:W-:-:S13]  /*3d610*/  ISETP.LT.AND P0, PT, R5, UR4, !P6 ;  /* 0x0000000405007c0c */ /* 0x000fda000f701270 */
[----:B------:R1:W-:Y:S01]  /*3d620*/  @P0 STG.E.U16 desc[UR6][R96.64], R234 ;  /* 0x000000ea60000986 */ /* 0x0003e2000c101506 */
[----:B------:R-:W-:Y:S01]  /*3d630*/  ISETP.LT.AND P0, PT, R6, UR4, !P6 ;  /* 0x0000000406007c0c */ /* 0x000fe2000f701270 */
[----:B------:R-:W-:Y:S01]  /*3d640*/  IMAD.WIDE R92, R112, 0x2, R10 ;  /* 0x00000002705c7825 */ /* 0x000fe200078e020a */
[----:B0-----:R-:W-:-:S03]  /*3d650*/  PRMT R9, R235, 0x7632, R9 ;  /* 0x00007632eb097816 */ /* 0x001fc60000000009 */
[----:B------:R-:W-:Y:S01]  /*3d660*/  IMAD.WIDE R94, R112, 0x2, R2 ;  /* 0x00000002705e7825 */ /* 0x000fe200078e0202 */
[----:B------:R-:W-:Y:S01]  /*3d670*/  LOP3.LUT P5, RZ, R4, 0x1, RZ, 0xc0, !PT ;  /* 0x0000000104ff7812 */ /* 0x000fe200078ac0ff */
[----:B-1----:R-:W3:Y:S06]  /*3d680*/  LDL.LU R234, [R1+0x330] ;  /* 0x0003300001ea7983 */ /* 0x002eec0000300800 */
        /* <DEDUP_REMOVED lines=13> */
[----:B----4-:R-:W-:-:S03]  /*3d760*/  PRMT R9, R237, 0x7632, R9 ;  /* 0x00007632ed097816 */ /* 0x010fc60000000009 */
[----:B------:R-:W-:Y:S01]  /*3d770*/  IMAD.WIDE R94, R113, 0x2, R2 ;  /* 0x00000002715e7825 */ /* 0x000fe200078e0202 */
[----:B------:R-:W-:Y:S01]  /*3d780*/  LOP3.LUT P6, RZ, R4, 0x2, RZ, 0xc0, !PT ;  /* 0x0000000204ff7812 */ /* 0x000fe200078cc0ff */
[----:B0-----:R-:W4:Y:S06]  /*3d790*/  LDL.LU R236, [R1+0x394] ;  /* 0x0003940001ec7983 */ /* 0x001f2c0000300800 */
[----:B------:R0:W-:Y:S01]  /*3d7a0*/  @P0 STG.E.U16 desc[UR6][R84.64], R0 ;  /* 0x0000000054000986 */ /* 0x0001e2000c101506 */
[----:B------:R-:W-:-:S13]  /*3d7b0*/  ISETP.LT.AND P0, PT, R7, UR4, !P4 ;  /* 0x0000000407007c0c */ /* 0x000fda000e701270 */
[----:B------:R1:W-:Y:S01]  /*3d7c0*/  @P0 STG.E.U16 desc[UR6][R92.64], R237 ;  /* 0x000000ed5c000986 */ /* 0x0003e2000c101506 */
[----:B------:R-:W-:Y:S01]  /*3d7d0*/  ISETP.LT.AND P0, PT, R8, UR4, !P4 ;  /* 0x0000000408007c0c */ /* 0x000fe2000e701270 */
[----:B------:R-:W-:Y:S01]  /*3d7e0*/  IMAD.WIDE R96, R114, 0x2, R246 ;  /* 0x0000000272607825 */ /* 0x000fe200078e02f6 */
[----:B0-----:R-:W-:-:S03]  /*3d7f0*/  PRMT R0, R238, 0x7632, R0 ;  /* 0x00007632ee007816 */ /* 0x001fc60000000000 */
[----:B------:R-:W-:Y:S01]  /*3d800*/  IMAD.WIDE R84, R114, 0x2, R244 ;  /* 0x0000000272547825 */ /* 0x000fe200078e02f4 */
[----:B-1----:R-:W4:Y:S07]  /*3d810*/  LDL.LU R237, [R1+0x384] ;  /* 0x0003840001ed7983 */ /* 0x002f2e0000300800 */
        /* <DEDUP_REMOVED lines=8> */
[----:B-1----:R-:W4:Y:S06]  /*3d8a0*/  LDL.LU R238, [R1+0x334] ;  /* 0x0003340001ee7983 */ /* 0x002f2c0000300800 */
        /* <DEDUP_REMOVED lines=39> */
[----:B--2---:R-:W-:-:S03]  /*3db20*/  PRMT R0, R248, 0x7632, R0 ;  /* 0x00007632f8007816 */ /* 0x004fc60000000000 */
[----:B------:R-:W-:Y:S01]  /*3db30*/  IMAD.WIDE R84, R117, 0x2, R244 ;  /* 0x0000000275547825 */ /* 0x000fe200078e02f4 */
[----:B0-----:R-:W2:Y:S07]  /*3db40*/  LDL.LU R243, [R1+0x328] ;  /* 0x0003280001f37983 */ /* 0x001eae0000300800 */
        /* <DEDUP_REMOVED lines=8> */
[----:B-1----:R-:W2:Y:S06]  /*3dbd0*/  LDL.LU R248, [R1+0x39c] ;  /* 0x00039c0001f87983 */ /* 0x002eac0000300800 */
[----:B------:R0:W-:Y:S01]  /*3dbe0*/  @P0 STG.E.U16 desc[UR6][R84.64], R0 ;  /* 0x0000000054000986 */ /* 0x0001e2000c101506 */
[----:B------:R-:W-:-:S13]  /*3dbf0*/  ISETP.LT.AND P0, PT, R7, UR4, !P5 ;  /* 0x0000000407007c0c */ /* 0x000fda000ef01270 */
[----:B------:R1:W-:Y:S01]  /*3dc00*/  @P0 STG.E.U16 desc[UR6][R92.64], R249 ;  /* 0x000000f95c000986 */ /* 0x0003e2000c101506 */
[----:B------:R-:W-:Y:S01]  /*3dc10*/  ISETP.LT.AND P0, PT, R8, UR4, !P5 ;  /* 0x0000000408007c0c */ /* 0x000fe2000ef01270 */
[----:B------:R-:W-:Y:S01]  /*3dc20*/  IMAD.WIDE R96, R118, 0x2, R246 ;  /* 0x0000000276607825 */ /* 0x000fe200078e02f6 */
[----:B0-----:R-:W-:-:S03]  /*3dc30*/  PRMT R0, R250, 0x7632, R0 ;  /* 0x00007632fa007816 */ /* 0x001fc60000000000 */
[----:B------:R-:W-:Y:S01]  /*3dc40*/  IMAD.WIDE R84, R118, 0x2, R244 ;  /* 0x0000000276547825 */ /* 0x000fe200078e02f4 */
[----:B-1----:R-:W2:Y:S07]  /*3dc50*/  LDL.LU R249, [R1+0x38c] ;  /* 0x00038c0001f97983 */ /* 0x002eae0000300800 */
        /* <DEDUP_REMOVED lines=21> */
[----:B------:R-:W-:-:S12]  /*3ddb0*/  IMAD.WIDE R92, R119, 0x2, R10 ;  /* 0x00000002775c7825 */ /* 0x000fd800078e020a */
[----:B------:R1:W-:Y:S01]  /*3ddc0*/  @P0 STG.E.U16 desc[UR6][R84.64], R0 ;  /* 0x0000000054000986 */ /* 0x0003e2000c101506 */
[----:B------:R-:W-:Y:S01]  /*3ddd0*/  ISETP.LT.AND P0, PT, R7, UR4, !P4 ;  /* 0x0000000407007c0c */ /* 0x000fe2000e701270 */
[----:B0-----:R-:W-:Y:S01]  /*3dde0*/  IMAD.WIDE R94, R119, 0x2, R2 ;  /* 0x00000002775e7825 */ /* 0x001fe200078e0202 */
[----:B------:R-:W-:-:S11]  /*3ddf0*/  PRMT R9, R233, 0x7632, R9 ;  /* 0x00007632e9097816 */ /* 0x000fd60000000009 */
[----:B------:R0:W-:Y:S01]  /*3de00*/  @P0 STG.E.U16 desc[UR6][R92.64], R233 ;  /* 0x000000e95c000986 */ /* 0x0001e2000c101506 */
[----:B------:R-:W-:Y:S01]  /*3de10*/  ISETP.LT.AND P0, PT, R8, UR4, !P4 ;  /* 0x0000000408007c0c */ /* 0x000fe2000e701270 */
[----:B-1----:R-:W-:-:S12]  /*3de20*/  IMAD.WIDE R96, R120, 0x2, R246 ;  /* 0x0000000278607825 */ /* 0x002fd800078e02f6 */
[----:B------:R1:W-:Y:S01]  /*3de30*/  @P0 STG.E.U16 desc[UR6][R94.64], R9 ;  /* 0x000000095e000986 */ /* 0x0003e2000c101506 */
[----:B------:R-:W-:Y:S01]  /*3de40*/  ISETP.LT.AND P0, PT, R5, UR4, !P5 ;  /* 0x0000000405007c0c */ /* 0x000fe2000ef01270 */
[----:B------:R-:W-:Y:S01]  /*3de50*/  IMAD.WIDE R84, R120, 0x2, R244 ;  /* 0x0000000278547825 */ /* 0x000fe200078e02f4 */
[----:B------:R-:W-:-:S11]  /*3de60*/  PRMT R0, R234, 0x7632, R0 ;  /* 0x00007632ea007816 */ /* 0x000fd60000000000 */
[----:B------:R1:W-:Y:S01]  /*3de70*/  @P0 STG.E.U16 desc[UR6][R96.64], R234 ;  /* 0x000000ea60000986 */ /* 0x0003e2000c101506 */
[----:B------:R-:W-:Y:S01]  /*3de80*/  ISETP.LT.AND P0, PT, R6, UR4, !P5 ;  /* 0x0000000406007c0c */ /* 0x000fe2000ef01270 */
[----:B0-----:R-:W-:-:S12]  /*3de90*/  IMAD.WIDE R92, R120, 0x2, R10 ;  /* 0x00000002785c7825 */ /* 0x001fd800078e020a */
[----:B------:R0:W-:Y:S01]  /*3dea0*/  @P0 STG.E.U16 desc[UR6][R84.64], R0 ;  /* 0x0000000054000986 */ /* 0x0001e2000c101506 */
[----:B------:R-:W-:Y:S01]  /*3deb0*/  ISETP.LT.AND P0, PT, R7, UR4, !P5 ;  /* 0x0000000407007c0c */ /* 0x000fe2000ef01270 */
[----:B-1----:R-:W-:Y:S01]  /*3dec0*/  IMAD.WIDE R94, R120, 0x2, R2 ;  /* 0x00000002785e7825 */ /* 0x002fe200078e0202 */
[----:B------:R-:W-:-:S11]  /*3ded0*/  PRMT R9, R235, 0x7632, R9 ;  /* 0x00007632eb097816 */ /* 0x000fd60000000009 */
[----:B------:R1:W-:Y:S01]  /*3dee0*/  @P0 STG.E.U16 desc[UR6][R92.64], R235 ;  /* 0x000000eb5c000986 */ /* 0x0003e2000c101506 */
[----:B------:R-:W-:Y:S02]  /*3def0*/  ISETP.LT.AND P0, PT, R8, UR4, !P5 ;  /* 0x0000000408007c0c */ /* 0x000fe4000ef01270 */
[----:B------:R-:W-:Y:S01]  /*3df00*/  LOP3.LUT P6, RZ, R4, 0x80, RZ, 0xc0, !PT ;  /* 0x0000008004ff7812 */ /* 0x000fe200078cc0ff */
[----:B------:R-:W-:-:S10]  /*3df10*/  IMAD.WIDE R96, R121, 0x2, R246 ;  /* 0x0000000279607825 */ /* 0x000fd400078e02f6 */
[----:B------:R1:W-:Y:S01]  /*3df20*/  @P0 STG.E.U16 desc[UR6][R94.64], R9 ;  /* 0x000000095e000986 */ /* 0x0003e2000c101506 */
[----:B------:R-:W-:Y:S01]  /*3df30*/  ISETP.LT.AND P0, PT, R5, UR4, !P6 ;  /* 0x0000000405007c0c */ /* 0x000fe2000f701270 */
[----:B0-----:R-:W-:Y:S01]  /*3df40*/  IMAD.WIDE R84, R121, 0x2, R244 ;  /* 0x0000000279547825 */ /* 0x001fe200078e02f4 */
[----:B----4-:R-:W-:-:S11]  /*3df50*/  PRMT R0, R236, 0x7632, R0 ;  /* 0x00007632ec007816 */ /* 0x010fd60000000000 */
        /* <DEDUP_REMOVED lines=8> */
[----:B------:R-:W-:Y:S02]  /*3dfe0*/  ISETP.LT.AND P0, PT, R8, UR4, !P6 ;  /* 0x0000000408007c0c */ /* 0x000fe4000f701270 */
[----:B------:R-:W-:Y:S01]  /*3dff0*/  LOP3.LUT P4, RZ, R4, 0x100, RZ, 0xc0, !PT ;  /* 0x0000010004ff7812 */ /* 0x000fe2000788c0ff */
[----:B0-----:R-:W-:-:S10]  /*3e000*/  IMAD.WIDE R96, R122, 0x2, R246 ;  /* 0x000000027a607825 */ /* 0x001fd400078e02f6 */
[----:B------:R0:W-:Y:S01]  /*3e010*/  @P0 STG.E.U16 desc[UR6][R94.64], R9 ;  /* 0x000000095e000986 */ /* 0x0001e2000c101506 */
[----:B------:R-:W-:Y:S01]  /*3e020*/  ISETP.LT.AND P0, PT, R5, UR4, !P4 ;  /* 0x0000000405007c0c */ /* 0x000fe2000e701270 */
[----:B-1----:R-:W-:Y:S01]  /*3e030*/  IMAD.WIDE R84, R122, 0x2, R244 ;  /* 0x000000027a547825 */ /* 0x002fe200078e02f4 */
[----:B------:R-:W-:-:S11]  /*3e040*/  PRMT R0, R238, 0x7632, R0 ;  /* 0x00007632ee007816 */ /* 0x000fd60000000000 */
[----:B------:R1:W-:Y:S01]  /*3e050*/  @P0 STG.E.U16 desc[UR6][R96.64], R238 ;  /* 0x000000ee60000986 */ /* 0x0003e2000c101506 */
[----:B------:R-:W-:Y:S01]  /*3e060*/  ISETP.LT.AND P0, PT, R6, UR4, !P4 ;  /* 0x0000000406007c0c */ /* 0x000fe2000e701270 */
[----:B----4-:R-:W-:-:S12]  /*3e070*/  IMAD.WIDE R92, R122, 0x2, R10 ;  /* 0x000000027a5c7825 */ /* 0x010fd800078e020a */
[----:B------:R4:W-:Y:S01]  /*3e080*/  @P0 STG.E.U16 desc[UR6][R84.64], R0 ;  /* 0x0000000054000986 */ /* 0x0009e2000c101506 */
[----:B------:R-:W-:Y:S01]  /*3e090*/  ISETP.LT.AND P0, PT, R7, UR4, !P4 ;  /* 0x0000000407007c0c */ /* 0x000fe2000e701270 */
[----:B0-----:R-:W-:Y:S01]  /*3e0a0*/  IMAD.WIDE R94, R122, 0x2, R2 ;  /* 0x000000027a5e7825 */ /* 0x001fe200078e0202 */
[----:B------:R-:W-:-:S11]  /*3e0b0*/  PRMT R9, R239, 0x7632, R9 ;  /* 0x00007632ef097816 */ /* 0x000fd60000000009 */
[----:B------:R0:W-:Y:S01]  /*3e0c0*/  @P0 STG.E.U16 desc[UR6][R92.64], R239 ;  /* 0x000000ef5c000986 */ /* 0x0001e2000c101506 */
[----:B------:R-:W-:Y:S02]  /*3e0d0*/  ISETP.LT.AND P0, PT, R8, UR4, !P4 ;  /* 0x0000000408007c0c */ /* 0x000fe4000e701270 */
[----:B------:R-:W-:Y:S01]  /*3e0e0*/  LOP3.LUT P5, RZ, R4, 0x200, RZ, 0xc0, !PT ;  /* 0x0000020004ff7812 */ /* 0x000fe200078ac0ff */
[----:B-1----:R-:W-:-:S10]  /*3e0f0*/  IMAD.WIDE R96, R123, 0x2, R246 ;  /* 0x000000027b607825 */ /* 0x002fd400078e02f6 */
[----:B------:R1:W-:Y:S01]  /*3e100*/  @P0 STG.E.U16 desc[UR6][R94.64], R9 ;  /* 0x000000095e000986 */ /* 0x0003e2000c101506 */
[----:B------:R-:W-:Y:S01]  /*3e110*/  ISETP.LT.AND P0, PT, R5, UR4, !P5 ;  /* 0x0000000405007c0c */ /* 0x000fe2000ef01270 */
[----:B----4-:R-:W-:Y:S01]  /*3e120*/  IMAD.WIDE R84, R123, 0x2, R244 ;  /* 0x000000027b547825 */ /* 0x010fe200078e02f4 */
        /* <DEDUP_REMOVED lines=11> */
[----:B----4-:R-:W-:-:S10]  /*3e1e0*/  IMAD.WIDE R96, R124, 0x2, R246 ;  /* 0x000000027c607825 */ /* 0x010fd400078e02f6 */
        /* <DEDUP_REMOVED lines=9> */
[----:B----4-:R-:W-:Y:S01]  /*3e280*/  IMAD.WIDE R94, R124, 0x2, R2 ;  /* 0x000000027c5e7825 */ /* 0x010fe200078e0202 */
[----:B--2---:R-:W-:-:S11]  /*3e290*/  PRMT R9, R243, 0x7632, R9 ;  /* 0x00007632f3097816 */ /* 0x004fd60000000009 */
[----:B------:R-:W-:Y:S01]  /*3e2a0*/  @P0 STG.E.U16 desc[UR6][R92.64], R243 ;  /* 0x000000f35c000986 */ /* 0x000fe2000c101506 */
[----:B------:R-:W-:Y:S02]  /*3e2b0*/  ISETP.LT.AND P0, PT, R8, UR4, !P6 ;  /* 0x0000000408007c0c */ /* 0x000fe4000f701270 */
[----:B------:R-:W-:Y:S01]  /*3e2c0*/  LOP3.LUT P4, RZ, R4, 0x800, RZ, 0xc0, !PT ;  /* 0x0000080004ff7812 */ /* 0x000fe2000788c0ff */
[----:B0-----:R-:W-:-:S10]  /*3e2d0*/  IMAD.WIDE R96, R125, 0x2, R246 ;  /* 0x000000027d607825 */ /* 0x001fd400078e02f6 */
[----:B------:R-:W-:Y:S01]  /*3e2e0*/  @P0 STG.E.U16 desc[UR6][R94.64], R9 ;  /* 0x000000095e000986 */ /* 0x000fe2000c101506 */
[----:B------:R-:W-:Y:S02]  /*3e2f0*/  ISETP.LT.AND P0, PT, R5, UR4, !P4 ;  /* 0x0000000405007c0c */ /* 0x000fe4000e701270 */
[----:B-1----:R-:W-:-:S11]  /*3e300*/  PRMT R0, R248, 0x7632, R0 ;  /* 0x00007632f8007816 */ /* 0x002fd60000000000 */
[----:B------:R0:W-:Y:S04]  /*3e310*/  @P0 STG.E.U16 desc[UR6][R96.64], R248 ;  /* 0x000000f860000986 */ /* 0x0001e8000c101506 */
[----:B0-----:R-:W2:Y:S01]  /*3e320*/  LDL.LU R248, [R1+0x310] ;  /* 0x0003100001f87983 */ /* 0x001ea20000300800 */
[----:B------:R-:W-:Y:S01]  /*3e330*/  ISETP.LT.AND P0, PT, R6, UR4, !P4 ;  /* 0x0000000406007c0c */ /* 0x000fe2000e701270 */
[----:B------:R-:W-:-:S12]  /*3e340*/  IMAD.WIDE R84, R125, 0x2, R244 ;  /* 0x000000027d547825 */ /* 0x000fd800078e02f4 */
[----:B------:R-:W-:Y:S01]  /*3e350*/  @P0 STG.E.U16 desc[UR6][R84.64], R0 ;  /* 0x0000000054000986 */ /* 0x000fe2000c101506 */
[----:B------:R-:W-:Y:S01]  /*3e360*/  ISETP.LT.AND P0, PT, R7, UR4, !P4 ;  /* 0x0000000407007c0c */ /* 0x000fe2000e701270 */
[----:B------:R-:W-:Y:S01]  /*3e370*/  IMAD.WIDE R92, R125, 0x2, R10 ;  /* 0x000000027d5c7825 */ /* 0x000fe200078e020a */
[----:B------:R-:W-:-:S11]  /*3e380*/  PRMT R9, R249, 0x7632, R9 ;  /* 0x00007632f9097816 */ /* 0x000fd60000000009 */
[----:B------:R0:W-:Y:S04]  /*3e390*/  @P0 STG.E.U16 desc[UR6][R92.64], R249 ;  /* 0x000000f95c000986 */ /* 0x0001e8000c101506 */
[----:B0-----:R-:W4:Y:S01]  /*3e3a0*/  LDL.LU R249, [R1+0x314] ;  /* 0x0003140001f97983 */ /* 0x001f220000300800 */
[----:B------:R-:W-:Y:S01]  /*3e3b0*/  ISETP.LT.AND P0, PT, R8, UR4, !P4 ;  /* 0x0000000408007c0c */ /* 0x000fe2000e701270 */
[----:B------:R-:W-:Y:S01]  /*3e3c0*/  IMAD.WIDE R94, R125, 0x2, R2 ;  /* 0x000000027d5e7825 */ /* 0x000fe200078e0202 */
[----:B------:R-:W-:-:S11]  /*3e3d0*/  LOP3.LUT P5, RZ, R4, 0x1000, RZ, 0xc0, !PT ;  /* 0x0000100004ff7812 */ /* 0x000fd600078ac0ff */
[----:B------:R-:W-:Y:S01]  /*3e3e0*/  @P0 STG.E.U16 desc[UR6][R94.64], R9 ;  /* 0x000000095e000986 */ /* 0x000fe2000c101506 */
[----:B------:R-:W-:Y:S01]  /*3e3f0*/  ISETP.LT.AND P0, PT, R5, UR4, !P5 ;  /* 0x0000000405007c0c */ /* 0x000fe2000ef01270 */
[----:B------:R-:W-:Y:S01]  /*3e400*/  IMAD.WIDE R96, R126, 0x2, R246 ;  /* 0x000000027e607825 */ /* 0x000fe200078e02f6 */
[----:B------:R-:W-:-:S11]  /*3e410*/  PRMT R0, R250, 0x7632, R0 ;  /* 0x00007632fa007816 */ /* 0x000fd60000000000 */
[----:B------:R0:W-:Y:S04]  /*3e420*/  @P0 STG.E.U16 desc[UR6][R96.64], R250 ;  /* 0x000000fa60000986 */ /* 0x0001e8000c101506 */
[----:B0-----:R-:W4:Y:S01]  /*3e430*/  LDL.LU R250, [R1+0x318] ;  /* 0x0003180001fa7983 */ /* 0x001f220000300800 */
[----:B------:R-:W-:Y:S01]  /*3e440*/  ISETP.LT.AND P0, PT, R6, UR4, !P5 ;  /* 0x0000000406007c0c */ /* 0x000fe2000ef01270 */
[----:B------:R-:W-:-:S12]  /*3e450*/  IMAD.WIDE R84, R126, 0x2, R244 ;  /* 0x000000027e547825 */ /* 0x000fd800078e02f4 */
[----:B------:R0:W-:Y:S01]  /*3e460*/  @P0 STG.E.U16 desc[UR6][R84.64], R0 ;  /* 0x0000000054000986 */ /* 0x0001e2000c101506 */
[----:B------:R-:W-:Y:S01]  /*3e470*/  ISETP.LT.AND P0, PT, R7, UR4, !P5 ;  /* 0x0000000407007c0c */ /* 0x000fe2000ef01270 */
[----:B------:R-:W-:Y:S01]  /*3e480*/  IMAD.WIDE R92, R126, 0x2, R10 ;  /* 0x000000027e5c7825 */ /* 0x000fe200078e020a */
[----:B---3--:R-:W-:-:S11]  /*3e490*/  PRMT R9, R171, 0x7632, R9 ;  /* 0x00007632ab097816 */ /* 0x008fd60000000009 */
[----:B------:R1:W-:Y:S01]  /*3e4a0*/  @P0 STG.E.U16 desc[UR6][R92.64], R171 ;  /* 0x000000ab5c000986 */ /* 0x0003e2000c101506 */
[----:B------:R-:W-:Y:S01]  /*3e4b0*/  ISETP.LT.AND P0, PT, R8, UR4, !P5 ;  /* 0x0000000408007c0c */ /* 0x000fe2000ef01270 */
[----:B------:R-:W-:Y:S01]  /*3e4c0*/  IMAD.WIDE R94, R126, 0x2, R2 ;  /* 0x000000027e5e7825 */ /* 0x000fe200078e0202 */
[----:B------:R-:W-:-:S03]  /*3e4d0*/  LOP3.LUT P6, RZ, R4, 0x2000, RZ, 0xc0, !PT ;  /* 0x0000200004ff7812 */ /* 0x000fc600078cc0ff */
[----:B------:R-:W-:-:S04]  /*3e4e0*/  IMAD.WIDE R96, R127, 0x2, R246 ;  /* 0x000000027f607825 */ /* 0x000fc800078e02f6 */
[----:B0-----:R-:W-:Y:S01]  /*3e4f0*/  IMAD.WIDE R84, R127, 0x2, R244 ;  /* 0x000000027f547825 */ /* 0x001fe200078e02f4 */
[----:B-1----:R-:W3:Y:S04]  /*3e500*/  LDL.LU R171, [R1+0x31c] ;  /* 0x00031c0001ab7983 */ /* 0x002ee80000300800 */
[----:B------:R0:W-:Y:S01]  /*3e510*/  @P0 STG.E.U16 desc[UR6][R94.64], R9 ;  /* 0x000000095e000986 */ /* 0x0001e2000c101506 */
[----:B------:R-:W-:Y:S01]  /*3e520*/  ISETP.LT.AND P0, PT, R5, UR4, !P6 ;  /* 0x0000000405007c0c */ /* 0x000fe2000f701270 */
[C---:B------:R-:W-:Y:S01]  /*3e530*/  IMAD.WIDE R92, R127.reuse, 0x2, R10 ;  /* 0x000000027f5c7825 */ /* 0x040fe200078e020a */
[----:B------:R-:W-:Y:S02]  /*3e540*/  LOP3.LUT P4, RZ, R4, 0x4000, RZ, 0xc0, !PT ;  /* 0x0000400004ff7812 */ /* 0x000fe4000788c0ff */
[----:B0-----:R-:W-:Y:S01]  /*3e550*/  PRMT R9, R80, 0x7632, R9 ;  /* 0x0000763250097816 */ /* 0x001fe20000000009 */
[----:B------:R-:W-:Y:S01]  /*3e560*/  IMAD.WIDE R94, R127, 0x2, R2 ;  /* 0x000000027f5e7825 */ /* 0x000fe200078e0202 */
[----:B------:R-:W-:-:S07]  /*3e570*/  LOP3.LUT P5, RZ, R4, 0x8000, RZ, 0xc0, !PT ;  /* 0x0000800004ff7812 */ /* 0x000fce00078ac0ff */
[----:B--2---:R0:W-:Y:S01]  /*3e580*/  @P0 STG.E.U16 desc[UR6][R96.64], R248 ;  /* 0x000000f860000986 */ /* 0x0041e2000c101506 */
[----:B------:R-:W-:Y:S02]  /*3e590*/  ISETP.LT.AND P0, PT, R6, UR4, !P6 ;  /* 0x0000000406007c0c */ /* 0x000fe4000f701270 */
[----:B------:R-:W-:-:S11]  /*3e5a0*/  PRMT R0, R248, 0x7632, R0 ;  /* 0x00007632f8007816 */ /* 0x000fd60000000000 */
[----:B------:R1:W-:Y:S01]  /*3e5b0*/  @P0 STG.E.U16 desc[UR6][R84.64], R0 ;  /* 0x0000000054000986 */ /* 0x0003e2000c101506 */
[----:B------:R-:W-:-:S13]  /*3e5c0*/  ISETP.LT.AND P0, PT, R7, UR4, !P6 ;  /* 0x0000000407007c0c */ /* 0x000fda000f701270 */
        /* <DEDUP_REMOVED lines=8> */
[----:B------:R-:W-:Y:S01]  /*3e650*/  ISETP.LT.AND P0, PT, R6, UR4, !P4 ;  /* 0x0000000406007c0c */ /* 0x000fe2000e701270 */
[----:B--2---:R-:W-:-:S12]  /*3e660*/  IMAD.WIDE R92, R128, 0x2, R10 ;  /* 0x00000002805c7825 */ /* 0x004fd800078e020a */
        /* <DEDUP_REMOVED lines=9> */
[----:B--2---:R-:W-:Y:S01]  /*3e700*/  IMAD.WIDE R84, R129, 0x2, R244 ;  /* 0x0000000281547825 */ /* 0x004fe200078e02f4 */
[----:B----4-:R-:W-:-:S11]  /*3e710*/  PRMT R0, R249, 0x7632, R0 ;  /* 0x00007632f9007816 */ /* 0x010fd60000000000 */
        /* <DEDUP_REMOVED lines=10> */
[----:B--2---:R-:W-:-:S10]  /*3e7c0*/  IMAD.WIDE R96, R130, 0x2, R246 ;  /* 0x0000000282607825 */ /* 0x004fd400078e02f6 */
        /* <DEDUP_REMOVED lines=10> */
[----:B--2---:R-:W-:-:S11]  /*3e870*/  PRMT R9, R73, 0x7632, R9 ;  /* 0x0000763249097816 */ /* 0x004fd60000000009 */
        /* <DEDUP_REMOVED lines=13> */
[----:B------:R-:W-:Y:S01]  /*3e950*/  IMAD.WIDE R80, R131, 0x2, R2 ;  /* 0x0000000283507825 */ /* 0x000fe200078e0202 */
[----:B0-----:R-:W-:-:S11]  /*3e960*/  PRMT R9, R82, 0x7632, R9 ;  /* 0x0000763252097816 */ /* 0x001fd60000000009 */
[----:B------:R0:W-:Y:S01]  /*3e970*/  @P0 STG.E.U16 desc[UR6][R72.64], R82 ;  /* 0x0000005248000986 */ /* 0x0001e2000c101506 */
[----:B------:R-:W-:Y:S02]  /*3e980*/  ISETP.LT.AND P0, PT, R8, UR4, !P4 ;  /* 0x0000000408007c0c */ /* 0x000fe4000e701270 */
[----:B------:R-:W-:Y:S01]  /*3e990*/  LOP3.LUT P5, RZ, R4, 0x40000, RZ, 0xc0, !PT ;  /* 0x0004000004ff7812 */ /* 0x000fe200078ac0ff */
[----:B-1----:R-:W-:-:S10]  /*3e9a0*/  IMAD.WIDE R76, R132, 0x2, R246 ;  /* 0x00000002844c7825 */ /* 0x002fd400078e02f6 */
[----:B------:R1:W-:Y:S01]  /*3e9b0*/  @P0 STG.E.U16 desc[UR6][R80.64], R9 ;  /* 0x0000000950000986 */ /* 0x0003e2000c101506 */
[----:B------:R-:W-:Y:S01]  /*3e9c0*/  ISETP.LT.AND P0, PT, R5, UR4, !P5 ;  /* 0x0000000405007c0c */ /* 0x000fe2000ef01270 */
[----:B--2---:R-:W-:Y:S01]  /*3e9d0*/  IMAD.WIDE R84, R132, 0x2, R244 ;  /* 0x0000000284547825 */ /* 0x004fe200078e02f4 */
        /* <DEDUP_REMOVED lines=15> */
[----:B---3--:R-:W-:-:S11]  /*3ead0*/  PRMT R0, R171, 0x7632, R0 ;  /* 0x00007632ab007816 */ /* 0x008fd60000000000 */
[----:B------:R0:W-:Y:S01]  /*3eae0*/  @P0 STG.E.U16 desc[UR6][R76.64], R171 ;  /* 0x000000ab4c000986 */ /* 0x0001e2000c101506 */
[----:B------:R-:W-:Y:S01]  /*3eaf0*/  ISETP.LT.AND P0, PT, R6, UR4, !P6 ;  /* 0x0000000406007c0c */ /* 0x000fe2000f701270 */
[----:B-1----:R-:W-:Y:S01]  /*3eb00*/  IMAD.WIDE R72, R133, 0x2, R10 ;  /* 0x0000000285487825 */ /* 0x002fe200078e020a */
[----:B--2---:R-:W-:-:S03]  /*3eb10*/  PRMT R9, R83, 0x7632, R9 ;  /* 0x0000763253097816 */ /* 0x004fc60000000009 */
[----:B------:R-:W-:Y:S01]  /*3eb20*/  IMAD.WIDE R80, R133, 0x2, R2 ;  /* 0x0000000285507825 */ /* 0x000fe200078e0202 */
[C---:B------:R-:W-:Y:S02]  /*3eb30*/  LOP3.LUT P4, RZ, R4.reuse, 0x100000, RZ, 0xc0, !PT ;  /* 0x0010000004ff7812 */ /* 0x040fe4000788c0ff */
[----:B------:R-:W-:Y:S01]  /*3eb40*/  LOP3.LUT P5, RZ, R4, 0x200000, RZ, 0xc0, !PT ;  /* 0x0020000004ff7812 */ /* 0x000fe200078ac0ff */
[----:B0-----:R-:W2:Y:S04]  /*3eb50*/  LDL.LU R171, [R1+0x400] ;  /* 0x0004000001ab7983 */ /* 0x001ea80000300800 */
        /* <DEDUP_REMOVED lines=14> */
[----:B---3--:R-:W-:Y:S01]  /*3ec40*/  IMAD.WIDE R80, R134, 0x2, R2 ;  /* 0x0000000286507825 */ /* 0x008fe200078e0202 */
[----:B------:R-:W-:-:S11]  /*3ec50*/  PRMT R9, R75, 0x7632, R9 ;  /* 0x000076324b097816 */ /* 0x000fd60000000009 */
[----:B------:R3:W-:Y:S01]  /*3ec60*/  @P0 STG.E.U16 desc[UR6][R72.64], R75 ;  /* 0x0000004b48000986 */ /* 0x0007e2000c101506 */
[----:B------:R-:W-:Y:S01]  /*3ec70*/  ISETP.LT.AND P0, PT, R8, UR4, !P4 ;  /* 0x0000000408007c0c */ /* 0x000fe2000e701270 */
[----:B0-----:R-:W-:-:S12]  /*3ec80*/  IMAD.WIDE R76, R135, 0x2, R246 ;  /* 0x00000002874c7825 */ /* 0x001fd800078e02f6 */
[----:B------:R0:W-:Y:S01]  /*3ec90*/  @P0 STG.E.U16 desc[UR6][R80.64], R9 ;  /* 0x0000000950000986 */ /* 0x0001e2000c101506 */
[----:B------:R-:W-:Y:S01]  /*3eca0*/  ISETP.LT.AND P0, PT, R5, UR4, !P5 ;  /* 0x0000000405007c0c */ /* 0x000fe2000ef01270 */
[----:B------:R-:W-:Y:S01]  /*3ecb0*/  IMAD.WIDE R78, R135, 0x2, R244 ;  /* 0x00000002874e7825 */ /* 0x000fe200078e02f4 */
[----:B-1----:R-:W-:-:S11]  /*3ecc0*/  PRMT R0, R68, 0x7632, R0 ;  /* 0x0000763244007816 */ /* 0x002fd60000000000 */
[----:B------:R1:W-:Y:S01]  /*3ecd0*/  @P0 STG.E.U16 desc[UR6][R76.64], R68 ;  /* 0x000000444c000986 */ /* 0x0003e2000c101506 */
[----:B------:R-:W-:Y:S01]  /*3ece0*/  ISETP.LT.AND P0, PT, R6, UR4, !P5 ;  /* 0x0000000406007c0c */ /* 0x000fe2000ef01270 */
[----:B---3--:R-:W-:-:S12]  /*3ecf0*/  IMAD.WIDE R72, R135, 0x2, R10 ;  /* 0x0000000287487825 */ /* 0x008fd800078e020a */
        /* <DEDUP_REMOVED lines=22> */
[----:B---3--:R-:W-:-:S10]  /*3ee60*/  IMAD.WIDE R76, R137, 0x2, R246 ;  /* 0x00000002894c7825 */ /* 0x008fd400078e02f6 */
        /* <DEDUP_REMOVED lines=12> */
[----:B------:R-:W-:Y:S02]  /*3ef30*/  ISETP.LT.AND P0, PT, R8, UR4, !P4 ;  /* 0x0000000408007c0c */ /* 0x000fe4000e701270 */
[----:B------:R-:W-:Y:S01]  /*3ef40*/  LOP3.LUT P5, RZ, R4, 0x1000000, RZ, 0xc0, !PT ;  /* 0x0100000004ff7812 */ /* 0x000fe200078ac0ff */
[----:B0-----:R-:W-:-:S10]  /*3ef50*/  IMAD.WIDE R68, R138, 0x2, R246 ;  /* 0x000000028a447825 */ /* 0x001fd400078e02f6 */
        /* <DEDUP_REMOVED lines=17> */
[----:B------:R-:W-:Y:S01]  /*3f070*/  IMAD.WIDE R68, R139, 0x2, R244 ;  /* 0x000000028b447825 */ /* 0x000fe200078e02f4 */
[----:B---3--:R-:W-:-:S11]  /*3f080*/  PRMT R0, R70, 0x7632, R0 ;  /* 0x0000763246007816 */ /* 0x008fd60000000000 */
        /* <DEDUP_REMOVED lines=32> */
[----:B---3--:R-:W-:-:S12]  /*3f290*/  IMAD.WIDE R56, R141, 0x2, R10 ;  /* 0x000000028d387825 */ /* 0x008fd800078e020a */
        /* <DEDUP_REMOVED lines=18> */
[C---:B------:R-:W-:Y:S02]  /*3f3c0*/  LOP3.LUT P4, RZ, R4.reuse, 0x20000000, RZ, 0xc0, !PT ;  /* 0x2000000004ff7812 */ /* 0x040fe4000788c0ff */
[----:B------:R-:W-:-:S09]  /*3f3d0*/  LOP3.LUT P5, RZ, R4, 0x40000000, RZ, 0xc0, !PT ;  /* 0x4000000004ff7812 */ /* 0x000fd200078ac0ff */
[----:B------:R1:W-:Y:S01]  /*3f3e0*/  @P0 STG.E.U16 desc[UR6][R56.64], R59 ;  /* 0x0000003b38000986 */ /* 0x0003e2000c101506 */
[----:B------:R-:W-:Y:S02]  /*3f3f0*/  ISETP.LT.AND P0, PT, R8, UR4, !P6 ;  /* 0x0000000408007c0c */ /* 0x000fe4000f701270 */
[----:B------:R-:W-:Y:S02]  /*3f400*/  LOP3.LUT P6, RZ, R4, 0x80000000, RZ, 0xc0, !PT ;  /* 0x8000000004ff7812 */ /* 0x000fe400078cc0ff */
[----:B------:R-:W-:-:S09]  /*3f410*/  PRMT R4, R59, 0x7632, R4 ;  /* 0x000076323b047816 */ /* 0x000fd20000000004 */
[----:B------:R4:W-:Y:S01]  /*3f420*/  @P0 STG.E.U16 desc[UR6][R64.64], R4 ;  /* 0x0000000440000986 */ /* 0x0009e2000c101506 */
[----:B------:R-:W-:Y:S01]  /*3f430*/  ISETP.LT.AND P0, PT, R5, UR4, !P4 ;  /* 0x0000000405007c0c */ /* 0x000fe2000e701270 */
[----:B---3--:R-:W-:Y:S01]  /*3f440*/  IMAD.WIDE R60, R143, 0x2, R246 ;  /* 0x000000028f3c7825 */ /* 0x008fe200078e02f6 */
[----:B0-----:R-:W-:-:S11]  /*3f450*/  PRMT R0, R52, 0x7632, R0 ;  /* 0x0000763234007816 */ /* 0x001fd60000000000 */
[----:B------:R0:W-:Y:S01]  /*3f460*/  @P0 STG.E.U16 desc[UR6][R60.64], R52 ;  /* 0x000000343c000986 */ /* 0x0001e2000c101506 */
[----:B------:R-:W-:Y:S01]  /*3f470*/  ISETP.LT.AND P0, PT, R6, UR4, !P4 ;  /* 0x0000000406007c0c */ /* 0x000fe2000e701270 */
[----:B------:R-:W-:-:S12]  /*3f480*/  IMAD.WIDE R62, R143, 0x2, R244 ;  /* 0x000000028f3e7825 */ /* 0x000fd800078e02f4 */
[----:B------:R3:W-:Y:S01]  /*3f490*/  @P0 STG.E.U16 desc[UR6][R62.64], R0 ;  /* 0x000000003e000986 */ /* 0x0007e2000c101506 */
[----:B------:R-:W-:Y:S01]  /*3f4a0*/  ISETP.LT.AND P0, PT, R7, UR4, !P4 ;  /* 0x0000000407007c0c */ /* 0x000fe2000e701270 */
[----:B-1----:R-:W-:Y:S01]  /*3f4b0*/  IMAD.WIDE R56, R143, 0x2, R10 ;  /* 0x000000028f387825 */ /* 0x002fe200078e020a */
[----:B----4-:R-:W-:-:S11]  /*3f4c0*/  PRMT R4, R48, 0x7632, R4 ;  /* 0x0000763230047816 */ /* 0x010fd60000000004 */
[----:B------:R1:W-:Y:S01]  /*3f4d0*/  @P0 STG.E.U16 desc[UR6][R56.64], R48 ;  /* 0x0000003038000986 */ /* 0x0003e2000c101506 */
[----:B------:R-:W-:Y:S01]  /*3f4e0*/  ISETP.LT.AND P0, PT, R8, UR4, !P4 ;  /* 0x0000000408007c0c */ /* 0x000fe2000e701270 */
[----:B------:R-:W-:-:S12]  /*3f4f0*/  IMAD.WIDE R58, R143, 0x2, R2 ;  /* 0x000000028f3a7825 */ /* 0x000fd800078e0202 */
[----:B------:R4:W-:Y:S01]  /*3f500*/  @P0 STG.E.U16 desc[UR6][R58.64], R4 ;  /* 0x000000043a000986 */ /* 0x0009e2000c101506 */
[----:B------:R-:W-:Y:S01]  /*3f510*/  ISETP.LT.AND P0, PT, R5, UR4, !P5 ;  /* 0x0000000405007c0c */ /* 0x000fe2000ef01270 */
[----:B0-----:R-:W-:Y:S01]  /*3f520*/  IMAD.WIDE R60, R144, 0x2, R246 ;  /* 0x00000002903c7825 */ /* 0x001fe200078e02f6 */
[----:B---3--:R-:W-:-:S11]  /*3f530*/  PRMT R0, R44, 0x7632, R0 ;  /* 0x000076322c007816 */ /* 0x008fd60000000000 */
        /* <DEDUP_REMOVED lines=23> */
[----:B------:R-:W-:Y:S01]  /*3f6b0*/  IMAD.WIDE R58, R145, 0x2, R2 ;  /* 0x00000002913a7825 */ /* 0x000fe200078e0202 */
[----:B------:R-:W-:-:S11]  /*3f6c0*/  LOP3.LUT P4, RZ, R252, 0x1, RZ, 0xc0, !PT ;  /* 0x00000001fcff7812 */ /* 0x000fd6000788c0ff */
        /* <DEDUP_REMOVED lines=197> */
[C---:B0-----:R-:W-:Y:S01]  /*40320*/  IMAD.WIDE R28, R159.reuse, 0x2, R246 ;  /* 0x000000029f1c7825 */ /* 0x041fe200078e02f6 */
[----:B---3--:R-:W-:Y:S01]  /*40330*/  PRMT R0, R20, 0x7632, R0 ;  /* 0x0000763214007816 */ /* 0x008fe20000000000 */
[----:B--2---:R-:W0:Y:S10]  /*40340*/  LDS.128 R32, [R171] ;  /* 0x00000000ab207984 */ /* 0x004e340000000c00 */
        /* <DEDUP_REMOVED lines=13> */
[----:B--2---:R-:W-:Y:S01]  /*40420*/  IMAD.WIDE R28, R91, 0x2, R246 ;  /* 0x000000025b1c7825 */ /* 0x004fe200078e02f6 */
[----:B---3--:R-:W-:-:S11]  /*40430*/  PRMT R0, R12, 0x7632, R0 ;  /* 0x000076320c007816 */ /* 0x008fd60000000000 */
[----:B------:R2:W-:Y:S01]  /*40440*/  @P0 STG.E.U16 desc[UR6][R28.64], R12 ;  /* 0x0000000c1c000986 */ /* 0x0005e2000c101506 */
[----:B------:R-:W-:Y:S01]  /*40450*/  ISETP.LT.AND P0, PT, R6, UR4, !P6 ;  /* 0x0000000406007c0c */ /* 0x000fe2000f701270 */
[----:B------:R-:W-:-:S12]  /*40460*/  IMAD.WIDE R30, R91, 0x2, R244 ;  /* 0x000000025b1e7825 */ /* 0x000fd800078e02f4 */
[----:B------:R3:W-:Y:S01]  /*40470*/  @P0 STG.E.U16 desc[UR6][R30.64], R0 ;  /* 0x000000001e000986 */ /* 0x0007e2000c101506 */
[----:B------:R-:W-:Y:S01]  /*40480*/  ISETP.LT.AND P0, PT, R7, UR4, !P6 ;  /* 0x0000000407007c0c */ /* 0x000fe2000f701270 */
[----:B-1----:R-:W-:Y:S01]  /*40490*/  IMAD.WIDE R24, R91, 0x2, R10 ;  /* 0x000000025b187825 */ /* 0x002fe200078e020a */
[----:B0-----:R-:W-:-:S11]  /*404a0*/  PRMT R4, R32, 0x7632, R4 ;  /* 0x0000763220047816 */ /* 0x001fd60000000004 */
[----:B------:R0:W-:Y:S01]  /*404b0*/  @P0 STG.E.U16 desc[UR6][R24.64], R32 ;  /* 0x0000002018000986 */ /* 0x0001e2000c101506 */
[----:B------:R-:W-:Y:S01]  /*404c0*/  ISETP.LT.AND P0, PT, R8, UR4, !P6 ;  /* 0x0000000408007c0c */ /* 0x000fe2000f701270 */
[----:B------:R-:W-:-:S12]  /*404d0*/  IMAD.WIDE R26, R91, 0x2, R2 ;  /* 0x000000025b1a7825 */ /* 0x000fd800078e0202 */
[----:B------:R-:W-:Y:S01]  /*404e0*/  @P0 STG.E.U16 desc[UR6][R26.64], R4 ;  /* 0x000000041a000986 */ /* 0x000fe2000c101506 */
[----:B------:R-:W-:Y:S01]  /*404f0*/  ISETP.LT.AND P0, PT, R5, UR4, !P1 ;  /* 0x0000000405007c0c */ /* 0x000fe2000cf01270 */
[----:B--2---:R-:W-:Y:S01]  /*40500*/  IMAD.WIDE R28, R90, 0x2, R246 ;  /* 0x000000025a1c7825 */ /* 0x004fe200078e02f6 */
[----:B---3--:R-:W-:-:S11]  /*40510*/  PRMT R0, R21, 0x7632, R0 ;  /* 0x0000763215007816 */ /* 0x008fd60000000000 */
[----:B------:R1:W-:Y:S01]  /*40520*/  @P0 STG.E.U16 desc[UR6][R28.64], R21 ;  /* 0x000000151c000986 */ /* 0x0003e2000c101506 */
[----:B------:R-:W-:Y:S01]  /*40530*/  ISETP.LT.AND P0, PT, R6, UR4, !P1 ;  /* 0x0000000406007c0c */ /* 0x000fe2000cf01270 */
[----:B------:R-:W-:-:S12]  /*40540*/  IMAD.WIDE R30, R90, 0x2, R244 ;  /* 0x000000025a1e7825 */ /* 0x000fd800078e02f4 */
[----:B------:R-:W-:Y:S01]  /*40550*/  @P0 STG.E.U16 desc[UR6][R30.64], R0 ;  /* 0x000000001e000986 */ /* 0x000fe2000c101506 */
[----:B------:R-:W-:Y:S01]  /*40560*/  ISETP.LT.AND P0, PT, R7, UR4, !P1 ;  /* 0x0000000407007c0c */ /* 0x000fe2000cf01270 */
[----:B0-----:R-:W-:Y:S01]  /*40570*/  IMAD.WIDE R24, R90, 0x2, R10 ;  /* 0x000000025a187825 */ /* 0x001fe200078e020a */
[----:B------:R-:W-:Y:S02]  /*40580*/  ISETP.LT.AND P1, PT, R8, UR4, !P1 ;  /* 0x0000000408007c0c */ /* 0x000fe4000cf21270 */
[----:B------:R-:W-:Y:S01]  /*40590*/  PRMT R45, R17, 0x7632, R45 ;  /* 0x00007632112d7816 */ /* 0x000fe2000000002d */
[----:B------:R-:W-:-:S08]  /*405a0*/  IMAD.WIDE R90, R90, 0x2, R2 ;  /* 0x000000025a5a7825 */ /* 0x000fd000078e0202 */
[----:B------:R0:W-:Y:S01]  /*405b0*/  @P0 STG.E.U16 desc[UR6][R24.64], R17 ;  /* 0x0000001118000986 */ /* 0x0001e2000c101506 */
[----:B------:R-:W-:Y:S01]  /*405c0*/  ISETP.LT.AND P0, PT, R5, UR4, !P2 ;  /* 0x0000000405007c0c */ /* 0x000fe2000d701270 */
[C---:B-1----:R-:W-:Y:S02]  /*405d0*/  IMAD.WIDE R20, R89.reuse, 0x2, R246 ;  /* 0x0000000259147825 */ /* 0x042fe400078e02f6 */
[----:B------:R-:W-:Y:S01]  /*405e0*/  @P1 STG.E.U16 desc[UR6][R90.64], R45 ;  /* 0x0000002d5a001986 */ /* 0x000fe2000c101506 */
[----:B------:R-:W-:Y:S01]  /*405f0*/  ISETP.LT.AND P1, PT, R6, UR4, !P2 ;  /* 0x0000000406007c0c */ /* 0x000fe2000d721270 */
[----:B------:R-:W-:-:S08]  /*40600*/  IMAD.WIDE R26, R89, 0x2, R244 ;  /* 0x00000002591a7825 */ /* 0x000fd000078e02f4 */
[----:B------:R1:W-:Y:S01]  /*40610*/  @P0 STG.E.U16 desc[UR6][R20.64], R13 ;  /* 0x0000000d14000986 */ /* 0x0003e2000c101506 */
[----:B------:R-:W-:Y:S02]  /*40620*/  ISETP.LT.AND P0, PT, R7, UR4, !P2 ;  /* 0x0000000407007c0c */ /* 0x000fe4000d701270 */
[----:B------:R-:W-:Y:S01]  /*40630*/  ISETP.LT.AND P2, PT, R8, UR4, !P2 ;  /* 0x0000000408007c0c */ /* 0x000fe2000d741270 */
[----:B0-----:R-:W-:Y:S01]  /*40640*/  IMAD.WIDE R16, R89, 0x2, R10 ;  /* 0x0000000259107825 */ /* 0x001fe200078e020a */
[----:B------:R-:W-:Y:S02]  /*40650*/  PRMT R0, R13, 0x7632, R0 ;  /* 0x000076320d007816 */ /* 0x000fe40000000000 */
[----:B------:R-:W-:Y:S01]  /*40660*/  LOP3.LUT P3, RZ, R252, 0x40000, RZ, 0xc0, !PT ;  /* 0x00040000fcff7812 */ /* 0x000fe2000786c0ff */
[----:B------:R-:W-:Y:S02]  /*40670*/  IMAD.WIDE R24, R89, 0x2, R2 ;  /* 0x0000000259187825 */ /* 0x000fe400078e0202 */
[----:B------:R-:W-:Y:S01]  /*40680*/  @P1 STG.E.U16 desc[UR6][R26.64], R0 ;  /* 0x000000001a001986 */ /* 0x000fe2000c101506 */
[----:B------:R-:W-:-:S03]  /*40690*/  PRMT R4, R33, 0x7632, R4 ;  /* 0x0000763221047816 */ /* 0x000fc60000000004 */
[----:B------:R0:W-:Y:S01]  /*406a0*/  @P0 STG.E.U16 desc[UR6][R16.64], R33 ;  /* 0x0000002110000986 */ /* 0x0001e2000c101506 */
[----:B------:R-:W-:Y:S02]  /*406b0*/  ISETP.LT.AND P0, PT, R5, UR4, !P3 ;  /* 0x0000000405007c0c */ /* 0x000fe4000df01270 */
[----:B------:R-:W-:Y:S01]  /*406c0*/  ISETP.LT.AND P1, PT, R6, UR4, !P3 ;  /* 0x0000000406007c0c */ /* 0x000fe2000df21270 */
[----:B------:R2:W-:Y:S01]  /*406d0*/  @P2 STG.E.U16 desc[UR6][R24.64], R4 ;  /* 0x0000000418002986 */ /* 0x0005e2000c101506 */
[----:B------:R-:W-:Y:S01]  /*406e0*/  ISETP.LT.AND P2, PT, R7, UR4, !P3 ;  /* 0x0000000407007c0c */ /* 0x000fe2000df41270 */
[----:B-1----:R-:W-:Y:S01]  /*406f0*/  IMAD.WIDE R12, R88, 0x2, R246 ;  /* 0x00000002580c7825 */ /* 0x002fe200078e02f6 */
[----:B------:R-:W-:Y:S02]  /*40700*/  LOP3.LUT P4, RZ, R252, 0x20000, RZ, 0xc0, !PT ;  /* 0x00020000fcff7812 */ /* 0x000fe4000788c0ff */
[----:B------:R-:W-:Y:S01]  /*40710*/  ISETP.LT.AND P3, PT, R8, UR4, !P3 ;  /* 0x0000000408007c0c */ /* 0x000fe2000df61270 */
[----:B------:R-:W-:Y:S01]  /*40720*/  IMAD.WIDE R20, R88, 0x2, R244 ;  /* 0x0000000258147825 */ /* 0x000fe200078e02f4 */
[----:B------:R-:W-:-:S03]  /*40730*/  PRMT R9, R22, 0x7632, R9 ;  /* 0x0000763216097816 */ /* 0x000fc60000000009 */
[----:B------:R1:W-:Y:S01]  /*40740*/  @P0 STG.E.U16 desc[UR6][R12.64], R22 ;  /* 0x000000160c000986 */ /* 0x0003e2000c101506 */
[C---:B0-----:R-:W-:Y:S01]  /*40750*/  IMAD.WIDE R16, R88.reuse, 0x2, R10 ;  /* 0x0000000258107825 */ /* 0x041fe200078e020a */
[----:B------:R-:W-:Y:S02]  /*40760*/  ISETP.LT.AND P0, PT, R5, UR4, !P4 ;  /* 0x0000000405007c0c */ /* 0x000fe4000e701270 */
[----:B------:R0:W-:Y:S01]  /*40770*/  @P1 STG.E.U16 desc[UR6][R20.64], R9 ;  /* 0x0000000914001986 */ /* 0x0001e2000c101506 */
[----:B------:R-:W-:Y:S01]  /*40780*/  IMAD.WIDE R88, R88, 0x2, R2 ;  /* 0x0000000258587825 */ /* 0x000fe200078e0202 */
[----:B------:R-:W-:Y:S02]  /*40790*/  PRMT R44, R18, 0x7632, R44 ;  /* 0x00007632122c7816 */ /* 0x000fe4000000002c */
[----:B------:R-:W-:Y:S01]  /*407a0*/  ISETP.LT.AND P1, PT, R6, UR4, !P4 ;  /* 0x0000000406007c0c */ /* 0x000fe2000e721270 */
[----:B------:R3:W-:Y:S01]  /*407b0*/  @P2 STG.E.U16 desc[UR6][R16.64], R18 ;  /* 0x0000001210002986 */ /* 0x0007e2000c101506 */
[----:B------:R-:W-:Y:S01]  /*407c0*/  ISETP.LT.AND P2, PT, R7, UR4, !P4 ;  /* 0x0000000407007c0c */ /* 0x000fe2000e741270 */
[----:B--2---:R-:W-:Y:S01]  /*407d0*/  IMAD.WIDE R24, R87, 0x2, R246 ;  /* 0x0000000257187825 */ /* 0x004fe200078e02f6 */
[----:B------:R-:W-:-:S02]  /*407e0*/  LOP3.LUT P5, RZ, R252, 0x10000, RZ, 0xc0, !PT ;  /* 0x00010000fcff7812 */ /* 0x000fc400078ac0ff */
[----:B------:R-:W-:Y:S01]  /*407f0*/  ISETP.LT.AND P4, PT, R8, UR4, !P4 ;  /* 0x0000000408007c0c */ /* 0x000fe2000e781270 */
[----:B------:R-:W-:Y:S01]  /*40800*/  @P3 STG.E.U16 desc[UR6][R88.64], R44 ;  /* 0x0000002c58003986 */ /* 0x000fe2000c101506 */
[----:B------:R-:W-:Y:S02]  /*40810*/  LOP3.LUT P6, RZ, R252, 0x8000, RZ, 0xc0, !PT ;  /* 0x00008000fcff7812 */ /* 0x000fe400078cc0ff */
[----:B------:R-:W-:Y:S01]  /*40820*/  ISETP.LT.AND P3, PT, R5, UR4, !P5 ;  /* 0x0000000405007c0c */ /* 0x000fe2000ef61270 */
[----:B-1----:R-:W-:Y:S01]  /*40830*/  IMAD.WIDE R12, R87, 0x2, R244 ;  /* 0x00000002570c7825 */ /* 0x002fe200078e02f4 */
[----:B------:R-:W-:Y:S01]  /*40840*/  PRMT R0, R14, 0x7632, R0 ;  /* 0x000076320e007816 */ /* 0x000fe20000000000 */
[----:B------:R-:W-:Y:S01]  /*40850*/  @P0 STG.E.U16 desc[UR6][R24.64], R14 ;  /* 0x0000000e18000986 */ /* 0x000fe2000c101506 */
[----:B------:R-:W-:Y:S01]  /*40860*/  ISETP.LT.AND P0, PT, R5, UR4, !P6 ;  /* 0x0000000405007c0c */ /* 0x000fe2000f701270 */
[----:B0-----:R-:W-:Y:S01]  /*40870*/  IMAD.WIDE R20, R87, 0x2, R10 ;  /* 0x0000000257147825 */ /* 0x001fe200078e020a */
[----:B------:R-:W-:-:S03]  /*40880*/  PRMT R9, R34, 0x7632, R9 ;  /* 0x0000763222097816 */ /* 0x000fc60000000009 */
[----:B------:R-:W-:Y:S01]  /*40890*/  IMAD.WIDE R4, R87, 0x2, R2 ;  /* 0x0000000257047825 */ /* 0x000fe200078e0202 */
[----:B------:R-:W-:Y:S01]  /*408a0*/  @P1 STG.E.U16 desc[UR6][R12.64], R0 ;  /* 0x000000000c001986 */ /* 0x000fe2000c101506 */
[----:B------:R-:W-:Y:S02]  /*408b0*/  ISETP.LT.AND P1, PT, R6, UR4, !P5 ;  /* 0x0000000406007c0c */ /* 0x000fe4000ef21270 */
[----:B---3--:R-:W-:Y:S01]  /*408c0*/  IMAD.WIDE R16, R86, 0x2, R246 ;  /* 0x0000000256107825 */ /* 0x008fe200078e02f6 */
[----:B------:R-:W-:Y:S04]  /*408d0*/  @P2 STG.E.U16 desc[UR6][R20.64], R34 ;  /* 0x0000002214002986 */ /* 0x000fe8000c101506 */
[----:B------:R0:W-:Y:S01]  /*408e0*/  @P4 STG.E.U16 desc[UR6][R4.64], R9 ;  /* 0x0000000904004986 */ /* 0x0001e2000c101506 */
[----:B------:R-:W-:-:S02]  /*408f0*/  ISETP.LT.AND P4, PT, R7, UR4, !P5 ;  /* 0x0000000407007c0c */ /* 0x000fc4000ef81270 */
[----:B------:R-:W-:Y:S01]  /*40900*/  ISETP.LT.AND P5, PT, R8, UR4, !P5 ;  /* 0x0000000408007c0c */ /* 0x000fe2000efa1270 */
[----:B------:R1:W-:Y:S01]  /*40910*/  @P3 STG.E.U16 desc[UR6][R16.64], R23 ;  /* 0x0000001710003986 */ /* 0x0003e2000c101506 */
[----:B------:R-:W-:Y:S02]  /*40920*/  ISETP.LT.AND P2, PT, R6, UR4, !P6 ;  /* 0x0000000406007c0c */ /* 0x000fe4000f741270 */
[----:B------:R-:W-:Y:S02]  /*40930*/  ISETP.LT.AND P3, PT, R7, UR4, !P6 ;  /* 0x0000000407007c0c */ /* 0x000fe4000f761270 */
[----:B------:R-:W-:Y:S01]  /*40940*/  ISETP.LT.AND P6, PT, R8, UR4, !P6 ;  /* 0x0000000408007c0c */ /* 0x000fe2000f7c1270 */
[----:B------:R-:W-:Y:S01]  /*40950*/  IMAD.WIDE R6, R86, 0x2, R244 ;  /* 0x0000000256067825 */ /* 0x000fe200078e02f4 */
[----:B0-----:R-:W-:-:S03]  /*40960*/  PRMT R5, R23, 0x7632, R5 ;  /* 0x0000763217057816 */ /* 0x001fc60000000005 */
[----:B------:R-:W-:Y:S01]  /*40970*/  IMAD.WIDE R12, R86, 0x2, R10 ;  /* 0x00000002560c7825 */ /* 0x000fe200078e020a */
[----:B------:R-:W-:-:S03]  /*40980*/  PRMT R43, R19, 0x7632, R43 ;  /* 0x00007632132b7816 */ /* 0x000fc6000000002b */
[----:B------:R-:W-:Y:S01]  /*40990*/  IMAD.WIDE R86, R86, 0x2, R2 ;  /* 0x0000000256567825 */ /* 0x000fe200078e0202 */
[----:B------:R-:W-:Y:S01]  /*409a0*/  PRMT R122, R15, 0x7632, R122 ;  /* 0x000076320f7a7816 */ /* 0x000fe2000000007a */
[----:B------:R1:W-:Y:S02]  /*409b0*/  @P1 STG.E.U16 desc[UR6][R6.64], R5 ;  /* 0x0000000506001986 */ /* 0x0003e4000c101506 */
[C---:B------:R-:W-:Y:S02]  /*409c0*/  IMAD.WIDE R246, R162.reuse, 0x2, R246 ;  /* 0x00000002a2f67825 */ /* 0x040fe400078e02f6 */
[----:B------:R1:W-:Y:S02]  /*409d0*/  @P4 STG.E.U16 desc[UR6][R12.64], R19 ;  /* 0x000000130c004986 */ /* 0x0003e4000c101506 */
[C---:B------:R-:W-:Y:S02]  /*409e0*/  IMAD.WIDE R244, R162.reuse, 0x2, R244 ;  /* 0x00000002a2f47825 */ /* 0x040fe400078e02f4 */
[----:B------:R1:W-:Y:S02]  /*409f0*/  @P5 STG.E.U16 desc[UR6][R86.64], R43 ;  /* 0x0000002b56005986 */ /* 0x0003e4000c101506 */
[----:B------:R-:W-:-:S02]  /*40a00*/  IMAD.WIDE R10, R162, 0x2, R10 ;  /* 0x00000002a20a7825 */ /* 0x000fc400078e020a */
[----:B------:R1:W-:Y:S04]  /*40a10*/  @P0 STG.E.U16 desc[UR6][R246.64], R15 ;  /* 0x0000000ff6000986 */ /* 0x0003e8000c101506 */
[----:B------:R1:W-:Y:S01]  /*40a20*/  @P2 STG.E.U16 desc[UR6][R244.64], R122 ;  /* 0x0000007af4002986 */ /* 0x0003e2000c101506 */
[----:B------:R-:W-:-:S03]  /*40a30*/  IMAD.WIDE R2, R162, 0x2, R2 ;  /* 0x00000002a2027825 */ /* 0x000fc600078e0202 */
[----:B------:R1:W-:Y:S01]  /*40a40*/  @P3 STG.E.U16 desc[UR6][R10.64], R35 ;  /* 0x000000230a003986 */ /* 0x0003e2000c101506 */
[----:B------:R-:W-:Y:S05]  /*40a50*/  @!P6 EXIT ;  /* 0x000000000000e94d */ /* 0x000fea0003800000 */
[----:B-1----:R-:W-:-:S05]  /*40a60*/  PRMT R35, R35, 0x7632, R35 ;  /* 0x0000763223237816 */ /* 0x002fca0000000023 */
[----:B------:R-:W-:Y:S01]  /*40a70*/  STG.E.U16 desc[UR6][R2.64], R35 ;  /* 0x0000002302007986 */ /* 0x000fe2000c101506 */
[----:B------:R-:W-:Y:S05]  /*40a80*/  EXIT ;  /* 0x000000000000794d */ /* 0x000fea0003800000 */
.L_x_2:
[----:B------:R-:W-:-:S00]  /*40a90*/  BRA `(.L_x_2) ;  /* 0xfffffffc00fc7947 */ /* 0x000fc0000383ffff */
[----:B------:R-:W-:-:S00]  /*40aa0*/  NOP ;  /* 0x0000000000007918 */ /* 0x000fc00000000000 */
        /* <DEDUP_REMOVED lines=13> */
.L_x_3:


//--------------------- .nv.shared.matmul_kernel  --------------------------
	.section	.nv.shared.matmul_kernel,"aw",@nobits
	.sectionflags	@""
	.align	16
	.zero		1024


//--------------------- .nv.shared.reserved.0     --------------------------
	.section	.nv.shared.reserved.0,"aw",@nobits
	.weak		__nv_reservedSMEM_offset_0_alias
	.size		__nv_reservedSMEM_offset_0_alias, 0, 0
	.other		__nv_reservedSMEM_offset_0_alias,@"STO_CUDA_RESERVED_SHARED STV_DEFAULT"
__nv_reservedSMEM_offset_0_alias:
	.zero		0


//--------------------- .nv.constant0.matmul_kernel --------------------------
	.section	.nv.constant0.matmul_kernel,"a",@progbits
	.sectionflags	@""
	.align	4
.nv.constant0.matmul_kernel:
	.zero		608


//--------------------- SYMBOLS --------------------------

	.type		.nv.reservedSmem.offset0,@object
	.size		.nv.reservedSmem.offset0,0x4
